	.target	sm_100a

	.elftype	@"ET_EXEC"


//--------------------- .note.nv.tkinfo           --------------------------
	.section	.note.nv.tkinfo,"",@"SHT_NOTE"
	.sectionflags	@"SHF_NOTE_NV_TKINFO"
	.tkinfo
        /*0018*/ 	.word	0x00000002
        /*0030*/ 	.string	""
        /*0030*/ 	.string	"ptxas"
        /*0030*/ 	.string	"Cuda compilation tools, release 13.0, V13.0.88"
        /*0030*/ 	.string	"Build cuda_13.0.r13.0/compiler.36424714_0"
        /*0030*/ 	.string	"-arch sm_100a -m 64 "



//--------------------- .note.nv.cuinfo           --------------------------
	.section	.note.nv.cuinfo,"",@"SHT_NOTE"
	.sectionflags	@"SHF_NOTE_NV_CUINFO"
        /*0018*/ 	.short	0x0002
        /*001a*/ 	.short	0x0064
        /*001c*/ 	.short	0x0082
	.zero		2


//--------------------- .nv.info                  --------------------------
	.section	.nv.info,"",@"SHT_CUDA_INFO"
	.align	4


	//----- nvinfo : EIATTR_REGCOUNT
	.align		4
        /*0000*/ 	.byte	0x04, 0x2f
        /*0002*/ 	.short	(.L_19 - .L_18)
	.align		4
.L_18:
        /*0004*/ 	.word	index@(_ZN7cutlass13device_kernelINS_4gemm6kernel13GemmUniversalINS1_17GroupProblemShapeIN4cute5tupleIJiiiEEEEENS1_10collective13CollectiveMmaINS1_40MainloopSm100ArrayTmaUmmaWarpSpecializedILi5ELi8ELi4ENS6_IJNS5_1CILi1EEESD_SD_EEEEENS6_IJNSC_ILi128EEESG_NSC_ILi64EEEEEENS_10bfloat16_tEPNS6_IJlSD_NSC_ILi0EEEEEESJ_SM_NS5_8TiledMMAINS5_8MMA_AtomIJNS5_20SM100_MMA_F16BF16_SSISJ_SJ_fLi128ELi128ELNS5_4UMMA5MajorE0ELSR_0ELNSQ_7ScaleInE0ELSS_0EEEEEENS5_6LayoutISE_NS6_IJSK_SK_SK_EEEEENS6_IJNS5_10UnderscoreESY_SY_EEEEENS5_13SM90_TMA_LOADENS5_14ComposedLayoutINS5_7SwizzleILi3ELi4ELi3EEENS5_18smem_ptr_flag_bitsILi16EEENSV_INS6_IJNSC_ILi8EEESH_EEENS6_IJSH_SD_EEEEEEEvNS5_8identityES11_S1B_vS1C_EENS_8epilogue10collective18CollectiveEpilogueINS1E_31Sm100PtrArrayTmaWarpSpecializedILi4ELi2ELi32ELb1ELb0EEEJSI_NS6_IJNSV_ISG_SD_EENSV_INSC_ILi32EEESD_EEEEENS_6half_tEPNS6_IJSD_lSK_EEES1N_S1P_NS1E_6fusion15FusionCallbacksIS1I_NS1Q_17LinearCombinationIS1N_fS1N_fLNS_15FloatRoundStyleE2EEESI_S1M_JEEENS5_5SM1004TMEM4LOAD26SM100_TMEM_LOAD_16dp256b4xES11_NS12_IS14_S16_NSV_INS6_IJSH_S17_EEENS6_IJSD_SH_EEEEEEENS5_17SM75_U16x8_LDSM_TENS5_14SM90_TMA_STOREES23_NS5_17SM90_U16x8_STSM_TENS5_39AutoVectorizingCopyWithAssumedAlignmentILi128EEEEEEvvEEEEvNT_6ParamsE)
        /*0008*/ 	.word	0x000000a8


	//----- nvinfo : EIATTR_FRAME_SIZE
	.align		4
.L_19:
        /*000c*/ 	.byte	0x04, 0x11
        /*000e*/ 	.short	(.L_21 - .L_20)
	.align		4
.L_20:
        /*0010*/ 	.word	index@($__internal_3_$__cuda_sm20_div_u64)
        /*0014*/ 	.word	0x00000000


	//----- nvinfo : EIATTR_FRAME_SIZE
	.align		4
.L_21:
        /*0018*/ 	.byte	0x04, 0x11
        /*001a*/ 	.short	(.L_23 - .L_22)
	.align		4
.L_22:
        /*001c*/ 	.word	index@($__internal_2_$__cuda_sm10x_tcgen05_guardrail_trap_unallocated_columns_being_dealloced)
        /*0020*/ 	.word	0x00000000


	//----- nvinfo : EIATTR_FRAME_SIZE
	.align		4
.L_23:
        /*0024*/ 	.byte	0x04, 0x11
        /*0026*/ 	.short	(.L_25 - .L_24)
	.align		4
.L_24:
        /*0028*/ 	.word	index@($__internal_1_$__cuda_sm10x_tcgen05_guardrail_trap_phase_invalid_during_alloc)
        /*002c*/ 	.word	0x00000000


	//----- nvinfo : EIATTR_FRAME_SIZE
	.align		4
.L_25:
        /*0030*/ 	.byte	0x04, 0x11
        /*0032*/ 	.short	(.L_27 - .L_26)
	.align		4
.L_26:
        /*0034*/ 	.word	index@($__internal_0_$__cuda_sm10x_tcgen05_guardrail_trap_col_being_dealloced_not_returned_by_alloc)
        /*0038*/ 	.word	0x00000000


	//----- nvinfo : EIATTR_FRAME_SIZE
	.align		4
.L_27:
        /*003c*/ 	.byte	0x04, 0x11
        /*003e*/ 	.short	(.L_29 - .L_28)
	.align		4
.L_28:
        /*0040*/ 	.word	index@(_ZN7cutlass13device_kernelINS_4gemm6kernel13GemmUniversalINS1_17GroupProblemShapeIN4cute5tupleIJiiiEEEEENS1_10collective13CollectiveMmaINS1_40MainloopSm100ArrayTmaUmmaWarpSpecializedILi5ELi8ELi4ENS6_IJNS5_1CILi1EEESD_SD_EEEEENS6_IJNSC_ILi128EEESG_NSC_ILi64EEEEEENS_10bfloat16_tEPNS6_IJlSD_NSC_ILi0EEEEEESJ_SM_NS5_8TiledMMAINS5_8MMA_AtomIJNS5_20SM100_MMA_F16BF16_SSISJ_SJ_fLi128ELi128ELNS5_4UMMA5MajorE0ELSR_0ELNSQ_7ScaleInE0ELSS_0EEEEEENS5_6LayoutISE_NS6_IJSK_SK_SK_EEEEENS6_IJNS5_10UnderscoreESY_SY_EEEEENS5_13SM90_TMA_LOADENS5_14ComposedLayoutINS5_7SwizzleILi3ELi4ELi3EEENS5_18smem_ptr_flag_bitsILi16EEENSV_INS6_IJNSC_ILi8EEESH_EEENS6_IJSH_SD_EEEEEEEvNS5_8identityES11_S1B_vS1C_EENS_8epilogue10collective18CollectiveEpilogueINS1E_31Sm100PtrArrayTmaWarpSpecializedILi4ELi2ELi32ELb1ELb0EEEJSI_NS6_IJNSV_ISG_SD_EENSV_INSC_ILi32EEESD_EEEEENS_6half_tEPNS6_IJSD_lSK_EEES1N_S1P_NS1E_6fusion15FusionCallbacksIS1I_NS1Q_17LinearCombinationIS1N_fS1N_fLNS_15FloatRoundStyleE2EEESI_S1M_JEEENS5_5SM1004TMEM4LOAD26SM100_TMEM_LOAD_16dp256b4xES11_NS12_IS14_S16_NSV_INS6_IJSH_S17_EEENS6_IJSD_SH_EEEEEEENS5_17SM75_U16x8_LDSM_TENS5_14SM90_TMA_STOREES23_NS5_17SM90_U16x8_STSM_TENS5_39AutoVectorizingCopyWithAssumedAlignmentILi128EEEEEEvvEEEEvNT_6ParamsE)
        /*0044*/ 	.word	0x00000000


	//----- nvinfo : EIATTR_MIN_STACK_SIZE
	.align		4
.L_29:
        /*0048*/ 	.byte	0x04, 0x12
        /*004a*/ 	.short	(.L_31 - .L_30)
	.align		4
.L_30:
        /*004c*/ 	.word	index@(_ZN7cutlass13device_kernelINS_4gemm6kernel13GemmUniversalINS1_17GroupProblemShapeIN4cute5tupleIJiiiEEEEENS1_10collective13CollectiveMmaINS1_40MainloopSm100ArrayTmaUmmaWarpSpecializedILi5ELi8ELi4ENS6_IJNS5_1CILi1EEESD_SD_EEEEENS6_IJNSC_ILi128EEESG_NSC_ILi64EEEEEENS_10bfloat16_tEPNS6_IJlSD_NSC_ILi0EEEEEESJ_SM_NS5_8TiledMMAINS5_8MMA_AtomIJNS5_20SM100_MMA_F16BF16_SSISJ_SJ_fLi128ELi128ELNS5_4UMMA5MajorE0ELSR_0ELNSQ_7ScaleInE0ELSS_0EEEEEENS5_6LayoutISE_NS6_IJSK_SK_SK_EEEEENS6_IJNS5_10UnderscoreESY_SY_EEEEENS5_13SM90_TMA_LOADENS5_14ComposedLayoutINS5_7SwizzleILi3ELi4ELi3EEENS5_18smem_ptr_flag_bitsILi16EEENSV_INS6_IJNSC_ILi8EEESH_EEENS6_IJSH_SD_EEEEEEEvNS5_8identityES11_S1B_vS1C_EENS_8epilogue10collective18CollectiveEpilogueINS1E_31Sm100PtrArrayTmaWarpSpecializedILi4ELi2ELi32ELb1ELb0EEEJSI_NS6_IJNSV_ISG_SD_EENSV_INSC_ILi32EEESD_EEEEENS_6half_tEPNS6_IJSD_lSK_EEES1N_S1P_NS1E_6fusion15FusionCallbacksIS1I_NS1Q_17LinearCombinationIS1N_fS1N_fLNS_15FloatRoundStyleE2EEESI_S1M_JEEENS5_5SM1004TMEM4LOAD26SM100_TMEM_LOAD_16dp256b4xES11_NS12_IS14_S16_NSV_INS6_IJSH_S17_EEENS6_IJSD_SH_EEEEEEENS5_17SM75_U16x8_LDSM_TENS5_14SM90_TMA_STOREES23_NS5_17SM90_U16x8_STSM_TENS5_39AutoVectorizingCopyWithAssumedAlignmentILi128EEEEEEvvEEEEvNT_6ParamsE)
        /*0050*/ 	.word	0x00000000
.L_31:


//--------------------- .nv.compat                --------------------------
	.section	.nv.compat,"",@"SHT_CUDA_COMPAT_INFO"
	.align	4
        /*0000*/ 	.byte	0x02, 0x09, 0x01, 0x00, 0x02, 0x02, 0x02, 0x00, 0x02, 0x05, 0x05, 0x00, 0x03, 0x07, 0x01, 0x01
        /*0010*/ 	.byte	0x02, 0x03, 0x03, 0x00, 0x02, 0x06, 0x01, 0x00, 0x04, 0x0b, 0x08, 0x00, 0x09, 0x00, 0x00, 0x00
        /*0020*/ 	.byte	0x00, 0x00, 0x00, 0x00


//--------------------- .nv.info._ZN7cutlass13device_kernelINS_4gemm6kernel13GemmUniversalINS1_17GroupProblemShapeIN4cute5tupleIJiiiEEEEENS1_10collective13CollectiveMmaINS1_40MainloopSm100ArrayTmaUmmaWarpSpecializedILi5ELi8ELi4ENS6_IJNS5_1CILi1EEESD_SD_EEEEENS6_IJNSC_ILi128EEESG_NSC_ILi64EEEEEENS_10bfloat16_tEPNS6_IJlSD_NSC_ILi0EEEEEESJ_SM_NS5_8TiledMMAINS5_8MMA_AtomIJNS5_20SM100_MMA_F16BF16_SSISJ_SJ_fLi128ELi128ELNS5_4UMMA5MajorE0ELSR_0ELNSQ_7ScaleInE0ELSS_0EEEEEENS5_6LayoutISE_NS6_IJSK_SK_SK_EEEEENS6_IJNS5_10UnderscoreESY_SY_EEEEENS5_13SM90_TMA_LOADENS5_14ComposedLayoutINS5_7SwizzleILi3ELi4ELi3EEENS5_18smem_ptr_flag_bitsILi16EEENSV_INS6_IJNSC_ILi8EEESH_EEENS6_IJSH_SD_EEEEEEEvNS5_8identityES11_S1B_vS1C_EENS_8epilogue10collective18CollectiveEpilogueINS1E_31Sm100PtrArrayTmaWarpSpecializedILi4ELi2ELi32ELb1ELb0EEEJSI_NS6_IJNSV_ISG_SD_EENSV_INSC_ILi32EEESD_EEEEENS_6half_tEPNS6_IJSD_lSK_EEES1N_S1P_NS1E_6fusion15FusionCallbacksIS1I_NS1Q_17LinearCombinationIS1N_fS1N_fLNS_15FloatRoundStyleE2EEESI_S1M_JEEENS5_5SM1004TMEM4LOAD26SM100_TMEM_LOAD_16dp256b4xES11_NS12_IS14_S16_NSV_INS6_IJSH_S17_EEENS6_IJSD_SH_EEEEEEENS5_17SM75_U16x8_LDSM_TENS5_14SM90_TMA_STOREES23_NS5_17SM90_U16x8_STSM_TENS5_39AutoVectorizingCopyWithAssumedAlignmentILi128EEEEEEvvEEEEvNT_6ParamsE --------------------------
	.section	.nv.info._ZN7cutlass13device_kernelINS_4gemm6kernel13GemmUniversalINS1_17GroupProblemShapeIN4cute5tupleIJiiiEEEEENS1_10collective13CollectiveMmaINS1_40MainloopSm100ArrayTmaUmmaWarpSpecializedILi5ELi8ELi4ENS6_IJNS5_1CILi1EEESD_SD_EEEEENS6_IJNSC_ILi128EEESG_NSC_ILi64EEEEEENS_10bfloat16_tEPNS6_IJlSD_NSC_ILi0EEEEEESJ_SM_NS5_8TiledMMAINS5_8MMA_AtomIJNS5_20SM100_MMA_F16BF16_SSISJ_SJ_fLi128ELi128ELNS5_4UMMA5MajorE0ELSR_0ELNSQ_7ScaleInE0ELSS_0EEEEEENS5_6LayoutISE_NS6_IJSK_SK_SK_EEEEENS6_IJNS5_10UnderscoreESY_SY_EEEEENS5_13SM90_TMA_LOADENS5_14ComposedLayoutINS5_7SwizzleILi3ELi4ELi3EEENS5_18smem_ptr_flag_bitsILi16EEENSV_INS6_IJNSC_ILi8EEESH_EEENS6_IJSH_SD_EEEEEEEvNS5_8identityES11_S1B_vS1C_EENS_8epilogue10collective18CollectiveEpilogueINS1E_31Sm100PtrArrayTmaWarpSpecializedILi4ELi2ELi32ELb1ELb0EEEJSI_NS6_IJNSV_ISG_SD_EENSV_INSC_ILi32EEESD_EEEEENS_6half_tEPNS6_IJSD_lSK_EEES1N_S1P_NS1E_6fusion15FusionCallbacksIS1I_NS1Q_17LinearCombinationIS1N_fS1N_fLNS_15FloatRoundStyleE2EEESI_S1M_JEEENS5_5SM1004TMEM4LOAD26SM100_TMEM_LOAD_16dp256b4xES11_NS12_IS14_S16_NSV_INS6_IJSH_S17_EEENS6_IJSD_SH_EEEEEEENS5_17SM75_U16x8_LDSM_TENS5_14SM90_TMA_STOREES23_NS5_17SM90_U16x8_STSM_TENS5_39AutoVectorizingCopyWithAssumedAlignmentILi128EEEEEEvvEEEEvNT_6ParamsE,"",@"SHT_CUDA_INFO"
	.sectionflags	@""
	.align	4


	//----- nvinfo : EIATTR_CUDA_API_VERSION
	.align		4
        /*0000*/ 	.byte	0x04, 0x37
        /*0002*/ 	.short	(.L_33 - .L_32)
.L_32:
        /*0004*/ 	.word	0x00000082


	//----- nvinfo : EIATTR_KPARAM_INFO
	.align		4
.L_33:
        /*0008*/ 	.byte	0x04, 0x17
        /*000a*/ 	.short	(.L_35 - .L_34)
.L_34:
        /*000c*/ 	.word	0x00000000
        /*0010*/ 	.short	0x0000
        /*0012*/ 	.short	0x0000
        /*0014*/ 	.byte	0x00, 0xf0, 0x01, 0x24


	//----- nvinfo : EIATTR_AT_ENTRY_FRAGMENTS
	.align		4
.L_35:
        /*0018*/ 	.byte	0x04, 0x4f
        /*001a*/ 	.short	(.L_37 - .L_36)


	//   ....[0]....
.L_36:
        /*001c*/ 	.word	0x00000006


	//----- nvinfo : EIATTR_RESERVED_SMEM_USED
	.align		4
.L_37:
        /*0020*/ 	.byte	0x01, 0x41
	.zero		2


	//----- nvinfo : EIATTR_SPARSE_MMA_MASK
	.align		4
        /*0024*/ 	.byte	0x03, 0x50
        /*0026*/ 	.short	0x0000


	//----- nvinfo : EIATTR_TCGEN05_1CTA_USED
	.align		4
        /*0028*/ 	.byte	0x01, 0x51
	.zero		2


	//----- nvinfo : EIATTR_MAXREG_COUNT
	.align		4
        /*002c*/ 	.byte	0x03, 0x1b
        /*002e*/ 	.short	0x00a8


	//----- nvinfo : EIATTR_NUM_BARRIERS
	.align		4
        /*0030*/ 	.byte	0x02, 0x4c
        /*0032*/ 	.byte	0x07
	.zero		1


	//----- nvinfo : EIATTR_EXTERNS
	.align		4
        /*0034*/ 	.byte	0x04, 0x0f
        /*0036*/ 	.short	(.L_39 - .L_38)


	//   ....[0]....
	.align		4
.L_38:
        /*0038*/ 	.word	index@(__assertfail)


	//----- nvinfo : EIATTR_MERCURY_ISA_VERSION
	.align		4
.L_39:
        /*003c*/ 	.byte	0x03, 0x5f
        /*003e*/ 	.short	0x0101


	//----- nvinfo : EIATTR_INT_WARP_WIDE_INSTR_OFFSETS
	.align		4
        /*0040*/ 	.byte	0x04, 0x31
        /*0042*/ 	.short	(.L_41 - .L_40)


	//   ....[0]....
.L_40:
        /*0044*/ 	.word	0x00010ef0


	//   ....[1]....
        /*0048*/ 	.word	0x00010f10


	//   ....[2]....
        /*004c*/ 	.word	0x00010f40


	//----- nvinfo : EIATTR_COOP_GROUP_MASK_REGIDS
	.align		4
.L_41:
        /*0050*/ 	.byte	0x04, 0x29
        /*0052*/ 	.short	(.L_43 - .L_42)


	//   ....[0]....
.L_42:
        /*0054*/ 	.word	0xffffffff


	//   ....[1]....
        /*0058*/ 	.word	0xffffffff


	//   ....[2]....
        /*005c*/ 	.word	0xffffffff


	//   ....[3]....
        /*0060*/ 	.word	0xffffffff


	//   ....[4]....
        /*0064*/ 	.word	0xffffffff


	//   ....[5]....
        /*0068*/ 	.word	0xffffffff


	//   ....[6]....
        /*006c*/ 	.word	0xffffffff


	//   ....[7]....
        /*0070*/ 	.word	0xffffffff


	//   ....[8]....
        /*0074*/ 	.word	0xffffffff


	//   ....[9]....
        /*0078*/ 	.word	0xffffffff


	//   ....[10]....
        /*007c*/ 	.word	0xffffffff


	//   ....[11]....
        /*0080*/ 	.word	0xffffffff


	//   ....[12]....
        /*0084*/ 	.word	0xffffffff


	//   ....[13]....
        /*0088*/ 	.word	0xffffffff


	//   ....[14]....
        /*008c*/ 	.word	0xffffffff


	//   ....[15]....
        /*0090*/ 	.word	0xffffffff


	//   ....[16]....
        /*0094*/ 	.word	0xffffffff


	//   ....[17]....
        /*0098*/ 	.word	0xffffffff


	//   ....[18]....
        /*009c*/ 	.word	0xffffffff


	//   ....[19]....
        /*00a0*/ 	.word	0xffffffff


	//   ....[20]....
        /*00a4*/ 	.word	0xffffffff


	//   ....[21]....
        /*00a8*/ 	.word	0xffffffff


	//   ....[22]....
        /*00ac*/ 	.word	0xffffffff


	//   ....[23]....
        /*00b0*/ 	.word	0xffffffff


	//   ....[24]....
        /*00b4*/ 	.word	0xffffffff


	//   ....[25]....
        /*00b8*/ 	.word	0xffffffff


	//   ....[26]....
        /*00bc*/ 	.word	0xffffffff


	//   ....[27]....
        /*00c0*/ 	.word	0xffffffff


	//   ....[28]....
        /*00c4*/ 	.word	0xffffffff


	//   ....[29]....
        /*00c8*/ 	.word	0xffffffff


	//   ....[30]....
        /*00cc*/ 	.word	0xffffffff


	//   ....[31]....
        /*00d0*/ 	.word	0xffffffff


	//   ....[32]....
        /*00d4*/ 	.word	0xffffffff


	//   ....[33]....
        /*00d8*/ 	.word	0xffffffff


	//   ....[34]....
        /*00dc*/ 	.word	0xffffffff


	//   ....[35]....
        /*00e0*/ 	.word	0xffffffff


	//   ....[36]....
        /*00e4*/ 	.word	0xffffffff


	//   ....[37]....
        /*00e8*/ 	.word	0xffffffff


	//   ....[38]....
        /*00ec*/ 	.word	0xffffffff


	//   ....[39]....
        /*00f0*/ 	.word	0xffffffff


	//   ....[40]....
        /*00f4*/ 	.word	0xffffffff


	//   ....[41]....
        /*00f8*/ 	.word	0xffffffff


	//   ....[42]....
        /*00fc*/ 	.word	0xffffffff


	//   ....[43]....
        /*0100*/ 	.word	0xffffffff


	//   ....[44]....
        /*0104*/ 	.word	0xffffffff


	//   ....[45]....
        /*0108*/ 	.word	0xffffffff


	//   ....[46]....
        /*010c*/ 	.word	0xffffffff


	//   ....[47]....
        /*0110*/ 	.word	0xffffffff


	//   ....[48]....
        /*0114*/ 	.word	0xffffffff


	//   ....[49]....
        /*0118*/ 	.word	0xffffffff


	//   ....[50]....
        /*011c*/ 	.word	0xffffffff


	//   ....[51]....
        /*0120*/ 	.word	0xffffffff


	//   ....[52]....
        /*0124*/ 	.word	0xffffffff


	//   ....[53]....
        /*0128*/ 	.word	0xffffffff


	//   ....[54]....
        /*012c*/ 	.word	0xffffffff


	//   ....[55]....
        /*0130*/ 	.word	0xffffffff


	//   ....[56]....
        /*0134*/ 	.word	0xffffffff


	//   ....[57]....
        /*0138*/ 	.word	0xffffffff


	//   ....[58]....
        /*013c*/ 	.word	0xffffffff


	//   ....[59]....
        /*0140*/ 	.word	0xffffffff


	//   ....[60]....
        /*0144*/ 	.word	0xffffffff


	//   ....[61]....
        /*0148*/ 	.word	0xffffffff


	//   ....[62]....
        /*014c*/ 	.word	0xffffffff


	//   ....[63]....
        /*0150*/ 	.word	0xffffffff


	//   ....[64]....
        /*0154*/ 	.word	0xffffffff


	//   ....[65]....
        /*0158*/ 	.word	0xffffffff


	//   ....[66]....
        /*015c*/ 	.word	0xffffffff


	//   ....[67]....
        /*0160*/ 	.word	0xffffffff


	//   ....[68]....
        /*0164*/ 	.word	0xffffffff


	//   ....[69]....
        /*0168*/ 	.word	0xffffffff


	//   ....[70]....
        /*016c*/ 	.word	0xffffffff


	//   ....[71]....
        /*0170*/ 	.word	0xffffffff


	//   ....[72]....
        /*0174*/ 	.word	0xffffffff


	//   ....[73]....
        /*0178*/ 	.word	0xffffffff


	//   ....[74]....
        /*017c*/ 	.word	0xffffffff


	//   ....[75]....
        /*0180*/ 	.word	0xffffffff


	//   ....[76]....
        /*0184*/ 	.word	0xffffffff


	//   ....[77]....
        /*0188*/ 	.word	0xffffffff


	//   ....[78]....
        /*018c*/ 	.word	0xffffffff


	//   ....[79]....
        /*0190*/ 	.word	0xffffffff


	//   ....[80]....
        /*0194*/ 	.word	0xffffffff


	//   ....[81]....
        /*0198*/ 	.word	0xffffffff


	//   ....[82]....
        /*019c*/ 	.word	0xffffffff


	//   ....[83]....
        /*01a0*/ 	.word	0xffffffff


	//   ....[84]....
        /*01a4*/ 	.word	0xffffffff


	//   ....[85]....
        /*01a8*/ 	.word	0xffffffff


	//   ....[86]....
        /*01ac*/ 	.word	0xffffffff


	//   ....[87]....
        /*01b0*/ 	.word	0xffffffff


	//   ....[88]....
        /*01b4*/ 	.word	0xffffffff


	//   ....[89]....
        /*01b8*/ 	.word	0xffffffff


	//   ....[90]....
        /*01bc*/ 	.word	0xffffffff


	//   ....[91]....
        /*01c0*/ 	.word	0xffffffff


	//   ....[92]....
        /*01c4*/ 	.word	0xffffffff


	//   ....[93]....
        /*01c8*/ 	.word	0xffffffff


	//   ....[94]....
        /*01cc*/ 	.word	0xffffffff


	//   ....[95]....
        /*01d0*/ 	.word	0xffffffff


	//   ....[96]....
        /*01d4*/ 	.word	0xffffffff


	//   ....[97]....
        /*01d8*/ 	.word	0xffffffff


	//   ....[98]....
        /*01dc*/ 	.word	0xffffffff


	//   ....[99]....
        /*01e0*/ 	.word	0xffffffff


	//   ....[100]....
        /*01e4*/ 	.word	0xffffffff


	//   ....[101]....
        /*01e8*/ 	.word	0xffffffff


	//   ....[102]....
        /*01ec*/ 	.word	0xffffffff


	//   ....[103]....
        /*01f0*/ 	.word	0xffffffff


	//   ....[104]....
        /*01f4*/ 	.word	0xffffffff


	//   ....[105]....
        /*01f8*/ 	.word	0xffffffff


	//   ....[106]....
        /*01fc*/ 	.word	0xffffffff


	//   ....[107]....
        /*0200*/ 	.word	0xffffffff


	//   ....[108]....
        /*0204*/ 	.word	0xffffffff


	//   ....[109]....
        /*0208*/ 	.word	0xffffffff


	//   ....[110]....
        /*020c*/ 	.word	0xffffffff


	//   ....[111]....
        /*0210*/ 	.word	0xffffffff


	//   ....[112]....
        /*0214*/ 	.word	0xffffffff


	//   ....[113]....
        /*0218*/ 	.word	0xffffffff


	//   ....[114]....
        /*021c*/ 	.word	0xffffffff


	//   ....[115]....
        /*0220*/ 	.word	0xffffffff


	//   ....[116]....
        /*0224*/ 	.word	0xffffffff


	//   ....[117]....
        /*0228*/ 	.word	0xffffffff


	//   ....[118]....
        /*022c*/ 	.word	0xffffffff


	//   ....[119]....
        /*0230*/ 	.word	0xffffffff


	//----- nvinfo : EIATTR_COOP_GROUP_INSTR_OFFSETS
	.align		4
.L_43:
        /*0234*/ 	.byte	0x04, 0x28
        /*0236*/ 	.short	(.L_45 - .L_44)


	//   ....[0]....
.L_44:
        /*0238*/ 	.word	0x00000090


	//   ....[1]....
        /*023c*/ 	.word	0x00000500


	//   ....[2]....
        /*0240*/ 	.word	0x00000720


	//   ....[3]....
        /*0244*/ 	.word	0x00000730


	//   ....[4]....
        /*0248*/ 	.word	0x000008e0


	//   ....[5]....
        /*024c*/ 	.word	0x00000a80


	//   ....[6]....
        /*0250*/ 	.word	0x00000b80


	//   ....[7]....
        /*0254*/ 	.word	0x00000dd0


	//   ....[8]....
        /*0258*/ 	.word	0x00001020


	//   ....[9]....
        /*025c*/ 	.word	0x000022f0


	//   ....[10]....
        /*0260*/ 	.word	0x00002320


	//   ....[11]....
        /*0264*/ 	.word	0x000023a0


	//   ....[12]....
        /*0268*/ 	.word	0x000023b0


	//   ....[13]....
        /*026c*/ 	.word	0x000023f0


	//   ....[14]....
        /*0270*/ 	.word	0x00002410


	//   ....[15]....
        /*0274*/ 	.word	0x00002450


	//   ....[16]....
        /*0278*/ 	.word	0x00002470


	//   ....[17]....
        /*027c*/ 	.word	0x000024c0


	//   ....[18]....
        /*0280*/ 	.word	0x000024e0


	//   ....[19]....
        /*0284*/ 	.word	0x00002580


	//   ....[20]....
        /*0288*/ 	.word	0x00002690


	//   ....[21]....
        /*028c*/ 	.word	0x000026c0


	//   ....[22]....
        /*0290*/ 	.word	0x00002c90


	//   ....[23]....
        /*0294*/ 	.word	0x00002ca0


	//   ....[24]....
        /*0298*/ 	.word	0x00002cf0


	//   ....[25]....
        /*029c*/ 	.word	0x00002d00


	//   ....[26]....
        /*02a0*/ 	.word	0x00002d50


	//   ....[27]....
        /*02a4*/ 	.word	0x00002d60


	//   ....[28]....
        /*02a8*/ 	.word	0x00002db0


	//   ....[29]....
        /*02ac*/ 	.word	0x00002dc0


	//   ....[30]....
        /*02b0*/ 	.word	0x00002e20


	//   ....[31]....
        /*02b4*/ 	.word	0x00002e30


	//   ....[32]....
        /*02b8*/ 	.word	0x00002ec0


	//   ....[33]....
        /*02bc*/ 	.word	0x00002f10


	//   ....[34]....
        /*02c0*/ 	.word	0x00002f50


	//   ....[35]....
        /*02c4*/ 	.word	0x00002f60


	//   ....[36]....
        /*02c8*/ 	.word	0x00002fb0


	//   ....[37]....
        /*02cc*/ 	.word	0x00002fd0


	//   ....[38]....
        /*02d0*/ 	.word	0x00002fe0


	//   ....[39]....
        /*02d4*/ 	.word	0x00002ff0


	//   ....[40]....
        /*02d8*/ 	.word	0x00003b00


	//   ....[41]....
        /*02dc*/ 	.word	0x00004480


	//   ....[42]....
        /*02e0*/ 	.word	0x000052c0


	//   ....[43]....
        /*02e4*/ 	.word	0x000052f0


	//   ....[44]....
        /*02e8*/ 	.word	0x00005370


	//   ....[45]....
        /*02ec*/ 	.word	0x00005380


	//   ....[46]....
        /*02f0*/ 	.word	0x000053c0


	//   ....[47]....
        /*02f4*/ 	.word	0x000053e0


	//   ....[48]....
        /*02f8*/ 	.word	0x00005430


	//   ....[49]....
        /*02fc*/ 	.word	0x00005440


	//   ....[50]....
        /*0300*/ 	.word	0x00005480


	//   ....[51]....
        /*0304*/ 	.word	0x000054a0


	//   ....[52]....
        /*0308*/ 	.word	0x00005540


	//   ....[53]....
        /*030c*/ 	.word	0x00005630


	//   ....[54]....
        /*0310*/ 	.word	0x00005660


	//   ....[55]....
        /*0314*/ 	.word	0x00005c20


	//   ....[56]....
        /*0318*/ 	.word	0x00005c30


	//   ....[57]....
        /*031c*/ 	.word	0x00005c80


	//   ....[58]....
        /*0320*/ 	.word	0x00005c90


	//   ....[59]....
        /*0324*/ 	.word	0x00005ce0


	//   ....[60]....
        /*0328*/ 	.word	0x00005cf0


	//   ....[61]....
        /*032c*/ 	.word	0x00005d50


	//   ....[62]....
        /*0330*/ 	.word	0x00005d60


	//   ....[63]....
        /*0334*/ 	.word	0x00005db0


	//   ....[64]....
        /*0338*/ 	.word	0x00005dc0


	//   ....[65]....
        /*033c*/ 	.word	0x00005e50


	//   ....[66]....
        /*0340*/ 	.word	0x00005ea0


	//   ....[67]....
        /*0344*/ 	.word	0x00005ee0


	//   ....[68]....
        /*0348*/ 	.word	0x00005ef0


	//   ....[69]....
        /*034c*/ 	.word	0x00005f40


	//   ....[70]....
        /*0350*/ 	.word	0x00005f60


	//   ....[71]....
        /*0354*/ 	.word	0x00005f70


	//   ....[72]....
        /*0358*/ 	.word	0x00005f80


	//   ....[73]....
        /*035c*/ 	.word	0x00006e60


	//   ....[74]....
        /*0360*/ 	.word	0x00006e90


	//   ....[75]....
        /*0364*/ 	.word	0x00006f10


	//   ....[76]....
        /*0368*/ 	.word	0x00006f20


	//   ....[77]....
        /*036c*/ 	.word	0x00006f60


	//   ....[78]....
        /*0370*/ 	.word	0x00006f80


	//   ....[79]....
        /*0374*/ 	.word	0x00006fc0


	//   ....[80]....
        /*0378*/ 	.word	0x00006fe0


	//   ....[81]....
        /*037c*/ 	.word	0x00007030


	//   ....[82]....
        /*0380*/ 	.word	0x00007050


	//   ....[83]....
        /*0384*/ 	.word	0x000070e0


	//   ....[84]....
        /*0388*/ 	.word	0x000071d0


	//   ....[85]....
        /*038c*/ 	.word	0x00007200


	//   ....[86]....
        /*0390*/ 	.word	0x000077c0


	//   ....[87]....
        /*0394*/ 	.word	0x000077d0


	//   ....[88]....
        /*0398*/ 	.word	0x00007820


	//   ....[89]....
        /*039c*/ 	.word	0x00007830


	//   ....[90]....
        /*03a0*/ 	.word	0x00007880


	//   ....[91]....
        /*03a4*/ 	.word	0x00007890


	//   ....[92]....
        /*03a8*/ 	.word	0x000078e0


	//   ....[93]....
        /*03ac*/ 	.word	0x000078f0


	//   ....[94]....
        /*03b0*/ 	.word	0x00007950


	//   ....[95]....
        /*03b4*/ 	.word	0x00007960


	//   ....[96]....
        /*03b8*/ 	.word	0x000079f0


	//   ....[97]....
        /*03bc*/ 	.word	0x00007a40


	//   ....[98]....
        /*03c0*/ 	.word	0x00007a80


	//   ....[99]....
        /*03c4*/ 	.word	0x00007a90


	//   ....[100]....
        /*03c8*/ 	.word	0x00007ae0


	//   ....[101]....
        /*03cc*/ 	.word	0x00007b00


	//   ....[102]....
        /*03d0*/ 	.word	0x00007b10


	//   ....[103]....
        /*03d4*/ 	.word	0x00007b20


	//   ....[104]....
        /*03d8*/ 	.word	0x00008830


	//   ....[105]....
        /*03dc*/ 	.word	0x00009660


	//   ....[106]....
        /*03e0*/ 	.word	0x00009a20


	//   ....[107]....
        /*03e4*/ 	.word	0x00009f20


	//   ....[108]....
        /*03e8*/ 	.word	0x0000e350


	//   ....[109]....
        /*03ec*/ 	.word	0x0000e7a0


	//   ....[110]....
        /*03f0*/ 	.word	0x0000e9f0


	//   ....[111]....
        /*03f4*/ 	.word	0x0000eb90


	//   ....[112]....
        /*03f8*/ 	.word	0x0000f3a0


	//   ....[113]....
        /*03fc*/ 	.word	0x0000f840


	//   ....[114]....
        /*0400*/ 	.word	0x0000fc10


	//   ....[115]....
        /*0404*/ 	.word	0x0000fff0


	//   ....[116]....
        /*0408*/ 	.word	0x00010200


	//   ....[117]....
        /*040c*/ 	.word	0x00010230


	//   ....[118]....
        /*0410*/ 	.word	0x00010dd0


	//   ....[119]....
        /*0414*/ 	.word	0x00011000


	//----- nvinfo : EIATTR_REG_RECONFIG
	.align		4
.L_45:
        /*0418*/ 	.byte	0x01, 0x54
	.zero		2


	//----- nvinfo : EIATTR_VRC_CTA_INIT_COUNT
	.align		4
        /*041c*/ 	.byte	0x02, 0x4a
        /*041e*/ 	.byte	0x80
	.zero		1


	//----- nvinfo : EIATTR_SYSCALL_OFFSETS
	.align		4
        /*0420*/ 	.byte	0x04, 0x46
        /*0422*/ 	.short	(.L_47 - .L_46)


	//   ....[0]....
.L_46:
        /*0424*/ 	.word	0x0000a300


	//   ....[1]....
        /*0428*/ 	.word	0x0000a3f0


	//   ....[2]....
        /*042c*/ 	.word	0x0000ab40


	//   ....[3]....
        /*0430*/ 	.word	0x0000acb0


	//   ....[4]....
        /*0434*/ 	.word	0x0000b9b0


	//   ....[5]....
        /*0438*/ 	.word	0x0000bb20


	//   ....[6]....
        /*043c*/ 	.word	0x0000c7b0


	//   ....[7]....
        /*0440*/ 	.word	0x0000c920


	//   ....[8]....
        /*0444*/ 	.word	0x0000d5f0


	//   ....[9]....
        /*0448*/ 	.word	0x0000d760


	//----- nvinfo : EIATTR_MBARRIER_INSTR_OFFSETS
	.align		4
.L_47:
        /*044c*/ 	.byte	0x04, 0x39
        /*044e*/ 	.short	(.L_49 - .L_48)


	//   ....[0]....
.L_48:
        /*0450*/ 	.word	0x00000830
        /*0454*/ 	.word	0x000000ff
        /*0458*/ 	.word	0x00000000
        /*045c*/ 	.short	0x0100
        /*045e*/ 	.byte	0x05
	.zero		1


	//   ....[1]....
        /*0460*/ 	.word	0x00000840
        /*0464*/ 	.word	0x000000ff
        /*0468*/ 	.word	0x00000028
        /*046c*/ 	.short	0x0100
        /*046e*/ 	.byte	0x05
	.zero		1


	//   ....[2]....
        /*0470*/ 	.word	0x00000850
        /*0474*/ 	.word	0x000000ff
        /*0478*/ 	.word	0x00000008
        /*047c*/ 	.short	0x0100
        /*047e*/ 	.byte	0x05
	.zero		1


	//   ....[3]....
        /*0480*/ 	.word	0x00000860
        /*0484*/ 	.word	0x000000ff
        /*0488*/ 	.word	0x00000030
        /*048c*/ 	.short	0x0100
        /*048e*/ 	.byte	0x05
	.zero		1


	//   ....[4]....
        /*0490*/ 	.word	0x00000870
        /*0494*/ 	.word	0x000000ff
        /*0498*/ 	.word	0x00000010
        /*049c*/ 	.short	0x0100
        /*049e*/ 	.byte	0x05
	.zero		1


	//   ....[5]....
        /*04a0*/ 	.word	0x00000880
        /*04a4*/ 	.word	0x000000ff
        /*04a8*/ 	.word	0x00000038
        /*04ac*/ 	.short	0x0100
        /*04ae*/ 	.byte	0x05
	.zero		1


	//   ....[6]....
        /*04b0*/ 	.word	0x00000890
        /*04b4*/ 	.word	0x000000ff
        /*04b8*/ 	.word	0x00000018
        /*04bc*/ 	.short	0x0100
        /*04be*/ 	.byte	0x05
	.zero		1


	//   ....[7]....
        /*04c0*/ 	.word	0x000008a0
        /*04c4*/ 	.word	0x000000ff
        /*04c8*/ 	.word	0x00000040
        /*04cc*/ 	.short	0x0100
        /*04ce*/ 	.byte	0x05
	.zero		1


	//   ....[8]....
        /*04d0*/ 	.word	0x000008b0
        /*04d4*/ 	.word	0x000000ff
        /*04d8*/ 	.word	0x00000020
        /*04dc*/ 	.short	0x0100
        /*04de*/ 	.byte	0x05
	.zero		1


	//   ....[9]....
        /*04e0*/ 	.word	0x000008c0
        /*04e4*/ 	.word	0x000000ff
        /*04e8*/ 	.word	0x00000048
        /*04ec*/ 	.short	0x0100
        /*04ee*/ 	.byte	0x05
	.zero		1


	//   ....[10]....
        /*04f0*/ 	.word	0x000009f0
        /*04f4*/ 	.word	0x000000ff
        /*04f8*/ 	.word	0x00000050
        /*04fc*/ 	.short	0x0100
        /*04fe*/ 	.byte	0x06
	.zero		1


	//   ....[11]....
        /*0500*/ 	.word	0x00000a00
        /*0504*/ 	.word	0x000000ff
        /*0508*/ 	.word	0x00000070
        /*050c*/ 	.short	0x0100
        /*050e*/ 	.byte	0x06
	.zero		1


	//   ....[12]....
        /*0510*/ 	.word	0x00000a10
        /*0514*/ 	.word	0x000000ff
        /*0518*/ 	.word	0x00000058
        /*051c*/ 	.short	0x0100
        /*051e*/ 	.byte	0x06
	.zero		1


	//   ....[13]....
        /*0520*/ 	.word	0x00000a20
        /*0524*/ 	.word	0x000000ff
        /*0528*/ 	.word	0x00000078
        /*052c*/ 	.short	0x0100
        /*052e*/ 	.byte	0x06
	.zero		1


	//   ....[14]....
        /*0530*/ 	.word	0x00000a30
        /*0534*/ 	.word	0x000000ff
        /*0538*/ 	.word	0x00000060
        /*053c*/ 	.short	0x0100
        /*053e*/ 	.byte	0x06
	.zero		1


	//   ....[15]....
        /*0540*/ 	.word	0x00000a40
        /*0544*/ 	.word	0x000000ff
        /*0548*/ 	.word	0x00000080
        /*054c*/ 	.short	0x0100
        /*054e*/ 	.byte	0x06
	.zero		1


	//   ....[16]....
        /*0550*/ 	.word	0x00000a50
        /*0554*/ 	.word	0x000000ff
        /*0558*/ 	.word	0x00000068
        /*055c*/ 	.short	0x0100
        /*055e*/ 	.byte	0x06
	.zero		1


	//   ....[17]....
        /*0560*/ 	.word	0x00000a60
        /*0564*/ 	.word	0x000000ff
        /*0568*/ 	.word	0x00000088
        /*056c*/ 	.short	0x0100
        /*056e*/ 	.byte	0x06
	.zero		1


	//   ....[18]....
        /*0570*/ 	.word	0x00000b50
        /*0574*/ 	.word	0x000000ff
        /*0578*/ 	.word	0x00000090
        /*057c*/ 	.short	0x0100
        /*057e*/ 	.byte	0x05
	.zero		1


	//   ....[19]....
        /*0580*/ 	.word	0x00000b60
        /*0584*/ 	.word	0x000000ff
        /*0588*/ 	.word	0x00000098
        /*058c*/ 	.short	0x0100
        /*058e*/ 	.byte	0x05
	.zero		1


	//   ....[20]....
        /*0590*/ 	.word	0x00000cb0
        /*0594*/ 	.word	0x000000ff
        /*0598*/ 	.word	0x000000a0
        /*059c*/ 	.short	0x0100
        /*059e*/ 	.byte	0x06
	.zero		1


	//   ....[21]....
        /*05a0*/ 	.word	0x00000cc0
        /*05a4*/ 	.word	0x000000ff
        /*05a8*/ 	.word	0x000000e0
        /*05ac*/ 	.short	0x0100
        /*05ae*/ 	.byte	0x06
	.zero		1


	//   ....[22]....
        /*05b0*/ 	.word	0x00000cd0
        /*05b4*/ 	.word	0x000000ff
        /*05b8*/ 	.word	0x000000a8
        /*05bc*/ 	.short	0x0100
        /*05be*/ 	.byte	0x06
	.zero		1


	//   ....[23]....
        /*05c0*/ 	.word	0x00000ce0
        /*05c4*/ 	.word	0x000000ff
        /*05c8*/ 	.word	0x000000e8
        /*05cc*/ 	.short	0x0100
        /*05ce*/ 	.byte	0x06
	.zero		1


	//   ....[24]....
        /*05d0*/ 	.word	0x00000cf0
        /*05d4*/ 	.word	0x000000ff
        /*05d8*/ 	.word	0x000000b0
        /*05dc*/ 	.short	0x0100
        /*05de*/ 	.byte	0x06
	.zero		1


	//   ....[25]....
        /*05e0*/ 	.word	0x00000d00
        /*05e4*/ 	.word	0x000000ff
        /*05e8*/ 	.word	0x000000f0
        /*05ec*/ 	.short	0x0100
        /*05ee*/ 	.byte	0x06
	.zero		1


	//   ....[26]....
        /*05f0*/ 	.word	0x00000d10
        /*05f4*/ 	.word	0x000000ff
        /*05f8*/ 	.word	0x000000b8
        /*05fc*/ 	.short	0x0100
        /*05fe*/ 	.byte	0x06
	.zero		1


	//   ....[27]....
        /*0600*/ 	.word	0x00000d20
        /*0604*/ 	.word	0x000000ff
        /*0608*/ 	.word	0x000000f8
        /*060c*/ 	.short	0x0100
        /*060e*/ 	.byte	0x06
	.zero		1


	//   ....[28]....
        /*0610*/ 	.word	0x00000d30
        /*0614*/ 	.word	0x000000ff
        /*0618*/ 	.word	0x000000c0
        /*061c*/ 	.short	0x0100
        /*061e*/ 	.byte	0x06
	.zero		1


	//   ....[29]....
        /*0620*/ 	.word	0x00000d40
        /*0624*/ 	.word	0x000000ff
        /*0628*/ 	.word	0x00000100
        /*062c*/ 	.short	0x0100
        /*062e*/ 	.byte	0x06
	.zero		1


	//   ....[30]....
        /*0630*/ 	.word	0x00000d50
        /*0634*/ 	.word	0x000000ff
        /*0638*/ 	.word	0x000000c8
        /*063c*/ 	.short	0x0100
        /*063e*/ 	.byte	0x06
	.zero		1


	//   ....[31]....
        /*0640*/ 	.word	0x00000d60
        /*0644*/ 	.word	0x000000ff
        /*0648*/ 	.word	0x00000108
        /*064c*/ 	.short	0x0100
        /*064e*/ 	.byte	0x06
	.zero		1


	//   ....[32]....
        /*0650*/ 	.word	0x00000d70
        /*0654*/ 	.word	0x000000ff
        /*0658*/ 	.word	0x000000d0
        /*065c*/ 	.short	0x0100
        /*065e*/ 	.byte	0x06
	.zero		1


	//   ....[33]....
        /*0660*/ 	.word	0x00000d80
        /*0664*/ 	.word	0x000000ff
        /*0668*/ 	.word	0x00000110
        /*066c*/ 	.short	0x0100
        /*066e*/ 	.byte	0x06
	.zero		1


	//   ....[34]....
        /*0670*/ 	.word	0x00000d90
        /*0674*/ 	.word	0x000000ff
        /*0678*/ 	.word	0x000000d8
        /*067c*/ 	.short	0x0100
        /*067e*/ 	.byte	0x06
	.zero		1


	//   ....[35]....
        /*0680*/ 	.word	0x00000da0
        /*0684*/ 	.word	0x000000ff
        /*0688*/ 	.word	0x00000118
        /*068c*/ 	.short	0x0100
        /*068e*/ 	.byte	0x06
	.zero		1


	//   ....[36]....
        /*0690*/ 	.word	0x00000f00
        /*0694*/ 	.word	0x000000ff
        /*0698*/ 	.word	0x00000180
        /*069c*/ 	.short	0x0100
        /*069e*/ 	.byte	0x06
	.zero		1


	//   ....[37]....
        /*06a0*/ 	.word	0x00000f10
        /*06a4*/ 	.word	0x000000ff
        /*06a8*/ 	.word	0x000001c0
        /*06ac*/ 	.short	0x0100
        /*06ae*/ 	.byte	0x06
	.zero		1


	//   ....[38]....
        /*06b0*/ 	.word	0x00000f20
        /*06b4*/ 	.word	0x000000ff
        /*06b8*/ 	.word	0x00000188
        /*06bc*/ 	.short	0x0100
        /*06be*/ 	.byte	0x06
	.zero		1


	//   ....[39]....
        /*06c0*/ 	.word	0x00000f30
        /*06c4*/ 	.word	0x000000ff
        /*06c8*/ 	.word	0x000001c8
        /*06cc*/ 	.short	0x0100
        /*06ce*/ 	.byte	0x06
	.zero		1


	//   ....[40]....
        /*06d0*/ 	.word	0x00000f40
        /*06d4*/ 	.word	0x000000ff
        /*06d8*/ 	.word	0x00000190
        /*06dc*/ 	.short	0x0100
        /*06de*/ 	.byte	0x06
	.zero		1


	//   ....[41]....
        /*06e0*/ 	.word	0x00000f50
        /*06e4*/ 	.word	0x000000ff
        /*06e8*/ 	.word	0x000001d0
        /*06ec*/ 	.short	0x0100
        /*06ee*/ 	.byte	0x06
	.zero		1


	//   ....[42]....
        /*06f0*/ 	.word	0x00000f60
        /*06f4*/ 	.word	0x000000ff
        /*06f8*/ 	.word	0x00000198
        /*06fc*/ 	.short	0x0100
        /*06fe*/ 	.byte	0x06
	.zero		1


	//   ....[43]....
        /*0700*/ 	.word	0x00000f70
        /*0704*/ 	.word	0x000000ff
        /*0708*/ 	.word	0x000001d8
        /*070c*/ 	.short	0x0100
        /*070e*/ 	.byte	0x06
	.zero		1


	//   ....[44]....
        /*0710*/ 	.word	0x00000f80
        /*0714*/ 	.word	0x000000ff
        /*0718*/ 	.word	0x000001a0
        /*071c*/ 	.short	0x0100
        /*071e*/ 	.byte	0x06
	.zero		1


	//   ....[45]....
        /*0720*/ 	.word	0x00000f90
        /*0724*/ 	.word	0x000000ff
        /*0728*/ 	.word	0x000001e0
        /*072c*/ 	.short	0x0100
        /*072e*/ 	.byte	0x06
	.zero		1


	//   ....[46]....
        /*0730*/ 	.word	0x00000fa0
        /*0734*/ 	.word	0x000000ff
        /*0738*/ 	.word	0x000001a8
        /*073c*/ 	.short	0x0100
        /*073e*/ 	.byte	0x06
	.zero		1


	//   ....[47]....
        /*0740*/ 	.word	0x00000fb0
        /*0744*/ 	.word	0x000000ff
        /*0748*/ 	.word	0x000001e8
        /*074c*/ 	.short	0x0100
        /*074e*/ 	.byte	0x06
	.zero		1


	//   ....[48]....
        /*0750*/ 	.word	0x00000fc0
        /*0754*/ 	.word	0x000000ff
        /*0758*/ 	.word	0x000001b0
        /*075c*/ 	.short	0x0100
        /*075e*/ 	.byte	0x06
	.zero		1


	//   ....[49]....
        /*0760*/ 	.word	0x00000fd0
        /*0764*/ 	.word	0x000000ff
        /*0768*/ 	.word	0x000001f0
        /*076c*/ 	.short	0x0100
        /*076e*/ 	.byte	0x06
	.zero		1


	//   ....[50]....
        /*0770*/ 	.word	0x00000fe0
        /*0774*/ 	.word	0x000000ff
        /*0778*/ 	.word	0x000001b8
        /*077c*/ 	.short	0x0100
        /*077e*/ 	.byte	0x06
	.zero		1


	//   ....[51]....
        /*0780*/ 	.word	0x00000ff0
        /*0784*/ 	.word	0x000000ff
        /*0788*/ 	.word	0x000001f8
        /*078c*/ 	.short	0x0100
        /*078e*/ 	.byte	0x06
	.zero		1


	//   ....[52]....
        /*0790*/ 	.word	0x00001150
        /*0794*/ 	.word	0x000000ff
        /*0798*/ 	.word	0x00000120
        /*079c*/ 	.short	0x0100
        /*079e*/ 	.byte	0x06
	.zero		1


	//   ....[53]....
        /*07a0*/ 	.word	0x00001160
        /*07a4*/ 	.word	0x000000ff
        /*07a8*/ 	.word	0x00000140
        /*07ac*/ 	.short	0x0100
        /*07ae*/ 	.byte	0x06
	.zero		1


	//   ....[54]....
        /*07b0*/ 	.word	0x00001170
        /*07b4*/ 	.word	0x000000ff
        /*07b8*/ 	.word	0x00000128
        /*07bc*/ 	.short	0x0100
        /*07be*/ 	.byte	0x06
	.zero		1


	//   ....[55]....
        /*07c0*/ 	.word	0x00001180
        /*07c4*/ 	.word	0x000000ff
        /*07c8*/ 	.word	0x00000148
        /*07cc*/ 	.short	0x0100
        /*07ce*/ 	.byte	0x06
	.zero		1


	//   ....[56]....
        /*07d0*/ 	.word	0x00001190
        /*07d4*/ 	.word	0x000000ff
        /*07d8*/ 	.word	0x00000130
        /*07dc*/ 	.short	0x0100
        /*07de*/ 	.byte	0x06
	.zero		1


	//   ....[57]....
        /*07e0*/ 	.word	0x000011a0
        /*07e4*/ 	.word	0x000000ff
        /*07e8*/ 	.word	0x00000150
        /*07ec*/ 	.short	0x0100
        /*07ee*/ 	.byte	0x06
	.zero		1


	//   ....[58]....
        /*07f0*/ 	.word	0x000011b0
        /*07f4*/ 	.word	0x000000ff
        /*07f8*/ 	.word	0x00000138
        /*07fc*/ 	.short	0x0100
        /*07fe*/ 	.byte	0x06
	.zero		1


	//   ....[59]....
        /*0800*/ 	.word	0x000011c0
        /*0804*/ 	.word	0x000000ff
        /*0808*/ 	.word	0x00000158
        /*080c*/ 	.short	0x0100
        /*080e*/ 	.byte	0x06
	.zero		1


	//   ....[60]....
        /*0810*/ 	.word	0x00003e40
        /*0814*/ 	.word	0x000000ff
        /*0818*/ 	.word	0x00000028
        /*081c*/ 	.short	0x010a
        /*081e*/ 	.byte	0x05
	.zero		1


	//   ....[61]....
        /*0820*/ 	.word	0x00003f80
        /*0824*/ 	.word	0x000000ff
        /*0828*/ 	.word	0x00000028
        /*082c*/ 	.short	0x010a
        /*082e*/ 	.byte	0x09
	.zero		1


	//   ....[62]....
        /*0830*/ 	.word	0x00004120
        /*0834*/ 	.word	0x000000ff
        /*0838*/ 	.word	0x00000028
        /*083c*/ 	.short	0x010a
        /*083e*/ 	.byte	0x04
	.zero		1


	//   ....[63]....
        /*0840*/ 	.word	0x000041c0
        /*0844*/ 	.word	0x000000ff
        /*0848*/ 	.word	0x00000098
        /*084c*/ 	.short	0x0101
        /*084e*/ 	.byte	0x0c
	.zero		1


	//   ....[64]....
        /*0850*/ 	.word	0x000041e0
        /*0854*/ 	.word	0x000000ff
        /*0858*/ 	.word	0x00000028
        /*085c*/ 	.short	0x010a
        /*085e*/ 	.byte	0x04
	.zero		1


	//   ....[65]....
        /*0860*/ 	.word	0x00004260
        /*0864*/ 	.word	0x000000ff
        /*0868*/ 	.word	0x00000028
        /*086c*/ 	.short	0x010a
        /*086e*/ 	.byte	0x09
	.zero		1


	//   ....[66]....
        /*0870*/ 	.word	0x000043f0
        /*0874*/ 	.word	0x000000ff
        /*0878*/ 	.word	0x00000028
        /*087c*/ 	.short	0x010a
        /*087e*/ 	.byte	0x04
	.zero		1


	//   ....[67]....
        /*0880*/ 	.word	0x000044d0
        /*0884*/ 	.word	0x000000ff
        /*0888*/ 	.word	0x00000180
        /*088c*/ 	.short	0x010a
        /*088e*/ 	.byte	0x04
	.zero		1


	//   ....[68]....
        /*0890*/ 	.word	0x00004640
        /*0894*/ 	.word	0x000000ff
        /*0898*/ 	.word	0x00000000
        /*089c*/ 	.short	0x0101
        /*089e*/ 	.byte	0x04
	.zero		1


	//   ....[69]....
        /*08a0*/ 	.word	0x000046b0
        /*08a4*/ 	.word	0x000000ff
        /*08a8*/ 	.word	0x00000000
        /*08ac*/ 	.short	0x010a
        /*08ae*/ 	.byte	0x04
	.zero		1


	//   ....[70]....
        /*08b0*/ 	.word	0x00004740
        /*08b4*/ 	.word	0x000000ff
        /*08b8*/ 	.word	0x00000000
        /*08bc*/ 	.short	0x010a
        /*08be*/ 	.byte	0x04
	.zero		1


	//   ....[71]....
        /*08c0*/ 	.word	0x000047d0
        /*08c4*/ 	.word	0x000000ff
        /*08c8*/ 	.word	0x00000000
        /*08cc*/ 	.short	0x010a
        /*08ce*/ 	.byte	0x04
	.zero		1


	//   ....[72]....
        /*08d0*/ 	.word	0x00004860
        /*08d4*/ 	.word	0x000000ff
        /*08d8*/ 	.word	0x00000000
        /*08dc*/ 	.short	0x010a
        /*08de*/ 	.byte	0x04
	.zero		1


	//   ....[73]....
        /*08e0*/ 	.word	0x00004900
        /*08e4*/ 	.word	0x00000000
        /*08e8*/ 	.word	0x00000000
        /*08ec*/ 	.short	0x010a
        /*08ee*/ 	.byte	0xff
	.zero		1


	//   ....[74]....
        /*08f0*/ 	.word	0x00006440
        /*08f4*/ 	.word	0x000000ff
        /*08f8*/ 	.word	0x000000e0
        /*08fc*/ 	.short	0x010a
        /*08fe*/ 	.byte	0x04
	.zero		1


	//   ....[75]....
        /*0900*/ 	.word	0x000065e0
        /*0904*/ 	.word	0x000000ff
        /*0908*/ 	.word	0x000000a0
        /*090c*/ 	.short	0x0101
        /*090e*/ 	.byte	0x04
	.zero		1


	//   ....[76]....
        /*0910*/ 	.word	0x00007ff0
        /*0914*/ 	.word	0x000000ff
        /*0918*/ 	.word	0x000000e0
        /*091c*/ 	.short	0x010a
        /*091e*/ 	.byte	0x04
	.zero		1


	//   ....[77]....
        /*0920*/ 	.word	0x00008170
        /*0924*/ 	.word	0x000000ff
        /*0928*/ 	.word	0x000000a0
        /*092c*/ 	.short	0x0101
        /*092e*/ 	.byte	0x04
	.zero		1


	//   ....[78]....
        /*0930*/ 	.word	0x000088a0
        /*0934*/ 	.word	0x00000013
        /*0938*/ 	.word	0x00000098
        /*093c*/ 	.short	0x010a
        /*093e*/ 	.byte	0xff
	.zero		1


	//   ....[79]....
        /*0940*/ 	.word	0x00008b30
        /*0944*/ 	.word	0x000000ff
        /*0948*/ 	.word	0x00000070
        /*094c*/ 	.short	0x010a
        /*094e*/ 	.byte	0x15
	.zero		1


	//   ....[80]....
        /*0950*/ 	.word	0x00008c50
        /*0954*/ 	.word	0x000000ff
        /*0958*/ 	.word	0x00000050
        /*095c*/ 	.short	0x010b
        /*095e*/ 	.byte	0x15
	.zero		1


	//   ....[81]....
        /*0960*/ 	.word	0x00008cc0
        /*0964*/ 	.word	0x000000ff
        /*0968*/ 	.word	0x00000000
        /*096c*/ 	.short	0x0101
        /*096e*/ 	.byte	0x04
	.zero		1


	//   ....[82]....
        /*0970*/ 	.word	0x00008cf0
        /*0974*/ 	.word	0x000000ff
        /*0978*/ 	.word	0x00000078
        /*097c*/ 	.short	0x010a
        /*097e*/ 	.byte	0x15
	.zero		1


	//   ....[83]....
        /*0980*/ 	.word	0x00008e20
        /*0984*/ 	.word	0x000000ff
        /*0988*/ 	.word	0x00000058
        /*098c*/ 	.short	0x010b
        /*098e*/ 	.byte	0x15
	.zero		1


	//   ....[84]....
        /*0990*/ 	.word	0x00008e80
        /*0994*/ 	.word	0x000000ff
        /*0998*/ 	.word	0x00000000
        /*099c*/ 	.short	0x0101
        /*099e*/ 	.byte	0x04
	.zero		1


	//   ....[85]....
        /*09a0*/ 	.word	0x00008eb0
        /*09a4*/ 	.word	0x000000ff
        /*09a8*/ 	.word	0x00000080
        /*09ac*/ 	.short	0x010a
        /*09ae*/ 	.byte	0x15
	.zero		1


	//   ....[86]....
        /*09b0*/ 	.word	0x00008fe0
        /*09b4*/ 	.word	0x000000ff
        /*09b8*/ 	.word	0x00000060
        /*09bc*/ 	.short	0x010b
        /*09be*/ 	.byte	0x15
	.zero		1


	//   ....[87]....
        /*09c0*/ 	.word	0x00009040
        /*09c4*/ 	.word	0x000000ff
        /*09c8*/ 	.word	0x00000000
        /*09cc*/ 	.short	0x0101
        /*09ce*/ 	.byte	0x04
	.zero		1


	//   ....[88]....
        /*09d0*/ 	.word	0x00009070
        /*09d4*/ 	.word	0x000000ff
        /*09d8*/ 	.word	0x00000088
        /*09dc*/ 	.short	0x010a
        /*09de*/ 	.byte	0x15
	.zero		1


	//   ....[89]....
        /*09e0*/ 	.word	0x000091a0
        /*09e4*/ 	.word	0x000000ff
        /*09e8*/ 	.word	0x00000068
        /*09ec*/ 	.short	0x010b
        /*09ee*/ 	.byte	0x15
	.zero		1


	//   ....[90]....
        /*09f0*/ 	.word	0x00009220
        /*09f4*/ 	.word	0x000000ff
        /*09f8*/ 	.word	0x00000000
        /*09fc*/ 	.short	0x0101
        /*09fe*/ 	.byte	0x04
	.zero		1


	//   ....[91]....
        /*0a00*/ 	.word	0x00009270
        /*0a04*/ 	.word	0x000000ff
        /*0a08*/ 	.word	0x00000180
        /*0a0c*/ 	.short	0x010a
        /*0a0e*/ 	.byte	0x08
	.zero		1


	//   ....[92]....
        /*0a10*/ 	.word	0x000093a0
        /*0a14*/ 	.word	0x000000ff
        /*0a18*/ 	.word	0x00000000
        /*0a1c*/ 	.short	0x0101
        /*0a1e*/ 	.byte	0x08
	.zero		1


	//   ....[93]....
        /*0a20*/ 	.word	0x00009450
        /*0a24*/ 	.word	0x000000ff
        /*0a28*/ 	.word	0x00000070
        /*0a2c*/ 	.short	0x010a
        /*0a2e*/ 	.byte	0x15
	.zero		1


	//   ....[94]....
        /*0a30*/ 	.word	0x00009490
        /*0a34*/ 	.word	0x000000ff
        /*0a38*/ 	.word	0x00000078
        /*0a3c*/ 	.short	0x010a
        /*0a3e*/ 	.byte	0x15
	.zero		1


	//   ....[95]....
        /*0a40*/ 	.word	0x000094d0
        /*0a44*/ 	.word	0x000000ff
        /*0a48*/ 	.word	0x00000080
        /*0a4c*/ 	.short	0x010a
        /*0a4e*/ 	.byte	0x15
	.zero		1


	//   ....[96]....
        /*0a50*/ 	.word	0x00009530
        /*0a54*/ 	.word	0x00000000
        /*0a58*/ 	.word	0x00000088
        /*0a5c*/ 	.short	0x010a
        /*0a5e*/ 	.byte	0xff
	.zero		1


	//   ....[97]....
        /*0a60*/ 	.word	0x00009fc0
        /*0a64*/ 	.word	0x000000ff
        /*0a68*/ 	.word	0x00000180
        /*0a6c*/ 	.short	0x010a
        /*0a6e*/ 	.byte	0x06
	.zero		1


	//   ....[98]....
        /*0a70*/ 	.word	0x0000a120
        /*0a74*/ 	.word	0x000000ff
        /*0a78*/ 	.word	0x00000000
        /*0a7c*/ 	.short	0x0101
        /*0a7e*/ 	.byte	0x04
	.zero		1


	//   ....[99]....
        /*0a80*/ 	.word	0x0000a6e0
        /*0a84*/ 	.word	0x000000ff
        /*0a88*/ 	.word	0x00000050
        /*0a8c*/ 	.short	0x010a
        /*0a8e*/ 	.byte	0x2b
	.zero		1


	//   ....[100]....
        /*0a90*/ 	.word	0x0000a740
        /*0a94*/ 	.word	0x00000061
        /*0a98*/ 	.word	0x00000120
        /*0a9c*/ 	.short	0x010a
        /*0a9e*/ 	.byte	0xff
	.zero		1


	//   ....[101]....
        /*0aa0*/ 	.word	0x0000a760
        /*0aa4*/ 	.word	0x000000ff
        /*0aa8*/ 	.word	0x00000050
        /*0aac*/ 	.short	0x010a
        /*0aae*/ 	.byte	0x2b
	.zero		1


	//   ....[102]....
        /*0ab0*/ 	.word	0x0000aa10
        /*0ab4*/ 	.word	0x00000061
        /*0ab8*/ 	.word	0x00000120
        /*0abc*/ 	.short	0x010a
        /*0abe*/ 	.byte	0xff
	.zero		1


	//   ....[103]....
        /*0ac0*/ 	.word	0x0000b650
        /*0ac4*/ 	.word	0x000000ff
        /*0ac8*/ 	.word	0x00000000
        /*0acc*/ 	.short	0x0101
        /*0ace*/ 	.byte	0x04
	.zero		1


	//   ....[104]....
        /*0ad0*/ 	.word	0x0000b6a0
        /*0ad4*/ 	.word	0x000000ff
        /*0ad8*/ 	.word	0x00000058
        /*0adc*/ 	.short	0x010a
        /*0ade*/ 	.byte	0x2b
	.zero		1


	//   ....[105]....
        /*0ae0*/ 	.word	0x0000b6d0
        /*0ae4*/ 	.word	0x000000ff
        /*0ae8*/ 	.word	0x00000058
        /*0aec*/ 	.short	0x010a
        /*0aee*/ 	.byte	0x2b
	.zero		1


	//   ....[106]....
        /*0af0*/ 	.word	0x0000c490
        /*0af4*/ 	.word	0x000000ff
        /*0af8*/ 	.word	0x00000000
        /*0afc*/ 	.short	0x0101
        /*0afe*/ 	.byte	0x04
	.zero		1


	//   ....[107]....
        /*0b00*/ 	.word	0x0000c4b0
        /*0b04*/ 	.word	0x000000ff
        /*0b08*/ 	.word	0x00000060
        /*0b0c*/ 	.short	0x010a
        /*0b0e*/ 	.byte	0x2b
	.zero		1


	//   ....[108]....
        /*0b10*/ 	.word	0x0000c4d0
        /*0b14*/ 	.word	0x000000ff
        /*0b18*/ 	.word	0x00000060
        /*0b1c*/ 	.short	0x010a
        /*0b1e*/ 	.byte	0x2b
	.zero		1


	//   ....[109]....
        /*0b20*/ 	.word	0x0000d2d0
        /*0b24*/ 	.word	0x000000ff
        /*0b28*/ 	.word	0x00000000
        /*0b2c*/ 	.short	0x0101
        /*0b2e*/ 	.byte	0x04
	.zero		1


	//   ....[110]....
        /*0b30*/ 	.word	0x0000d2f0
        /*0b34*/ 	.word	0x000000ff
        /*0b38*/ 	.word	0x00000068
        /*0b3c*/ 	.short	0x010a
        /*0b3e*/ 	.byte	0x2b
	.zero		1


	//   ....[111]....
        /*0b40*/ 	.word	0x0000d310
        /*0b44*/ 	.word	0x000000ff
        /*0b48*/ 	.word	0x00000068
        /*0b4c*/ 	.short	0x010a
        /*0b4e*/ 	.byte	0x2b
	.zero		1


	//   ....[112]....
        /*0b50*/ 	.word	0x0000da00
        /*0b54*/ 	.word	0x00000064
        /*0b58*/ 	.word	0x00000000
        /*0b5c*/ 	.short	0x0101
        /*0b5e*/ 	.byte	0xff
	.zero		1


	//   ....[113]....
        /*0b60*/ 	.word	0x0000e240
        /*0b64*/ 	.word	0x000000ff
        /*0b68*/ 	.word	0x00000000
        /*0b6c*/ 	.short	0x0101
        /*0b6e*/ 	.byte	0x04
	.zero		1


	//   ....[114]....
        /*0b70*/ 	.word	0x0000e2e0
        /*0b74*/ 	.word	0x000000ff
        /*0b78*/ 	.word	0x00000000
        /*0b7c*/ 	.short	0x0101
        /*0b7e*/ 	.byte	0x04
	.zero		1


	//   ....[115]....
        /*0b80*/ 	.word	0x0000ebf0
        /*0b84*/ 	.word	0x000000ff
        /*0b88*/ 	.word	0x000000a0
        /*0b8c*/ 	.short	0x010a
        /*0b8e*/ 	.byte	0x18
	.zero		1


	//   ....[116]....
        /*0b90*/ 	.word	0x0000ed30
        /*0b94*/ 	.word	0x000000ff
        /*0b98*/ 	.word	0x00000000
        /*0b9c*/ 	.short	0x0101
        /*0b9e*/ 	.byte	0x06
	.zero		1


	//   ....[117]....
        /*0ba0*/ 	.word	0x0000eda0
        /*0ba4*/ 	.word	0x000000ff
        /*0ba8*/ 	.word	0x000001c0
        /*0bac*/ 	.short	0x010a
        /*0bae*/ 	.byte	0x18
	.zero		1


	//   ....[118]....
        /*0bb0*/ 	.word	0x0000fef0
        /*0bb4*/ 	.word	0x000000ff
        /*0bb8*/ 	.word	0x00000180
        /*0bbc*/ 	.short	0x0101
        /*0bbe*/ 	.byte	0x18
	.zero		1


	//   ....[119]....
        /*0bc0*/ 	.word	0x00010420
        /*0bc4*/ 	.word	0x000000ff
        /*0bc8*/ 	.word	0x00000000
        /*0bcc*/ 	.short	0x010a
        /*0bce*/ 	.byte	0x06
	.zero		1


	//   ....[120]....
        /*0bd0*/ 	.word	0x000104a0
        /*0bd4*/ 	.word	0x000000ff
        /*0bd8*/ 	.word	0x00000140
        /*0bdc*/ 	.short	0x010a
        /*0bde*/ 	.byte	0x08
	.zero		1


	//   ....[121]....
        /*0be0*/ 	.word	0x000105e0
        /*0be4*/ 	.word	0x000000ff
        /*0be8*/ 	.word	0x00000000
        /*0bec*/ 	.short	0x010a
        /*0bee*/ 	.byte	0x07
	.zero		1


	//   ....[122]....
        /*0bf0*/ 	.word	0x00010710
        /*0bf4*/ 	.word	0x000000ff
        /*0bf8*/ 	.word	0x00000000
        /*0bfc*/ 	.short	0x010a
        /*0bfe*/ 	.byte	0x15
	.zero		1


	//   ....[123]....
        /*0c00*/ 	.word	0x00010960
        /*0c04*/ 	.word	0x000000ff
        /*0c08*/ 	.word	0x00000180
        /*0c0c*/ 	.short	0x010a
        /*0c0e*/ 	.byte	0x06
	.zero		1


	//   ....[124]....
        /*0c10*/ 	.word	0x00010a90
        /*0c14*/ 	.word	0x000000ff
        /*0c18*/ 	.word	0x00000000
        /*0c1c*/ 	.short	0x0101
        /*0c1e*/ 	.byte	0x06
	.zero		1


	//   ....[125]....
        /*0c20*/ 	.word	0x00010bb0
        /*0c24*/ 	.word	0x000000ff
        /*0c28*/ 	.word	0x00000140
        /*0c2c*/ 	.short	0x010a
        /*0c2e*/ 	.byte	0x06
	.zero		1


	//   ....[126]....
        /*0c30*/ 	.word	0x00010c60
        /*0c34*/ 	.word	0x000000ff
        /*0c38*/ 	.word	0x00000140
        /*0c3c*/ 	.short	0x010a
        /*0c3e*/ 	.byte	0x06
	.zero		1


	//   ....[127]....
        /*0c40*/ 	.word	0x00010d10
        /*0c44*/ 	.word	0x000000ff
        /*0c48*/ 	.word	0x00000140
        /*0c4c*/ 	.short	0x010a
        /*0c4e*/ 	.byte	0x06
	.zero		1


	//   ....[128]....
        /*0c50*/ 	.word	0x00010db0
        /*0c54*/ 	.word	0x000000ff
        /*0c58*/ 	.word	0x00000140
        /*0c5c*/ 	.short	0x010a
        /*0c5e*/ 	.byte	0x07
	.zero		1


	//   ....[129]....
        /*0c60*/ 	.word	0x00011030
        /*0c64*/ 	.word	0x00000000
        /*0c68*/ 	.word	0x00000028
        /*0c6c*/ 	.short	0x010a
        /*0c6e*/ 	.byte	0xff
	.zero		1


	//   ....[130]....
        /*0c70*/ 	.word	0x00011090
        /*0c74*/ 	.word	0x00000000
        /*0c78*/ 	.word	0x00000028
        /*0c7c*/ 	.short	0x010a
        /*0c7e*/ 	.byte	0xff
	.zero		1


	//   ....[131]....
        /*0c80*/ 	.word	0x000110f0
        /*0c84*/ 	.word	0x00000000
        /*0c88*/ 	.word	0x00000180
        /*0c8c*/ 	.short	0x010a
        /*0c8e*/ 	.byte	0xff
	.zero		1


	//   ....[132]....
        /*0c90*/ 	.word	0x00011150
        /*0c94*/ 	.word	0x00000000
        /*0c98*/ 	.word	0x00000000
        /*0c9c*/ 	.short	0x010a
        /*0c9e*/ 	.byte	0xff
	.zero		1


	//   ....[133]....
        /*0ca0*/ 	.word	0x000111b0
        /*0ca4*/ 	.word	0x00000000
        /*0ca8*/ 	.word	0x00000000
        /*0cac*/ 	.short	0x010a
        /*0cae*/ 	.byte	0xff
	.zero		1


	//   ....[134]....
        /*0cb0*/ 	.word	0x00011210
        /*0cb4*/ 	.word	0x00000000
        /*0cb8*/ 	.word	0x00000000
        /*0cbc*/ 	.short	0x010a
        /*0cbe*/ 	.byte	0xff
	.zero		1


	//   ....[135]....
        /*0cc0*/ 	.word	0x00011270
        /*0cc4*/ 	.word	0x00000000
        /*0cc8*/ 	.word	0x00000000
        /*0ccc*/ 	.short	0x010a
        /*0cce*/ 	.byte	0xff
	.zero		1


	//   ....[136]....
        /*0cd0*/ 	.word	0x000112d0
        /*0cd4*/ 	.word	0x00000011
        /*0cd8*/ 	.word	0x000000e0
        /*0cdc*/ 	.short	0x010a
        /*0cde*/ 	.byte	0xff
	.zero		1


	//   ....[137]....
        /*0ce0*/ 	.word	0x00011330
        /*0ce4*/ 	.word	0x00000017
        /*0ce8*/ 	.word	0x000000e0
        /*0cec*/ 	.short	0x010a
        /*0cee*/ 	.byte	0xff
	.zero		1


	//   ....[138]....
        /*0cf0*/ 	.word	0x00011380
        /*0cf4*/ 	.word	0x00000013
        /*0cf8*/ 	.word	0x00000098
        /*0cfc*/ 	.short	0x010a
        /*0cfe*/ 	.byte	0xff
	.zero		1


	//   ....[139]....
        /*0d00*/ 	.word	0x000113e0
        /*0d04*/ 	.word	0x00000000
        /*0d08*/ 	.word	0x00000070
        /*0d0c*/ 	.short	0x010a
        /*0d0e*/ 	.byte	0xff
	.zero		1


	//   ....[140]....
        /*0d10*/ 	.word	0x00011440
        /*0d14*/ 	.word	0x00000000
        /*0d18*/ 	.word	0x00000078
        /*0d1c*/ 	.short	0x010a
        /*0d1e*/ 	.byte	0xff
	.zero		1


	//   ....[141]....
        /*0d20*/ 	.word	0x000114a0
        /*0d24*/ 	.word	0x00000000
        /*0d28*/ 	.word	0x00000080
        /*0d2c*/ 	.short	0x010a
        /*0d2e*/ 	.byte	0xff
	.zero		1


	//   ....[142]....
        /*0d30*/ 	.word	0x00011500
        /*0d34*/ 	.word	0x00000000
        /*0d38*/ 	.word	0x00000088
        /*0d3c*/ 	.short	0x010a
        /*0d3e*/ 	.byte	0xff
	.zero		1


	//   ....[143]....
        /*0d40*/ 	.word	0x00011560
        /*0d44*/ 	.word	0x00000000
        /*0d48*/ 	.word	0x00000180
        /*0d4c*/ 	.short	0x010a
        /*0d4e*/ 	.byte	0xff
	.zero		1


	//   ....[144]....
        /*0d50*/ 	.word	0x000115c0
        /*0d54*/ 	.word	0x00000000
        /*0d58*/ 	.word	0x00000070
        /*0d5c*/ 	.short	0x010a
        /*0d5e*/ 	.byte	0xff
	.zero		1


	//   ....[145]....
        /*0d60*/ 	.word	0x00011620
        /*0d64*/ 	.word	0x00000000
        /*0d68*/ 	.word	0x00000078
        /*0d6c*/ 	.short	0x010a
        /*0d6e*/ 	.byte	0xff
	.zero		1


	//   ....[146]....
        /*0d70*/ 	.word	0x00011680
        /*0d74*/ 	.word	0x00000000
        /*0d78*/ 	.word	0x00000080
        /*0d7c*/ 	.short	0x010a
        /*0d7e*/ 	.byte	0xff
	.zero		1


	//   ....[147]....
        /*0d80*/ 	.word	0x000116e0
        /*0d84*/ 	.word	0x00000000
        /*0d88*/ 	.word	0x00000180
        /*0d8c*/ 	.short	0x010a
        /*0d8e*/ 	.byte	0xff
	.zero		1


	//   ....[148]....
        /*0d90*/ 	.word	0x000117a0
        /*0d94*/ 	.word	0x00000003
        /*0d98*/ 	.word	0x00000050
        /*0d9c*/ 	.short	0x010a
        /*0d9e*/ 	.byte	0xff
	.zero		1


	//   ....[149]....
        /*0da0*/ 	.word	0x000117f0
        /*0da4*/ 	.word	0x00000061
        /*0da8*/ 	.word	0x00000120
        /*0dac*/ 	.short	0x010a
        /*0dae*/ 	.byte	0xff
	.zero		1


	//   ....[150]....
        /*0db0*/ 	.word	0x00011850
        /*0db4*/ 	.word	0x00000003
        /*0db8*/ 	.word	0x00000058
        /*0dbc*/ 	.short	0x010a
        /*0dbe*/ 	.byte	0xff
	.zero		1


	//   ....[151]....
        /*0dc0*/ 	.word	0x000118b0
        /*0dc4*/ 	.word	0x00000000
        /*0dc8*/ 	.word	0x00000060
        /*0dcc*/ 	.short	0x010a
        /*0dce*/ 	.byte	0xff
	.zero		1


	//   ....[152]....
        /*0dd0*/ 	.word	0x00011910
        /*0dd4*/ 	.word	0x00000000
        /*0dd8*/ 	.word	0x00000068
        /*0ddc*/ 	.short	0x010a
        /*0dde*/ 	.byte	0xff
	.zero		1


	//   ....[153]....
        /*0de0*/ 	.word	0x00011970
        /*0de4*/ 	.word	0x00000004
        /*0de8*/ 	.word	0x000000a0
        /*0dec*/ 	.short	0x010a
        /*0dee*/ 	.byte	0xff
	.zero		1


	//   ....[154]....
        /*0df0*/ 	.word	0x000119d0
        /*0df4*/ 	.word	0x00000004
        /*0df8*/ 	.word	0x000001c0
        /*0dfc*/ 	.short	0x010a
        /*0dfe*/ 	.byte	0xff
	.zero		1


	//   ....[155]....
        /*0e00*/ 	.word	0x00011a30
        /*0e04*/ 	.word	0x00000004
        /*0e08*/ 	.word	0x00000140
        /*0e0c*/ 	.short	0x010a
        /*0e0e*/ 	.byte	0xff
	.zero		1


	//   ....[156]....
        /*0e10*/ 	.word	0x00011a90
        /*0e14*/ 	.word	0x00000004
        /*0e18*/ 	.word	0x00000000
        /*0e1c*/ 	.short	0x010a
        /*0e1e*/ 	.byte	0xff
	.zero		1


	//   ....[157]....
        /*0e20*/ 	.word	0x00011af0
        /*0e24*/ 	.word	0x00000004
        /*0e28*/ 	.word	0x00000180
        /*0e2c*/ 	.short	0x010a
        /*0e2e*/ 	.byte	0xff
	.zero		1


	//   ....[158]....
        /*0e30*/ 	.word	0x00011b50
        /*0e34*/ 	.word	0x00000000
        /*0e38*/ 	.word	0x00000140
        /*0e3c*/ 	.short	0x010a
        /*0e3e*/ 	.byte	0xff
	.zero		1


	//   ....[159]....
        /*0e40*/ 	.word	0x00011bb0
        /*0e44*/ 	.word	0x00000000
        /*0e48*/ 	.word	0x00000140
        /*0e4c*/ 	.short	0x010a
        /*0e4e*/ 	.byte	0xff
	.zero		1


	//   ....[160]....
        /*0e50*/ 	.word	0x00011c10
        /*0e54*/ 	.word	0x00000000
        /*0e58*/ 	.word	0x00000140
        /*0e5c*/ 	.short	0x010a
        /*0e5e*/ 	.byte	0xff
	.zero		1


	//   ....[161]....
        /*0e60*/ 	.word	0x00011c70
        /*0e64*/ 	.word	0x00000000
        /*0e68*/ 	.word	0x00000140
        /*0e6c*/ 	.short	0x010a
        /*0e6e*/ 	.byte	0xff
	.zero		1


	//----- nvinfo : EIATTR_NUM_MBARRIERS
	.align		4
.L_49:
        /*0e70*/ 	.byte	0x03, 0x38
        /*0e72*/ 	.short	0x003c


	//----- nvinfo : EIATTR_EXIT_INSTR_OFFSETS
	.align		4
        /*0e74*/ 	.byte	0x04, 0x1c
        /*0e76*/ 	.short	(.L_51 - .L_50)


	//   ....[0]....
.L_50:
        /*0e78*/ 	.word	0x00003450


	//   ....[1]....
        /*0e7c*/ 	.word	0x00004930


	//   ....[2]....
        /*0e80*/ 	.word	0x00008210


	//   ....[3]....
        /*0e84*/ 	.word	0x00009560


	//   ....[4]....
        /*0e88*/ 	.word	0x0000e2f0


	//   ....[5]....
        /*0e8c*/ 	.word	0x0000e320


	//   ....[6]....
        /*0e90*/ 	.word	0x0000ffc0


	//   ....[7]....
        /*0e94*/ 	.word	0x00011010


	//----- nvinfo : EIATTR_INDIRECT_BRANCH_TARGETS
	.align		4
.L_51:
        /*0e98*/ 	.byte	0x04, 0x34
        /*0e9a*/ 	.short	(.L_53 - .L_52)


	//   ....[0]....
.L_52:
        /*0e9c*/ 	.word	.L_x_281@srel
        /*0ea0*/ 	.short	0x0
        /*0ea2*/ 	.short	0x0
        /*0ea4*/ 	.word	0xa
        /*0ea8*/ 	.word	.L_x_282@srel
        /* <DEDUP_REMOVED lines=9> */


	//----- nvinfo : EIATTR_MAX_THREADS
	.align		4
.L_53:
        /*0ed0*/ 	.byte	0x04, 0x05
        /*0ed2*/ 	.short	(.L_55 - .L_54)
.L_54:
        /*0ed4*/ 	.word	0x00000180
        /*0ed8*/ 	.word	0x00000001
        /*0edc*/ 	.word	0x00000001


	//----- nvinfo : EIATTR_CRS_STACK_SIZE
	.align		4
.L_55:
        /*0ee0*/ 	.byte	0x04, 0x1e
        /*0ee2*/ 	.short	(.L_57 - .L_56)
.L_56:
        /*0ee4*/ 	.word	0x00000000


	//----- nvinfo : EIATTR_CBANK_PARAM_SIZE
	.align		4
.L_57:
        /*0ee8*/ 	.byte	0x03, 0x19
        /*0eea*/ 	.short	0x0900


	//----- nvinfo : EIATTR_PARAM_CBANK
	.align		4
        /*0eec*/ 	.byte	0x04, 0x0a
        /*0eee*/ 	.short	(.L_59 - .L_58)
	.align		4
.L_58:
        /*0ef0*/ 	.word	index@(.nv.constant0._ZN7cutlass13device_kernelINS_4gemm6kernel13GemmUniversalINS1_17GroupProblemShapeIN4cute5tupleIJiiiEEEEENS1_10collective13CollectiveMmaINS1_40MainloopSm100ArrayTmaUmmaWarpSpecializedILi5ELi8ELi4ENS6_IJNS5_1CILi1EEESD_SD_EEEEENS6_IJNSC_ILi128EEESG_NSC_ILi64EEEEEENS_10bfloat16_tEPNS6_IJlSD_NSC_ILi0EEEEEESJ_SM_NS5_8TiledMMAINS5_8MMA_AtomIJNS5_20SM100_MMA_F16BF16_SSISJ_SJ_fLi128ELi128ELNS5_4UMMA5MajorE0ELSR_0ELNSQ_7ScaleInE0ELSS_0EEEEEENS5_6LayoutISE_NS6_IJSK_SK_SK_EEEEENS6_IJNS5_10UnderscoreESY_SY_EEEEENS5_13SM90_TMA_LOADENS5_14ComposedLayoutINS5_7SwizzleILi3ELi4ELi3EEENS5_18smem_ptr_flag_bitsILi16EEENSV_INS6_IJNSC_ILi8EEESH_EEENS6_IJSH_SD_EEEEEEEvNS5_8identityES11_S1B_vS1C_EENS_8epilogue10collective18CollectiveEpilogueINS1E_31Sm100PtrArrayTmaWarpSpecializedILi4ELi2ELi32ELb1ELb0EEEJSI_NS6_IJNSV_ISG_SD_EENSV_INSC_ILi32EEESD_EEEEENS_6half_tEPNS6_IJSD_lSK_EEES1N_S1P_NS1E_6fusion15FusionCallbacksIS1I_NS1Q_17LinearCombinationIS1N_fS1N_fLNS_15FloatRoundStyleE2EEESI_S1M_JEEENS5_5SM1004TMEM4LOAD26SM100_TMEM_LOAD_16dp256b4xES11_NS12_IS14_S16_NSV_INS6_IJSH_S17_EEENS6_IJSD_SH_EEEEEEENS5_17SM75_U16x8_LDSM_TENS5_14SM90_TMA_STOREES23_NS5_17SM90_U16x8_STSM_TENS5_39AutoVectorizingCopyWithAssumedAlignmentILi128EEEEEEvvEEEEvNT_6ParamsE)
        /*0ef4*/ 	.short	0x0380
        /*0ef6*/ 	.short	0x0900


	//----- nvinfo : EIATTR_SW_WAR
	.align		4
.L_59:
        /*0ef8*/ 	.byte	0x04, 0x36
        /*0efa*/ 	.short	(.L_61 - .L_60)
.L_60:
        /*0efc*/ 	.word	0x00000008
.L_61:


//--------------------- .nv.callgraph             --------------------------
	.section	.nv.callgraph,"",@"SHT_CUDA_CALLGRAPH"
	.align	4
	.sectionentsize	8
	.align		4
        /*0000*/ 	.word	0x00000000
	.align		4
        /*0004*/ 	.word	0xffffffff
	.align		4
        /*0008*/ 	.word	index@(_ZN7cutlass13device_kernelINS_4gemm6kernel13GemmUniversalINS1_17GroupProblemShapeIN4cute5tupleIJiiiEEEEENS1_10collective13CollectiveMmaINS1_40MainloopSm100ArrayTmaUmmaWarpSpecializedILi5ELi8ELi4ENS6_IJNS5_1CILi1EEESD_SD_EEEEENS6_IJNSC_ILi128EEESG_NSC_ILi64EEEEEENS_10bfloat16_tEPNS6_IJlSD_NSC_ILi0EEEEEESJ_SM_NS5_8TiledMMAINS5_8MMA_AtomIJNS5_20SM100_MMA_F16BF16_SSISJ_SJ_fLi128ELi128ELNS5_4UMMA5MajorE0ELSR_0ELNSQ_7ScaleInE0ELSS_0EEEEEENS5_6LayoutISE_NS6_IJSK_SK_SK_EEEEENS6_IJNS5_10UnderscoreESY_SY_EEEEENS5_13SM90_TMA_LOADENS5_14ComposedLayoutINS5_7SwizzleILi3ELi4ELi3EEENS5_18smem_ptr_flag_bitsILi16EEENSV_INS6_IJNSC_ILi8EEESH_EEENS6_IJSH_SD_EEEEEEEvNS5_8identityES11_S1B_vS1C_EENS_8epilogue10collective18CollectiveEpilogueINS1E_31Sm100PtrArrayTmaWarpSpecializedILi4ELi2ELi32ELb1ELb0EEEJSI_NS6_IJNSV_ISG_SD_EENSV_INSC_ILi32EEESD_EEEEENS_6half_tEPNS6_IJSD_lSK_EEES1N_S1P_NS1E_6fusion15FusionCallbacksIS1I_NS1Q_17LinearCombinationIS1N_fS1N_fLNS_15FloatRoundStyleE2EEESI_S1M_JEEENS5_5SM1004TMEM4LOAD26SM100_TMEM_LOAD_16dp256b4xES11_NS12_IS14_S16_NSV_INS6_IJSH_S17_EEENS6_IJSD_SH_EEEEEEENS5_17SM75_U16x8_LDSM_TENS5_14SM90_TMA_STOREES23_NS5_17SM90_U16x8_STSM_TENS5_39AutoVectorizingCopyWithAssumedAlignmentILi128EEEEEEvvEEEEvNT_6ParamsE)
	.align		4
        /*000c*/ 	.word	index@(__assertfail)
	.align		4
        /*0010*/ 	.word	0x00000000
	.align		4
        /*0014*/ 	.word	0xfffffffe
	.align		4
        /*0018*/ 	.word	0x00000000
	.align		4
        /*001c*/ 	.word	0xfffffffd
	.align		4
        /*0020*/ 	.word	0x00000000
	.align		4
        /*0024*/ 	.word	0xfffffffc


//--------------------- .nv.constant4             --------------------------
	.section	.nv.constant4,"a",@progbits
	.align	8
	.align		8
.nv.constant4:
        /*0000*/ 	.dword	__assertfail
	.align		8
        /*0008*/ 	.dword	__unnamed_1
	.align		8
        /*0010*/ 	.dword	__unnamed_2
	.align		8
        /*0018*/ 	.dword	_ZN39_INTERNAL_2eabf0e2_4_k_cu_9463db68_25474cuda3std3__45__cpo5beginE
	.align		8
        /*0020*/ 	.dword	_ZN39_INTERNAL_2eabf0e2_4_k_cu_9463db68_25474cuda3std3__45__cpo3endE
	.align		8
        /*0028*/ 	.dword	_ZN39_INTERNAL_2eabf0e2_4_k_cu_9463db68_25474cuda3std3__45__cpo6cbeginE
	.align		8
        /*0030*/ 	.dword	_ZN39_INTERNAL_2eabf0e2_4_k_cu_9463db68_25474cuda3std3__45__cpo4cendE
	.align		8
        /*0038*/ 	.dword	_ZN39_INTERNAL_2eabf0e2_4_k_cu_9463db68_25474cuda3std3__441_GLOBAL__N__2eabf0e2_4_k_cu_9463db68_25476ignoreE
	.align		8
        /*0040*/ 	.dword	_ZN39_INTERNAL_2eabf0e2_4_k_cu_9463db68_25474cuda3std3__419piecewise_constructE
	.align		8
        /*0048*/ 	.dword	_ZN39_INTERNAL_2eabf0e2_4_k_cu_9463db68_25474cuda3std3__48in_placeE
	.align		8
        /*0050*/ 	.dword	_ZN39_INTERNAL_2eabf0e2_4_k_cu_9463db68_25474cuda3std6ranges3__45__cpo4swapE
	.align		8
        /*0058*/ 	.dword	_ZN39_INTERNAL_2eabf0e2_4_k_cu_9463db68_25474cuda3std6ranges3__45__cpo9iter_moveE
	.align		8
        /*0060*/ 	.dword	_ZN39_INTERNAL_2eabf0e2_4_k_cu_9463db68_25474cute7productE
	.align		8
        /*0068*/ 	.dword	_ZN39_INTERNAL_2eabf0e2_4_k_cu_9463db68_25474cute1_E
	.align		8
        /*0070*/ 	.dword	$str$24
	.align		8
        /*0078*/ 	.dword	$str$25
	.align		8
        /*0080*/ 	.dword	$str$26
	.align		8
        /*0088*/ 	.dword	$str$27


//--------------------- .nv.constant2._ZN7cutlass13device_kernelINS_4gemm6kernel13GemmUniversalINS1_17GroupProblemShapeIN4cute5tupleIJiiiEEEEENS1_10collective13CollectiveMmaINS1_40MainloopSm100ArrayTmaUmmaWarpSpecializedILi5ELi8ELi4ENS6_IJNS5_1CILi1EEESD_SD_EEEEENS6_IJNSC_ILi128EEESG_NSC_ILi64EEEEEENS_10bfloat16_tEPNS6_IJlSD_NSC_ILi0EEEEEESJ_SM_NS5_8TiledMMAINS5_8MMA_AtomIJNS5_20SM100_MMA_F16BF16_SSISJ_SJ_fLi128ELi128ELNS5_4UMMA5MajorE0ELSR_0ELNSQ_7ScaleInE0ELSS_0EEEEEENS5_6LayoutISE_NS6_IJSK_SK_SK_EEEEENS6_IJNS5_10UnderscoreESY_SY_EEEEENS5_13SM90_TMA_LOADENS5_14ComposedLayoutINS5_7SwizzleILi3ELi4ELi3EEENS5_18smem_ptr_flag_bitsILi16EEENSV_INS6_IJNSC_ILi8EEESH_EEENS6_IJSH_SD_EEEEEEEvNS5_8identityES11_S1B_vS1C_EENS_8epilogue10collective18CollectiveEpilogueINS1E_31Sm100PtrArrayTmaWarpSpecializedILi4ELi2ELi32ELb1ELb0EEEJSI_NS6_IJNSV_ISG_SD_EENSV_INSC_ILi32EEESD_EEEEENS_6half_tEPNS6_IJSD_lSK_EEES1N_S1P_NS1E_6fusion15FusionCallbacksIS1I_NS1Q_17LinearCombinationIS1N_fS1N_fLNS_15FloatRoundStyleE2EEESI_S1M_JEEENS5_5SM1004TMEM4LOAD26SM100_TMEM_LOAD_16dp256b4xES11_NS12_IS14_S16_NSV_INS6_IJSH_S17_EEENS6_IJSD_SH_EEEEEEENS5_17SM75_U16x8_LDSM_TENS5_14SM90_TMA_STOREES23_NS5_17SM90_U16x8_STSM_TENS5_39AutoVectorizingCopyWithAssumedAlignmentILi128EEEEEEvvEEEEvNT_6ParamsE --------------------------
	.section	.nv.constant2._ZN7cutlass13device_kernelINS_4gemm6kernel13GemmUniversalINS1_17GroupProblemShapeIN4cute5tupleIJiiiEEEEENS1_10collective13CollectiveMmaINS1_40MainloopSm100ArrayTmaUmmaWarpSpecializedILi5ELi8ELi4ENS6_IJNS5_1CILi1EEESD_SD_EEEEENS6_IJNSC_ILi128EEESG_NSC_ILi64EEEEEENS_10bfloat16_tEPNS6_IJlSD_NSC_ILi0EEEEEESJ_SM_NS5_8TiledMMAINS5_8MMA_AtomIJNS5_20SM100_MMA_F16BF16_SSISJ_SJ_fLi128ELi128ELNS5_4UMMA5MajorE0ELSR_0ELNSQ_7ScaleInE0ELSS_0EEEEEENS5_6LayoutISE_NS6_IJSK_SK_SK_EEEEENS6_IJNS5_10UnderscoreESY_SY_EEEEENS5_13SM90_TMA_LOADENS5_14ComposedLayoutINS5_7SwizzleILi3ELi4ELi3EEENS5_18smem_ptr_flag_bitsILi16EEENSV_INS6_IJNSC_ILi8EEESH_EEENS6_IJSH_SD_EEEEEEEvNS5_8identityES11_S1B_vS1C_EENS_8epilogue10collective18CollectiveEpilogueINS1E_31Sm100PtrArrayTmaWarpSpecializedILi4ELi2ELi32ELb1ELb0EEEJSI_NS6_IJNSV_ISG_SD_EENSV_INSC_ILi32EEESD_EEEEENS_6half_tEPNS6_IJSD_lSK_EEES1N_S1P_NS1E_6fusion15FusionCallbacksIS1I_NS1Q_17LinearCombinationIS1N_fS1N_fLNS_15FloatRoundStyleE2EEESI_S1M_JEEENS5_5SM1004TMEM4LOAD26SM100_TMEM_LOAD_16dp256b4xES11_NS12_IS14_S16_NSV_INS6_IJSH_S17_EEENS6_IJSD_SH_EEEEEEENS5_17SM75_U16x8_LDSM_TENS5_14SM90_TMA_STOREES23_NS5_17SM90_U16x8_STSM_TENS5_39AutoVectorizingCopyWithAssumedAlignmentILi128EEEEEEvvEEEEvNT_6ParamsE,"a",@progbits
	.sectionflags	@""
	.align	4
.nv.constant2._ZN7cutlass13device_kernelINS_4gemm6kernel13GemmUniversalINS1_17GroupProblemShapeIN4cute5tupleIJiiiEEEEENS1_10collective13CollectiveMmaINS1_40MainloopSm100ArrayTmaUmmaWarpSpecializedILi5ELi8ELi4ENS6_IJNS5_1CILi1EEESD_SD_EEEEENS6_IJNSC_ILi128EEESG_NSC_ILi64EEEEEENS_10bfloat16_tEPNS6_IJlSD_NSC_ILi0EEEEEESJ_SM_NS5_8TiledMMAINS5_8MMA_AtomIJNS5_20SM100_MMA_F16BF16_SSISJ_SJ_fLi128ELi128ELNS5_4UMMA5MajorE0ELSR_0ELNSQ_7ScaleInE0ELSS_0EEEEEENS5_6LayoutISE_NS6_IJSK_SK_SK_EEEEENS6_IJNS5_10UnderscoreESY_SY_EEEEENS5_13SM90_TMA_LOADENS5_14ComposedLayoutINS5_7SwizzleILi3ELi4ELi3EEENS5_18smem_ptr_flag_bitsILi16EEENSV_INS6_IJNSC_ILi8EEESH_EEENS6_IJSH_SD_EEEEEEEvNS5_8identityES11_S1B_vS1C_EENS_8epilogue10collective18CollectiveEpilogueINS1E_31Sm100PtrArrayTmaWarpSpecializedILi4ELi2ELi32ELb1ELb0EEEJSI_NS6_IJNSV_ISG_SD_EENSV_INSC_ILi32EEESD_EEEEENS_6half_tEPNS6_IJSD_lSK_EEES1N_S1P_NS1E_6fusion15FusionCallbacksIS1I_NS1Q_17LinearCombinationIS1N_fS1N_fLNS_15FloatRoundStyleE2EEESI_S1M_JEEENS5_5SM1004TMEM4LOAD26SM100_TMEM_LOAD_16dp256b4xES11_NS12_IS14_S16_NSV_INS6_IJSH_S17_EEENS6_IJSD_SH_EEEEEEENS5_17SM75_U16x8_LDSM_TENS5_14SM90_TMA_STOREES23_NS5_17SM90_U16x8_STSM_TENS5_39AutoVectorizingCopyWithAssumedAlignmentILi128EEEEEEvvEEEEvNT_6ParamsE:
        /*0000*/ 	.byte	0xe0, 0xff, 0x00, 0x00, 0xb0, 0x49, 0x00, 0x00, 0xb0, 0x49, 0x00, 0x00, 0xb0, 0x49, 0x00, 0x00
        /*0010*/ 	.byte	0xb0, 0x49, 0x00, 0x00, 0xb0, 0x49, 0x00, 0x00, 0xb0, 0x49, 0x00, 0x00, 0xb0, 0x49, 0x00, 0x00
        /*0020*/ 	.byte	0x30, 0xe3, 0x00, 0x00, 0xb0, 0x49, 0x00, 0x00


//--------------------- .text._ZN7cutlass13device_kernelINS_4gemm6kernel13GemmUniversalINS1_17GroupProblemShapeIN4cute5tupleIJiiiEEEEENS1_10collective13CollectiveMmaINS1_40MainloopSm100ArrayTmaUmmaWarpSpecializedILi5ELi8ELi4ENS6_IJNS5_1CILi1EEESD_SD_EEEEENS6_IJNSC_ILi128EEESG_NSC_ILi64EEEEEENS_10bfloat16_tEPNS6_IJlSD_NSC_ILi0EEEEEESJ_SM_NS5_8TiledMMAINS5_8MMA_AtomIJNS5_20SM100_MMA_F16BF16_SSISJ_SJ_fLi128ELi128ELNS5_4UMMA5MajorE0ELSR_0ELNSQ_7ScaleInE0ELSS_0EEEEEENS5_6LayoutISE_NS6_IJSK_SK_SK_EEEEENS6_IJNS5_10UnderscoreESY_SY_EEEEENS5_13SM90_TMA_LOADENS5_14ComposedLayoutINS5_7SwizzleILi3ELi4ELi3EEENS5_18smem_ptr_flag_bitsILi16EEENSV_INS6_IJNSC_ILi8EEESH_EEENS6_IJSH_SD_EEEEEEEvNS5_8identityES11_S1B_vS1C_EENS_8epilogue10collective18CollectiveEpilogueINS1E_31Sm100PtrArrayTmaWarpSpecializedILi4ELi2ELi32ELb1ELb0EEEJSI_NS6_IJNSV_ISG_SD_EENSV_INSC_ILi32EEESD_EEEEENS_6half_tEPNS6_IJSD_lSK_EEES1N_S1P_NS1E_6fusion15FusionCallbacksIS1I_NS1Q_17LinearCombinationIS1N_fS1N_fLNS_15FloatRoundStyleE2EEESI_S1M_JEEENS5_5SM1004TMEM4LOAD26SM100_TMEM_LOAD_16dp256b4xES11_NS12_IS14_S16_NSV_INS6_IJSH_S17_EEENS6_IJSD_SH_EEEEEEENS5_17SM75_U16x8_LDSM_TENS5_14SM90_TMA_STOREES23_NS5_17SM90_U16x8_STSM_TENS5_39AutoVectorizingCopyWithAssumedAlignmentILi128EEEEEEvvEEEEvNT_6ParamsE --------------------------
	.section	.text._ZN7cutlass13device_kernelINS_4gemm6kernel13GemmUniversalINS1_17GroupProblemShapeIN4cute5tupleIJiiiEEEEENS1_10collective13CollectiveMmaINS1_40MainloopSm100ArrayTmaUmmaWarpSpecializedILi5ELi8ELi4ENS6_IJNS5_1CILi1EEESD_SD_EEEEENS6_IJNSC_ILi128EEESG_NSC_ILi64EEEEEENS_10bfloat16_tEPNS6_IJlSD_NSC_ILi0EEEEEESJ_SM_NS5_8TiledMMAINS5_8MMA_AtomIJNS5_20SM100_MMA_F16BF16_SSISJ_SJ_fLi128ELi128ELNS5_4UMMA5MajorE0ELSR_0ELNSQ_7ScaleInE0ELSS_0EEEEEENS5_6LayoutISE_NS6_IJSK_SK_SK_EEEEENS6_IJNS5_10UnderscoreESY_SY_EEEEENS5_13SM90_TMA_LOADENS5_14ComposedLayoutINS5_7SwizzleILi3ELi4ELi3EEENS5_18smem_ptr_flag_bitsILi16EEENSV_INS6_IJNSC_ILi8EEESH_EEENS6_IJSH_SD_EEEEEEEvNS5_8identityES11_S1B_vS1C_EENS_8epilogue10collective18CollectiveEpilogueINS1E_31Sm100PtrArrayTmaWarpSpecializedILi4ELi2ELi32ELb1ELb0EEEJSI_NS6_IJNSV_ISG_SD_EENSV_INSC_ILi32EEESD_EEEEENS_6half_tEPNS6_IJSD_lSK_EEES1N_S1P_NS1E_6fusion15FusionCallbacksIS1I_NS1Q_17LinearCombinationIS1N_fS1N_fLNS_15FloatRoundStyleE2EEESI_S1M_JEEENS5_5SM1004TMEM4LOAD26SM100_TMEM_LOAD_16dp256b4xES11_NS12_IS14_S16_NSV_INS6_IJSH_S17_EEENS6_IJSD_SH_EEEEEEENS5_17SM75_U16x8_LDSM_TENS5_14SM90_TMA_STOREES23_NS5_17SM90_U16x8_STSM_TENS5_39AutoVectorizingCopyWithAssumedAlignmentILi128EEEEEEvvEEEEvNT_6ParamsE,"ax",@progbits
	.align	128
.text._ZN7cutlass13device_kernelINS_4gemm6kernel13GemmUniversalINS1_17GroupProblemShapeIN4cute5tupleIJiiiEEEEENS1_10collective13CollectiveMmaINS1_40MainloopSm100ArrayTmaUmmaWarpSpecializedILi5ELi8ELi4ENS6_IJNS5_1CILi1EEESD_SD_EEEEENS6_IJNSC_ILi128EEESG_NSC_ILi64EEEEEENS_10bfloat16_tEPNS6_IJlSD_NSC_ILi0EEEEEESJ_SM_NS5_8TiledMMAINS5_8MMA_AtomIJNS5_20SM100_MMA_F16BF16_SSISJ_SJ_fLi128ELi128ELNS5_4UMMA5MajorE0ELSR_0ELNSQ_7ScaleInE0ELSS_0EEEEEENS5_6LayoutISE_NS6_IJSK_SK_SK_EEEEENS6_IJNS5_10UnderscoreESY_SY_EEEEENS5_13SM90_TMA_LOADENS5_14ComposedLayoutINS5_7SwizzleILi3ELi4ELi3EEENS5_18smem_ptr_flag_bitsILi16EEENSV_INS6_IJNSC_ILi8EEESH_EEENS6_IJSH_SD_EEEEEEEvNS5_8identityES11_S1B_vS1C_EENS_8epilogue10collective18CollectiveEpilogueINS1E_31Sm100PtrArrayTmaWarpSpecializedILi4ELi2ELi32ELb1ELb0EEEJSI_NS6_IJNSV_ISG_SD_EENSV_INSC_ILi32EEESD_EEEEENS_6half_tEPNS6_IJSD_lSK_EEES1N_S1P_NS1E_6fusion15FusionCallbacksIS1I_NS1Q_17LinearCombinationIS1N_fS1N_fLNS_15FloatRoundStyleE2EEESI_S1M_JEEENS5_5SM1004TMEM4LOAD26SM100_TMEM_LOAD_16dp256b4xES11_NS12_IS14_S16_NSV_INS6_IJSH_S17_EEENS6_IJSD_SH_EEEEEEENS5_17SM75_U16x8_LDSM_TENS5_14SM90_TMA_STOREES23_NS5_17SM90_U16x8_STSM_TENS5_39AutoVectorizingCopyWithAssumedAlignmentILi128EEEEEEvvEEEEvNT_6ParamsE:
        .type           _ZN7cutlass13device_kernelINS_4gemm6kernel13GemmUniversalINS1_17GroupProblemShapeIN4cute5tupleIJiiiEEEEENS1_10collective13CollectiveMmaINS1_40MainloopSm100ArrayTmaUmmaWarpSpecializedILi5ELi8ELi4ENS6_IJNS5_1CILi1EEESD_SD_EEEEENS6_IJNSC_ILi128EEESG_NSC_ILi64EEEEEENS_10bfloat16_tEPNS6_IJlSD_NSC_ILi0EEEEEESJ_SM_NS5_8TiledMMAINS5_8MMA_AtomIJNS5_20SM100_MMA_F16BF16_SSISJ_SJ_fLi128ELi128ELNS5_4UMMA5MajorE0ELSR_0ELNSQ_7ScaleInE0ELSS_0EEEEEENS5_6LayoutISE_NS6_IJSK_SK_SK_EEEEENS6_IJNS5_10UnderscoreESY_SY_EEEEENS5_13SM90_TMA_LOADENS5_14ComposedLayoutINS5_7SwizzleILi3ELi4ELi3EEENS5_18smem_ptr_flag_bitsILi16EEENSV_INS6_IJNSC_ILi8EEESH_EEENS6_IJSH_SD_EEEEEEEvNS5_8identityES11_S1B_vS1C_EENS_8epilogue10collective18CollectiveEpilogueINS1E_31Sm100PtrArrayTmaWarpSpecializedILi4ELi2ELi32ELb1ELb0EEEJSI_NS6_IJNSV_ISG_SD_EENSV_INSC_ILi32EEESD_EEEEENS_6half_tEPNS6_IJSD_lSK_EEES1N_S1P_NS1E_6fusion15FusionCallbacksIS1I_NS1Q_17LinearCombinationIS1N_fS1N_fLNS_15FloatRoundStyleE2EEESI_S1M_JEEENS5_5SM1004TMEM4LOAD26SM100_TMEM_LOAD_16dp256b4xES11_NS12_IS14_S16_NSV_INS6_IJSH_S17_EEENS6_IJSD_SH_EEEEEEENS5_17SM75_U16x8_LDSM_TENS5_14SM90_TMA_STOREES23_NS5_17SM90_U16x8_STSM_TENS5_39AutoVectorizingCopyWithAssumedAlignmentILi128EEEEEEvvEEEEvNT_6ParamsE,@function
        .size           _ZN7cutlass13device_kernelINS_4gemm6kernel13GemmUniversalINS1_17GroupProblemShapeIN4cute5tupleIJiiiEEEEENS1_10collective13CollectiveMmaINS1_40MainloopSm100ArrayTmaUmmaWarpSpecializedILi5ELi8ELi4ENS6_IJNS5_1CILi1EEESD_SD_EEEEENS6_IJNSC_ILi128EEESG_NSC_ILi64EEEEEENS_10bfloat16_tEPNS6_IJlSD_NSC_ILi0EEEEEESJ_SM_NS5_8TiledMMAINS5_8MMA_AtomIJNS5_20SM100_MMA_F16BF16_SSISJ_SJ_fLi128ELi128ELNS5_4UMMA5MajorE0ELSR_0ELNSQ_7ScaleInE0ELSS_0EEEEEENS5_6LayoutISE_NS6_IJSK_SK_SK_EEEEENS6_IJNS5_10UnderscoreESY_SY_EEEEENS5_13SM90_TMA_LOADENS5_14ComposedLayoutINS5_7SwizzleILi3ELi4ELi3EEENS5_18smem_ptr_flag_bitsILi16EEENSV_INS6_IJNSC_ILi8EEESH_EEENS6_IJSH_SD_EEEEEEEvNS5_8identityES11_S1B_vS1C_EENS_8epilogue10collective18CollectiveEpilogueINS1E_31Sm100PtrArrayTmaWarpSpecializedILi4ELi2ELi32ELb1ELb0EEEJSI_NS6_IJNSV_ISG_SD_EENSV_INSC_ILi32EEESD_EEEEENS_6half_tEPNS6_IJSD_lSK_EEES1N_S1P_NS1E_6fusion15FusionCallbacksIS1I_NS1Q_17LinearCombinationIS1N_fS1N_fLNS_15FloatRoundStyleE2EEESI_S1M_JEEENS5_5SM1004TMEM4LOAD26SM100_TMEM_LOAD_16dp256b4xES11_NS12_IS14_S16_NSV_INS6_IJSH_S17_EEENS6_IJSD_SH_EEEEEEENS5_17SM75_U16x8_LDSM_TENS5_14SM90_TMA_STOREES23_NS5_17SM90_U16x8_STSM_TENS5_39AutoVectorizingCopyWithAssumedAlignmentILi128EEEEEEvvEEEEvNT_6ParamsE,(.L_x_292 - _ZN7cutlass13device_kernelINS_4gemm6kernel13GemmUniversalINS1_17GroupProblemShapeIN4cute5tupleIJiiiEEEEENS1_10collective13CollectiveMmaINS1_40MainloopSm100ArrayTmaUmmaWarpSpecializedILi5ELi8ELi4ENS6_IJNS5_1CILi1EEESD_SD_EEEEENS6_IJNSC_ILi128EEESG_NSC_ILi64EEEEEENS_10bfloat16_tEPNS6_IJlSD_NSC_ILi0EEEEEESJ_SM_NS5_8TiledMMAINS5_8MMA_AtomIJNS5_20SM100_MMA_F16BF16_SSISJ_SJ_fLi128ELi128ELNS5_4UMMA5MajorE0ELSR_0ELNSQ_7ScaleInE0ELSS_0EEEEEENS5_6LayoutISE_NS6_IJSK_SK_SK_EEEEENS6_IJNS5_10UnderscoreESY_SY_EEEEENS5_13SM90_TMA_LOADENS5_14ComposedLayoutINS5_7SwizzleILi3ELi4ELi3EEENS5_18smem_ptr_flag_bitsILi16EEENSV_INS6_IJNSC_ILi8EEESH_EEENS6_IJSH_SD_EEEEEEEvNS5_8identityES11_S1B_vS1C_EENS_8epilogue10collective18CollectiveEpilogueINS1E_31Sm100PtrArrayTmaWarpSpecializedILi4ELi2ELi32ELb1ELb0EEEJSI_NS6_IJNSV_ISG_SD_EENSV_INSC_ILi32EEESD_EEEEENS_6half_tEPNS6_IJSD_lSK_EEES1N_S1P_NS1E_6fusion15FusionCallbacksIS1I_NS1Q_17LinearCombinationIS1N_fS1N_fLNS_15FloatRoundStyleE2EEESI_S1M_JEEENS5_5SM1004TMEM4LOAD26SM100_TMEM_LOAD_16dp256b4xES11_NS12_IS14_S16_NSV_INS6_IJSH_S17_EEENS6_IJSD_SH_EEEEEEENS5_17SM75_U16x8_LDSM_TENS5_14SM90_TMA_STOREES23_NS5_17SM90_U16x8_STSM_TENS5_39AutoVectorizingCopyWithAssumedAlignmentILi128EEEEEEvvEEEEvNT_6ParamsE)
        .other          _ZN7cutlass13device_kernelINS_4gemm6kernel13GemmUniversalINS1_17GroupProblemShapeIN4cute5tupleIJiiiEEEEENS1_10collective13CollectiveMmaINS1_40MainloopSm100ArrayTmaUmmaWarpSpecializedILi5ELi8ELi4ENS6_IJNS5_1CILi1EEESD_SD_EEEEENS6_IJNSC_ILi128EEESG_NSC_ILi64EEEEEENS_10bfloat16_tEPNS6_IJlSD_NSC_ILi0EEEEEESJ_SM_NS5_8TiledMMAINS5_8MMA_AtomIJNS5_20SM100_MMA_F16BF16_SSISJ_SJ_fLi128ELi128ELNS5_4UMMA5MajorE0ELSR_0ELNSQ_7ScaleInE0ELSS_0EEEEEENS5_6LayoutISE_NS6_IJSK_SK_SK_EEEEENS6_IJNS5_10UnderscoreESY_SY_EEEEENS5_13SM90_TMA_LOADENS5_14ComposedLayoutINS5_7SwizzleILi3ELi4ELi3EEENS5_18smem_ptr_flag_bitsILi16EEENSV_INS6_IJNSC_ILi8EEESH_EEENS6_IJSH_SD_EEEEEEEvNS5_8identityES11_S1B_vS1C_EENS_8epilogue10collective18CollectiveEpilogueINS1E_31Sm100PtrArrayTmaWarpSpecializedILi4ELi2ELi32ELb1ELb0EEEJSI_NS6_IJNSV_ISG_SD_EENSV_INSC_ILi32EEESD_EEEEENS_6half_tEPNS6_IJSD_lSK_EEES1N_S1P_NS1E_6fusion15FusionCallbacksIS1I_NS1Q_17LinearCombinationIS1N_fS1N_fLNS_15FloatRoundStyleE2EEESI_S1M_JEEENS5_5SM1004TMEM4LOAD26SM100_TMEM_LOAD_16dp256b4xES11_NS12_IS14_S16_NSV_INS6_IJSH_S17_EEENS6_IJSD_SH_EEEEEEENS5_17SM75_U16x8_LDSM_TENS5_14SM90_TMA_STOREES23_NS5_17SM90_U16x8_STSM_TENS5_39AutoVectorizingCopyWithAssumedAlignmentILi128EEEEEEvvEEEEvNT_6ParamsE,@"STO_CUDA_ENTRY STV_DEFAULT"
_ZN7cutlass13device_kernelINS_4gemm6kernel13GemmUniversalINS1_17GroupProblemShapeIN4cute5tupleIJiiiEEEEENS1_10collective13CollectiveMmaINS1_40MainloopSm100ArrayTmaUmmaWarpSpecializedILi5ELi8ELi4ENS6_IJNS5_1CILi1EEESD_SD_EEEEENS6_IJNSC_ILi128EEESG_NSC_ILi64EEEEEENS_10bfloat16_tEPNS6_IJlSD_NSC_ILi0EEEEEESJ_SM_NS5_8TiledMMAINS5_8MMA_AtomIJNS5_20SM100_MMA_F16BF16_SSISJ_SJ_fLi128ELi128ELNS5_4UMMA5MajorE0ELSR_0ELNSQ_7ScaleInE0ELSS_0EEEEEENS5_6LayoutISE_NS6_IJSK_SK_SK_EEEEENS6_IJNS5_10UnderscoreESY_SY_EEEEENS5_13SM90_TMA_LOADENS5_14ComposedLayoutINS5_7SwizzleILi3ELi4ELi3EEENS5_18smem_ptr_flag_bitsILi16EEENSV_INS6_IJNSC_ILi8EEESH_EEENS6_IJSH_SD_EEEEEEEvNS5_8identityES11_S1B_vS1C_EENS_8epilogue10collective18CollectiveEpilogueINS1E_31Sm100PtrArrayTmaWarpSpecializedILi4ELi2ELi32ELb1ELb0EEEJSI_NS6_IJNSV_ISG_SD_EENSV_INSC_ILi32EEESD_EEEEENS_6half_tEPNS6_IJSD_lSK_EEES1N_S1P_NS1E_6fusion15FusionCallbacksIS1I_NS1Q_17LinearCombinationIS1N_fS1N_fLNS_15FloatRoundStyleE2EEESI_S1M_JEEENS5_5SM1004TMEM4LOAD26SM100_TMEM_LOAD_16dp256b4xES11_NS12_IS14_S16_NSV_INS6_IJSH_S17_EEENS6_IJSD_SH_EEEEEEENS5_17SM75_U16x8_LDSM_TENS5_14SM90_TMA_STOREES23_NS5_17SM90_U16x8_STSM_TENS5_39AutoVectorizingCopyWithAssumedAlignmentILi128EEEEEEvvEEEEvNT_6ParamsE:
[----:B------:R-:W1:Y:S01]  /*0000*/  LDC R1, c[0x0][0x37c] ;  /* 0x0000df00ff017b82 */ /* 0x000e620000000800 */
[----:B------:R-:W2:Y:S07]  /*0010*/  S2R R0, SR_TID.X ;  /* 0x0000000000007919 */ /* 0x000eae0000002100 */
[----:B------:R-:W-:Y:S01]  /*0020*/  S2UR UR31, SR_CTAID.X ;  /* 0x00000000001f79c3 */ /* 0x000fe20000002500 */
[----:B------:R-:W-:Y:S01]  /*0030*/  UMOV UR4, 0x4 ;  /* 0x0000000400047882 */ /* 0x000fe20000000000 */
[----:B------:R-:W3:Y:S01]  /*0040*/  LDCU UR28, c[0x0][0x370] ;  /* 0x00006e00ff1c77ac */ /* 0x000ee20008000800 */
[----:B------:R-:W-:-:S05]  /*0050*/  ELECT P2, URZ, PT ;  /* 0x0000000000ff782f */ /* 0x000fca0003840000 */
[----:B------:R-:W3:Y:S01]  /*0060*/  S2UR UR17, SR_CTAID.Y ;  /* 0x00000000001179c3 */ /* 0x000ee20000002600 */
[----:B--2---:R-:W-:Y:S01]  /*0070*/  SHF.R.U32.HI R80, RZ, 0x5, R0 ;  /* 0x00000005ff507819 */ /* 0x004fe20000011600 */
[----:B---3--:R-:W-:-:S04]  /*0080*/  UIMAD UR26, UR17, UR28, UR31 ;  /* 0x0000001c111a72a4 */ /* 0x008fc8000f8e021f */
[----:B------:R-:W2:Y:S02]  /*0090*/  SHFL.IDX PT, R2, R80, RZ, 0x1f ;  /* 0x00001fff50027589 */ /* 0x000ea400000e0000 */
[----:B--2---:R-:W-:-:S13]  /*00a0*/  R2UR UR20, R2 ;  /* 0x00000000021472ca */ /* 0x004fda00000e0000 */
[----:B------:R-:W-:Y:S02]  /*00b0*/  UISETP.GE.AND UP0, UPT, UR20, 0x8, UPT ;  /* 0x000000081400788c */ /* 0x000fe4000bf06270 */
[----:B------:R-:W-:Y:S02]  /*00c0*/  UISETP.GT.AND UP1, UPT, UR20, 0x3, UPT ;  /* 0x000000031400788c */ /* 0x000fe4000bf24270 */
[----:B------:R-:W-:-:S04]  /*00d0*/  USEL UR4, UR4, 0x8, !UP0 ;  /* 0x0000000804047887 */ /* 0x000fc8000c000000 */
[----:B------:R-:W-:Y:S02]  /*00e0*/  USEL UR37, UR4, UR20, UP1 ;  /* 0x0000001404257287 */ /* 0x000fe40008800000 */
[----:B------:R-:W-:Y:S02]  /*00f0*/  ULOP3.LUT UR20, UR20, 0xfffffffc, URZ, 0xc0, !UPT ;  /* 0xfffffffc14147892 */ /* 0x000fe4000f8ec0ff */
[----:B------:R-:W-:-:S09]  /*0100*/  UISETP.NE.AND UP0, UPT, UR37, 0x2, UPT ;  /* 0x000000022500788c */ /* 0x000fd2000bf05270 */
[----:B-1----:R-:W-:Y:S05]  /*0110*/  BRA.U UP0, `(.L_x_0) ;  /* 0x0000000100fc7547 */ /* 0x002fea000b800000 */
[----:B------:R-:W1:Y:S01]  /*0120*/  LDCU UR32, c[0x0][0xc1c] ;  /* 0x00018380ff2077ac */ /* 0x000e620008000800 */
[----:B------:R-:W-:Y:S01]  /*0130*/  BSSY.RECONVERGENT B0, `(.L_x_1) ;  /* 0x000003c000007945 */ /* 0x000fe20003800200 */
[----:B------:R-:W2:Y:S01]  /*0140*/  LDCU.64 UR4, c[0x0][0x820] ;  /* 0x00010400ff0477ac */ /* 0x000ea20008000a00 */
[----:B------:R-:W-:Y:S01]  /*0150*/  ELECT P0, URZ, PT ;  /* 0x0000000000ff782f */ /* 0x000fe20003800000 */
[----:B------:R-:W-:Y:S02]  /*0160*/  UIMAD UR34, UR26, 0xf, URZ ;  /* 0x0000000f1a2278a4 */ /* 0x000fe4000f8e02ff */
[----:B-1----:R-:W-:-:S04]  /*0170*/  UIADD3 UR32, UPT, UPT, UR26, UR32, URZ ;  /* 0x000000201a207290 */ /* 0x002fc8000fffe0ff */
[----:B------:R-:W-:Y:S02]  /*0180*/  UIMAD UR32, UR32, 0xf, URZ ;  /* 0x0000000f202078a4 */ /* 0x000fe4000f8e02ff */
[----:B--2---:R-:W-:Y:S02]  /*0190*/  UIMAD.WIDE.U32 UR34, UR34, 0x80, UR4 ;  /* 0x00000080222278a5 */ /* 0x004fe4000f8e0004 */
[----:B------:R-:W-:Y:S02]  /*01a0*/  UIMAD.WIDE.U32 UR32, UR32, 0x80, UR4 ;  /* 0x00000080202078a5 */ /* 0x000fe4000f8e0004 */
[----:B------:R-:W-:Y:S10]  /*01b0*/  @!P0 BRA `(.L_x_2) ;  /* 0x0000000000cc8947 */ /* 0x000ff40003800000 */
[----:B------:R-:W1:Y:S01]  /*01c0*/  S2UR UR4, SR_CgaCtaId ;  /* 0x00000000000479c3 */ /* 0x000e620000008800 */
[----:B------:R-:W-:-:S07]  /*01d0*/  UMOV UR5, 0x400 ;  /* 0x0000040000057882 */ /* 0x000fce0000000000 */
[----:B------:R-:W2:Y:S08]  /*01e0*/  LDC.64 R64, c[0x0][0x400] ;  /* 0x00010000ff407b82 */ /* 0x000eb00000000a00 */
[----:B------:R-:W2:Y:S08]  /*01f0*/  LDC.64 R66, c[0x0][0x408] ;  /* 0x00010200ff427b82 */ /* 0x000eb00000000a00 */
[----:B------:R-:W3:Y:S01]  /*0200*/  LDC.64 R60, c[0x0][0x410] ;  /* 0x00010400ff3c7b82 */ /* 0x000ee20000000a00 */
[----:B-1----:R-:W-:-:S07]  /*0210*/  ULEA UR4, UR4, UR5, 0x18 ;  /* 0x0000000504047291 */ /* 0x002fce000f8ec0ff */
[----:B------:R-:W3:Y:S08]  /*0220*/  LDC.64 R62, c[0x0][0x418] ;  /* 0x00010600ff3e7b82 */ /* 0x000ef00000000a00 */
[----:B------:R-:W1:Y:S01]  /*0230*/  LDC.64 R56, c[0x0][0x420] ;  /* 0x00010800ff387b82 */ /* 0x000e620000000a00 */
[----:B--2---:R2:W-:Y:S07]  /*0240*/  STS.128 [UR4+0x480], R64 ;  /* 0x00048040ff007988 */ /* 0x0045ee0008000c04 */
[----:B------:R-:W1:Y:S08]  /*0250*/  LDC.64 R58, c[0x0][0x428] ;  /* 0x00010a00ff3a7b82 */ /* 0x000e700000000a00 */
[----:B------:R-:W4:Y:S01]  /*0260*/  LDC.64 R52, c[0x0][0x430] ;  /* 0x00010c00ff347b82 */ /* 0x000f220000000a00 */
[----:B---3--:R2:W-:Y:S07]  /*0270*/  STS.128 [UR4+0x490], R60 ;  /* 0x0004903cff007988 */ /* 0x0085ee0008000c04 */
[----:B------:R-:W4:Y:S08]  /*0280*/  LDC.64 R54, c[0x0][0x438] ;  /* 0x00010e00ff367b82 */ /* 0x000f300000000a00 */
[----:B------:R-:W3:Y:S01]  /*0290*/  LDC.64 R48, c[0x0][0x440] ;  /* 0x00011000ff307b82 */ /* 0x000ee20000000a00 */
[----:B-1----:R2:W-:Y:S07]  /*02a0*/  STS.128 [UR4+0x4a0], R56 ;  /* 0x0004a038ff007988 */ /* 0x0025ee0008000c04 */
[----:B------:R-:W3:Y:S08]  /*02b0*/  LDC.64 R50, c[0x0][0x448] ;  /* 0x00011200ff327b82 */ /* 0x000ef00000000a00 */
[----:B------:R-:W1:Y:S01]  /*02c0*/  LDC.64 R44, c[0x0][0x450] ;  /* 0x00011400ff2c7b82 */ /* 0x000e620000000a00 */
[----:B----4-:R2:W-:Y:S07]  /*02d0*/  STS.128 [UR4+0x4b0], R52 ;  /* 0x0004b034ff007988 */ /* 0x0105ee0008000c04 */
        /* <DEDUP_REMOVED lines=30> */
[----:B------:R-:W4:Y:S01]  /*04c0*/  LDC.64 R6, c[0x0][0x578] ;  /* 0x00015e00ff067b82 */ /* 0x000f220000000a00 */
[----:B-1----:R2:W-:Y:S04]  /*04d0*/  STS.128 [UR4+0x560], R8 ;  /* 0x00056008ff007988 */ /* 0x0025e80008000c04 */
[----:B----4-:R2:W-:Y:S02]  /*04e0*/  STS.128 [UR4+0x570], R4 ;  /* 0x00057004ff007988 */ /* 0x0105e40008000c04 */
.L_x_2:
[----:B------:R-:W-:Y:S05]  /*04f0*/  BSYNC.RECONVERGENT B0 ;  /* 0x0000000000007941 */ /* 0x000fea0003800200 */
.L_x_1:
[----:B------:R-:W-:Y:S01]  /*0500*/  NOP ;  /* 0x0000000000007918 */ /* 0x000fe20000000000 */
.L_x_0:
[----:B------:R-:W-:-:S09]  /*0510*/  UISETP.NE.AND UP0, UPT, UR37, 0x3, UPT ;  /* 0x000000032500788c */ /* 0x000fd2000bf05270 */
[----:B------:R-:W-:Y:S05]  /*0520*/  BRA.U UP0, `(.L_x_3) ;  /* 0x0000000100807547 */ /* 0x000fea000b800000 */
[----:B------:R-:W1:Y:S01]  /*0530*/  S2UR UR4, SR_CgaCtaId ;  /* 0x00000000000479c3 */ /* 0x000e620000008800 */
[----:B------:R-:W3:Y:S01]  /*0540*/  LDCU.64 UR6, c[0x0][0xb00] ;  /* 0x00016000ff0677ac */ /* 0x000ee20008000a00 */
[----:B------:R-:W-:Y:S01]  /*0550*/  ELECT P0, URZ, PT ;  /* 0x0000000000ff782f */ /* 0x000fe20003800000 */
[----:B------:R-:W-:-:S05]  /*0560*/  UMOV UR5, 0x400 ;  /* 0x0000040000057882 */ /* 0x000fca0000000000 */
[----:B--2---:R-:W2:Y:S01]  /*0570*/  LDC.64 R32, c[0x0][0x900] ;  /* 0x00024000ff207b82 */ /* 0x004ea20000000a00 */
[----:B------:R-:W-:-:S07]  /*0580*/  UIMAD UR22, UR26, 0xe, URZ ;  /* 0x0000000e1a1678a4 */ /* 0x000fce000f8e02ff */
[----:B------:R-:W2:Y:S01]  /*0590*/  LDC.64 R34, c[0x0][0x908] ;  /* 0x00024200ff227b82 */ /* 0x000ea20000000a00 */
[----:B---3--:R-:W-:-:S07]  /*05a0*/  UIMAD.WIDE.U32 UR22, UR22, 0x80, UR6 ;  /* 0x00000080161678a5 */ /* 0x008fce000f8e0006 */
[----:B------:R-:W3:Y:S01]  /*05b0*/  LDC.64 R28, c[0x0][0x910] ;  /* 0x00024400ff1c7b82 */ /* 0x000ee20000000a00 */
[----:B-1----:R-:W-:-:S07]  /*05c0*/  ULEA UR4, UR4, UR5, 0x18 ;  /* 0x0000000504047291 */ /* 0x002fce000f8ec0ff */
[----:B------:R-:W3:Y:S08]  /*05d0*/  LDC.64 R30, c[0x0][0x918] ;  /* 0x00024600ff1e7b82 */ /* 0x000ef00000000a00 */
[----:B------:R-:W1:Y:S01]  /*05e0*/  LDC.64 R24, c[0x0][0x920] ;  /* 0x00024800ff187b82 */ /* 0x000e620000000a00 */
[----:B--2---:R4:W-:Y:S07]  /*05f0*/  @P0 STS.128 [UR4+0x380], R32 ;  /* 0x00038020ff000988 */ /* 0x0049ee0008000c04 */
[----:B------:R-:W1:Y:S08]  /*0600*/  LDC.64 R26, c[0x0][0x928] ;  /* 0x00024a00ff1a7b82 */ /* 0x000e700000000a00 */
[----:B------:R-:W2:Y:S01]  /*0610*/  LDC.64 R20, c[0x0][0x930] ;  /* 0x00024c00ff147b82 */ /* 0x000ea20000000a00 */
[----:B---3--:R4:W-:Y:S07]  /*0620*/  @P0 STS.128 [UR4+0x390], R28 ;  /* 0x0003901cff000988 */ /* 0x0089ee0008000c04 */
[----:B------:R-:W2:Y:S08]  /*0630*/  LDC.64 R22, c[0x0][0x938] ;  /* 0x00024e00ff167b82 */ /* 0x000eb00000000a00 */
[----:B------:R-:W3:Y:S01]  /*0640*/  LDC.64 R16, c[0x0][0x940] ;  /* 0x00025000ff107b82 */ /* 0x000ee20000000a00 */
[----:B-1----:R4:W-:Y:S07]  /*0650*/  @P0 STS.128 [UR4+0x3a0], R24 ;  /* 0x0003a018ff000988 */ /* 0x0029ee0008000c04 */
        /* <DEDUP_REMOVED lines=9> */
[----:B------:R-:W3:Y:S01]  /*06f0*/  LDC.64 R6, c[0x0][0x978] ;  /* 0x00025e00ff067b82 */ /* 0x000ee20000000a00 */
[----:B--2---:R4:W-:Y:S04]  /*0700*/  @P0 STS.128 [UR4+0x3e0], R8 ;  /* 0x0003e008ff000988 */ /* 0x0049e80008000c04 */
[----:B---3--:R4:W-:Y:S01]  /*0710*/  @P0 STS.128 [UR4+0x3f0], R4 ;  /* 0x0003f004ff000988 */ /* 0x0089e20008000c04 */
[----:B------:R-:W-:Y:S01]  /*0720*/  NOP ;  /* 0x0000000000007918 */ /* 0x000fe20000000000 */
.L_x_3:
[----:B------:R-:W1:Y:S01]  /*0730*/  SHFL.IDX PT, R2, R80, RZ, 0x1f ;  /* 0x00001fff50027589 */ /* 0x000e6200000e0000 */
[----:B------:R-:W-:Y:S02]  /*0740*/  UISETP.NE.AND UP4, UPT, UR37, 0x2, UPT ;  /* 0x000000022500788c */ /* 0x000fe4000bf85270 */
[----:B------:R-:W-:Y:S02]  /*0750*/  UISETP.NE.AND UP0, UPT, UR37, URZ, UPT ;  /* 0x000000ff2500728c */ /* 0x000fe4000bf05270 */
[----:B------:R-:W-:-:S04]  /*0760*/  USEL UR25, URZ, 0x1, UP4 ;  /* 0x00000001ff197887 */ /* 0x000fc8000a000000 */
[----:B------:R-:W-:Y:S01]  /*0770*/  USEL UR25, UR25, 0x2, UP0 ;  /* 0x0000000219197887 */ /* 0x000fe20008000000 */
[----:B-1----:R-:W-:-:S13]  /*0780*/  ISETP.NE.AND P0, PT, R2, RZ, PT ;  /* 0x000000ff0200720c */ /* 0x002fda0003f05270 */
[----:B------:R-:W-:Y:S05]  /*0790*/  @P0 BRA `(.L_x_4) ;  /* 0x0000000000500947 */ /* 0x000fea0003800000 */
[----:B------:R-:W1:Y:S01]  /*07a0*/  S2UR UR5, SR_CgaCtaId ;  /* 0x00000000000579c3 */ /* 0x000e620000008800 */
[----:B------:R-:W-:Y:S01]  /*07b0*/  UMOV UR6, 0x400 ;  /* 0x0000040000067882 */ /* 0x000fe20000000000 */
[----:B------:R-:W-:Y:S01]  /*07c0*/  UMOV UR4, 0x1 ;  /* 0x0000000100047882 */ /* 0x000fe20000000000 */
[----:B------:R-:W-:Y:S01]  /*07d0*/  ELECT P0, URZ, PT ;  /* 0x0000000000ff782f */ /* 0x000fe20003800000 */
[----:B-1----:R-:W-:Y:S02]  /*07e0*/  ULEA UR5, UR5, UR6, 0x18 ;  /* 0x0000000605057291 */ /* 0x002fe4000f8ec0ff */
[----:B------:R-:W-:-:S04]  /*07f0*/  UIADD3 UR6, UPT, UPT, -UR4, 0x100000, URZ ;  /* 0x0010000004067890 */ /* 0x000fc8000fffe1ff */
[----:B------:R-:W-:Y:S02]  /*0800*/  USHF.L.U32 UR7, UR6, 0xb, URZ ;  /* 0x0000000b06077899 */ /* 0x000fe400080006ff */
[----:B------:R-:W-:Y:S01]  /*0810*/  USHF.L.U32 UR6, UR6, 0x1, URZ ;  /* 0x0000000106067899 */ /* 0x000fe200080006ff */
[----:B------:R-:W1:Y:S11]  /*0820*/  FENCE.VIEW.ASYNC.S ;  /* 0x00000000000073c6 */ /* 0x000e760000000000 */
[----:B-1----:R1:W3:Y:S01]  /*0830*/  SYNCS.EXCH.64 URZ, [UR5], UR6 ;  /* 0x0000000605ff75b2 */ /* 0x0022e20008000100 */
[----:B------:R1:W1:Y:S01]  /*0840*/  SYNCS.EXCH.64 URZ, [UR5+0x28], UR6 ;  /* 0x0000280605ff75b2 */ /* 0x0002620008000100 */
        /* <DEDUP_REMOVED lines=8> */
[----:B------:R-:W-:Y:S01]  /*08d0*/  NOP ;  /* 0x0000000000007918 */ /* 0x000fe20000000000 */
.L_x_4:
[----:B------:R-:W5:Y:S01]  /*08e0*/  SHFL.IDX PT, R2, R80, RZ, 0x1f ;  /* 0x00001fff50027589 */ /* 0x000f6200000e0000 */
[----:B------:R-:W-:Y:S01]  /*08f0*/  NOP ;  /* 0x0000000000007918 */ /* 0x000fe20000000000 */
[----:B-----5:R-:W-:-:S13]  /*0900*/  ISETP.NE.AND P0, PT, R2, 0x1, PT ;  /* 0x000000010200780c */ /* 0x020fda0003f05270 */
[----:B------:R-:W-:Y:S05]  /*0910*/  @P0 BRA `(.L_x_5) ;  /* 0x0000000000580947 */ /* 0x000fea0003800000 */
[----:B-1----:R-:W1:Y:S01]  /*0920*/  S2UR UR6, SR_CgaCtaId ;  /* 0x00000000000679c3 */ /* 0x002e620000008800 */
[----:B------:R-:W-:Y:S01]  /*0930*/  UMOV UR7, 0x400 ;  /* 0x0000040000077882 */ /* 0x000fe20000000000 */
[----:B------:R-:W-:Y:S01]  /*0940*/  UMOV UR5, 0x20 ;  /* 0x0000002000057882 */ /* 0x000fe20000000000 */
[----:B------:R-:W-:Y:S01]  /*0950*/  UMOV UR4, 0x80 ;  /* 0x0000008000047882 */ /* 0x000fe20000000000 */
[----:B------:R-:W-:-:S04]  /*0960*/  UIADD3 UR8, UPT, UPT, -UR5, 0x100000, URZ ;  /* 0x0010000005087890 */ /* 0x000fc8000fffe1ff */
[----:B------:R-:W-:Y:S02]  /*0970*/  USHF.L.U32 UR9, UR8, 0xb, URZ ;  /* 0x0000000b08097899 */ /* 0x000fe400080006ff */
[----:B------:R-:W-:Y:S02]  /*0980*/  USHF.L.U32 UR8, UR8, 0x1, URZ ;  /* 0x0000000108087899 */ /* 0x000fe400080006ff */
[----:B------:R-:W-:-:S04]  /*0990*/  UIADD3 UR4, UPT, UPT, -UR4, 0x100000, URZ ;  /* 0x0010000004047890 */ /* 0x000fc8000fffe1ff */
[----:B------:R-:W-:Y:S02]  /*09a0*/  USHF.L.U32 UR5, UR4, 0xb, URZ ;  /* 0x0000000b04057899 */ /* 0x000fe400080006ff */
[----:B------:R-:W-:Y:S01]  /*09b0*/  USHF.L.U32 UR4, UR4, 0x1, URZ ;  /* 0x0000000104047899 */ /* 0x000fe200080006ff */
[----:B------:R-:W-:Y:S01]  /*09c0*/  ELECT P0, URZ, PT ;  /* 0x0000000000ff782f */ /* 0x000fe20003800000 */
[----:B-1----:R-:W-:Y:S01]  /*09d0*/  ULEA UR6, UR6, UR7, 0x18 ;  /* 0x0000000706067291 */ /* 0x002fe2000f8ec0ff */
[----:B------:R-:W1:Y:S11]  /*09e0*/  FENCE.VIEW.ASYNC.S ;  /* 0x00000000000073c6 */ /* 0x000e760000000000 */
[----:B-1----:R1:W1:Y:S01]  /*09f0*/  SYNCS.EXCH.64 URZ, [UR6+0x50], UR8 ;  /* 0x0000500806ff75b2 */ /* 0x0022620008000100 */
        /* <DEDUP_REMOVED lines=8> */
.L_x_5:
[----:B------:R-:W5:Y:S01]  /*0a80*/  SHFL.IDX PT, R2, R80, RZ, 0x1f ;  /* 0x00001fff50027589 */ /* 0x000f6200000e0000 */
[----:B------:R-:W-:Y:S01]  /*0a90*/  NOP ;  /* 0x0000000000007918 */ /* 0x000fe20000000000 */
[----:B-----5:R-:W-:-:S13]  /*0aa0*/  ISETP.NE.AND P0, PT, R2, 0x3, PT ;  /* 0x000000030200780c */ /* 0x020fda0003f05270 */
[----:B------:R-:W-:Y:S05]  /*0ab0*/  @P0 BRA `(.L_x_6) ;  /* 0x0000000000300947 */ /* 0x000fea0003800000 */
[----:B-1----:R-:W1:Y:S01]  /*0ac0*/  S2UR UR5, SR_CgaCtaId ;  /* 0x00000000000579c3 */ /* 0x002e620000008800 */
        /* <DEDUP_REMOVED lines=8> */
[----:B-1----:R1:W1:Y:S01]  /*0b50*/  SYNCS.EXCH.64 URZ, [UR5+0x90], UR6 ;  /* 0x0000900605ff75b2 */ /* 0x0022620008000100 */
[----:B------:R1:W1:Y:S01]  /*0b60*/  SYNCS.EXCH.64 URZ, [UR5+0x98], UR6 ;  /* 0x0000980605ff75b2 */ /* 0x0002620008000100 */
[----:B------:R-:W-:Y:S01]  /*0b70*/  NOP ;  /* 0x0000000000007918 */ /* 0x000fe20000000000 */
.L_x_6:
[----:B------:R-:W5:Y:S01]  /*0b80*/  SHFL.IDX PT, R2, R80, RZ, 0x1f ;  /* 0x00001fff50027589 */ /* 0x000f6200000e0000 */
[----:B------:R-:W-:Y:S01]  /*0b90*/  NOP ;  /* 0x0000000000007918 */ /* 0x000fe20000000000 */
[----:B-----5:R-:W-:-:S13]  /*0ba0*/  ISETP.NE.AND P0, PT, R2, 0x4, PT ;  /* 0x000000040200780c */ /* 0x020fda0003f05270 */
[----:B------:R-:W-:Y:S05]  /*0bb0*/  @P0 BRA `(.L_x_7) ;  /* 0x0000000000840947 */ /* 0x000fea0003800000 */
[----:B------:R-:W-:Y:S01]  /*0bc0*/  ELECT P0, URZ, PT ;  /* 0x0000000000ff782f */ /* 0x000fe20003800000 */
[----:B------:R-:W-:-:S12]  /*0bd0*/  BSSY.RECONVERGENT B0, `(.L_x_7) ;  /* 0x000001f000007945 */ /* 0x000fd80003800200 */
[----:B------:R-:W-:Y:S05]  /*0be0*/  @!P0 BRA `(.L_x_8) ;  /* 0x0000000000748947 */ /* 0x000fea0003800000 */
        /* <DEDUP_REMOVED lines=9> */
[----:B------:R-:W-:Y:S02]  /*0c80*/  USHF.L.U32 UR4, UR4, 0x1, URZ ;  /* 0x0000000104047899 */ /* 0x000fe400080006ff */
        /* <DEDUP_REMOVED lines=19> */
.L_x_8:
[----:B-1----:R-:W-:Y:S05]  /*0dc0*/  BSYNC.RECONVERGENT B0 ;  /* 0x0000000000007941 */ /* 0x002fea0003800200 */
.L_x_7:
        /* <DEDUP_REMOVED lines=36> */
.L_x_10:
[----:B-1----:R-:W-:Y:S05]  /*1010*/  BSYNC.RECONVERGENT B0 ;  /* 0x0000000000007941 */ /* 0x002fea0003800200 */
.L_x_9:
[----:B------:R-:W5:Y:S01]  /*1020*/  SHFL.IDX PT, R2, R80, RZ, 0x1f ;  /* 0x00001fff50027589 */ /* 0x000f6200000e0000 */
[----:B--2-4-:R-:W2:Y:S01]  /*1030*/  LDC.64 R4, c[0x0][0xbf0] ;  /* 0x0002fc00ff047b82 */ /* 0x014ea20000000a00 */
[----:B------:R-:W4:Y:S01]  /*1040*/  LDCU.64 UR50, c[0x0][0x358] ;  /* 0x00006b00ff3277ac */ /* 0x000f220008000a00 */
[----:B------:R-:W-:Y:S01]  /*1050*/  NOP ;  /* 0x0000000000007918 */ /* 0x000fe20000000000 */
[----:B-----5:R-:W-:-:S13]  /*1060*/  ISETP.NE.AND P0, PT, R2, 0x5, PT ;  /* 0x000000050200780c */ /* 0x020fda0003f05270 */
[----:B----4-:R-:W-:Y:S05]  /*1070*/  @P0 BRA `(.L_x_11) ;  /* 0x0000000000580947 */ /* 0x010fea0003800000 */
        /* <DEDUP_REMOVED lines=20> */
[----:B------:R4:W1:Y:S02]  /*11c0*/  SYNCS.EXCH.64 URZ, [UR6+0x158], UR4 ;  /* 0x0001580406ff75b2 */ /* 0x0008640008000100 */
[----:B----4-:R-:W-:Y:S01]  /*11d0*/  NOP ;  /* 0x0000000000007918 */ /* 0x010fe20000000000 */
.L_x_11:
[----:B------:R-:W-:Y:S01]  /*11e0*/  NOP ;  /* 0x0000000000007918 */ /* 0x000fe20000000000 */
[----:B-1-3--:R-:W-:Y:S06]  /*11f0*/  BAR.SYNC.DEFER_BLOCKING 0x0 ;  /* 0x0000000000007b1d */ /* 0x00afec0000010000 */
[----:B------:R-:W1:Y:S01]  /*1200*/  LDCU UR24, c[0x0][0xc0c] ;  /* 0x00018180ff1877ac */ /* 0x000e620008000800 */
[----:B------:R-:W1:Y:S01]  /*1210*/  LDCU UR4, c[0x0][0xbdc] ;  /* 0x00017b80ff0477ac */ /* 0x000e620008000800 */
[----:B------:R-:W3:Y:S01]  /*1220*/  LDCU UR27, c[0x0][0xbe8] ;  /* 0x00017d00ff1b77ac */ /* 0x000ee20008000800 */
[----:B------:R-:W4:Y:S01]  /*1230*/  LDCU UR21, c[0x0][0xc10] ;  /* 0x00018200ff1577ac */ /* 0x000f220008000800 */
[----:B------:R-:W-:Y:S01]  /*1240*/  LOP3.LUT R8, R0, 0x1f, RZ, 0xc0, !PT ;  /* 0x0000001f00087812 */ /* 0x000fe200078ec0ff */
[----:B------:R-:W4:Y:S01]  /*1250*/  LDCU.128 UR12, c[0x0][0xba0] ;  /* 0x00017400ff0c77ac */ /* 0x000f220008000c00 */
[----:B--2---:R-:W2:Y:S01]  /*1260*/  LDG.E R2, desc[UR50][R4.64] ;  /* 0x0000003204027981 */ /* 0x004ea2000c1e1900 */
[----:B------:R-:W2:Y:S03]  /*1270*/  LDCU.128 UR8, c[0x0][0xbb0] ;  /* 0x00017600ff0877ac */ /* 0x000ea60008000c00 */
[----:B------:R4:W2:Y:S01]  /*1280*/  LDG.E R3, desc[UR50][R4.64+0x4] ;  /* 0x0000043204037981 */ /* 0x0008a2000c1e1900 */
[----:B------:R-:W-:Y:S01]  /*1290*/  CS2R R6, SRZ ;  /* 0x0000000000067805 */ /* 0x000fe2000001ff00 */
[----:B-1----:R-:W-:Y:S01]  /*12a0*/  USHF.L.U32 UR24, UR24, UR4, URZ ;  /* 0x0000000418187299 */ /* 0x002fe200080006ff */
[----:B---3--:R-:W-:Y:S01]  /*12b0*/  ISETP.GE.AND P0, PT, R8, UR27, PT ;  /* 0x0000001b08007c0c */ /* 0x008fe2000bf06270 */
[----:B----4-:R-:W-:Y:S01]  /*12c0*/  USHF.L.U32 UR21, UR21, UR4, URZ ;  /* 0x0000000415157299 */ /* 0x010fe200080006ff */
[----:B------:R-:W1:Y:S11]  /*12d0*/  LDCU.128 UR4, c[0x0][0xbc0] ;  /* 0x00017800ff0477ac */ /* 0x000e760008000c00 */
[----:B------:R-:W3:Y:S01]  /*12e0*/  @!P0 LDC.64 R10, c[0x0][0xbf0] ;  /* 0x0002fc00ff0a8b82 */ /* 0x000ee20000000a00 */
[----:B------:R-:W-:-:S05]  /*12f0*/  IMAD.U32 R5, RZ, RZ, UR24 ;  /* 0x00000018ff057e24 */ /* 0x000fca000f8e00ff */
[----:B------:R-:W-:Y:S01]  /*1300*/  IABS R9, R5 ;  /* 0x0000000500097213 */ /* 0x000fe20000000000 */
[----:B------:R-:W-:-:S03]  /*1310*/  IMAD.U32 R4, RZ, RZ, UR21 ;  /* 0x00000015ff047e24 */ /* 0x000fc6000f8e00ff */
[----:B------:R-:W-:Y:S01]  /*1320*/  R2UR UR40, R9 ;  /* 0x00000000092872ca */ /* 0x000fe200000e0000 */
[----:B------:R-:W-:Y:S02]  /*1330*/  IMAD.U32 R12, RZ, RZ, UR14 ;  /* 0x0000000eff0c7e24 */ /* 0x000fe4000f8e00ff */
[----:B---3--:R-:W-:-:S05]  /*1340*/  @!P0 IMAD.WIDE.U32 R10, R8, 0xc, R10 ;  /* 0x0000000c080a8825 */ /* 0x008fca00078e000a */
[----:B------:R-:W5:Y:S05]  /*1350*/  @!P0 LDG.E R6, desc[UR50][R10.64] ;  /* 0x000000320a068981 */ /* 0x000f6a000c1e1900 */
[----:B------:R-:W3:Y:S01]  /*1360*/  I2F.RP R9, UR40 ;  /* 0x0000002800097d06 */ /* 0x000ee20008209400 */
[----:B------:R4:W5:Y:S01]  /*1370*/  @!P0 LDG.E R7, desc[UR50][R10.64+0x4] ;  /* 0x000004320a078981 */ /* 0x000962000c1e1900 */
[----:B------:R-:W-:Y:S01]  /*1380*/  UISETP.NE.U32.AND UP2, UPT, UR14, URZ, UPT ;  /* 0x000000ff0e00728c */ /* 0x000fe2000bf45070 */
[----:B------:R-:W-:Y:S01]  /*1390*/  IMAD.MOV.U32 R20, RZ, RZ, RZ ;  /* 0x000000ffff147224 */ /* 0x000fe200078e00ff */
[----:B-1----:R-:W-:Y:S01]  /*13a0*/  UISETP.NE.U32.AND UP1, UPT, UR4, URZ, UPT ;  /* 0x000000ff0400728c */ /* 0x002fe2000bf25070 */
[----:B------:R-:W-:Y:S01]  /*13b0*/  PLOP3.LUT P1, PT, PT, PT, PT, 0x80, 0x8 ;  /* 0x000000000008781c */ /* 0x000fe20003f2f070 */
[----:B------:R-:W-:Y:S01]  /*13c0*/  UISETP.NE.AND.EX UP2, UPT, UR15, URZ, UPT, UP2 ;  /* 0x000000ff0f00728c */ /* 0x000fe2000bf45320 */
[----:B------:R-:W-:Y:S01]  /*13d0*/  LOP3.LUT R16, R16, 0xfffffffd, RZ, 0xc0, !PT ;  /* 0xfffffffd10107812 */ /* 0x000fe200078ec0ff */
[----:B------:R-:W-:Y:S01]  /*13e0*/  UISETP.NE.AND.EX UP1, UPT, UR5, URZ, UPT, UP1 ;  /* 0x000000ff0500728c */ /* 0x000fe2000bf25310 */
[----:B------:R-:W-:Y:S01]  /*13f0*/  IMAD.MOV.U32 R15, RZ, RZ, -0x1 ;  /* 0xffffffffff0f7424 */ /* 0x000fe200078e00ff */
[----:B------:R-:W-:Y:S01]  /*1400*/  UISETP.NE.AND UP6, UPT, UR37, 0x8, UPT ;  /* 0x000000082500788c */ /* 0x000fe2000bfc5270 */
[----:B------:R-:W-:Y:S01]  /*1410*/  IMAD.MOV.U32 R14, RZ, RZ, -0x1 ;  /* 0xffffffffff0e7424 */ /* 0x000fe200078e00ff */
[----:B------:R-:W-:Y:S01]  /*1420*/  UISETP.NE.AND UP5, UPT, UR37, 0x1, UPT ;  /* 0x000000012500788c */ /* 0x000fe2000bfa5270 */
[----:B---3--:R-:W1:Y:S01]  /*1430*/  MUFU.RCP R9, R9 ;  /* 0x0000000900097308 */ /* 0x008e620000001000 */
[----:B------:R-:W-:-:S04]  /*1440*/  IMAD.MOV.U32 R17, RZ, RZ, -0x1 ;  /* 0xffffffffff117424 */ /* 0x000fc800078e00ff */
[----:B------:R-:W-:Y:S01]  /*1450*/  @P1 LOP3.LUT R16, R16, 0x2, RZ, 0xfc, !PT ;  /* 0x0000000210101812 */ /* 0x000fe200078efcff */
[----:B----4-:R-:W-:Y:S02]  /*1460*/  IMAD.U32 R10, RZ, RZ, UR15 ;  /* 0x0000000fff0a7e24 */ /* 0x010fe4000f8e00ff */
[----:B-1----:R-:W-:-:S04]  /*1470*/  VIADD R9, R9, 0xffffffe ;  /* 0x0ffffffe09097836 */ /* 0x002fc80000000000 */
[----:B------:R1:W-:Y:S02]  /*1480*/  F2I.FTZ.U32.TRUNC.NTZ R21, R9 ;  /* 0x0000000900157305 */ /* 0x0003e4000021f000 */
[----:B-1----:R-:W-:-:S05]  /*1490*/  IABS R9, R5 ;  /* 0x0000000500097213 */ /* 0x002fca0000000000 */
[----:B------:R-:W-:Y:S01]  /*14a0*/  IMAD.MOV R9, RZ, RZ, -R9 ;  /* 0x000000ffff097224 */ /* 0x000fe200078e0a09 */
[----:B--2---:R-:W-:Y:S02]  /*14b0*/  R2UR UR19, R2 ;  /* 0x00000000021372ca */ /* 0x004fe400000e0000 */
[----:B------:R-:W-:Y:S02]  /*14c0*/  IABS R2, R4 ;  /* 0x0000000400027213 */ /* 0x000fe40000000000 */
[----:B------:R-:W-:Y:S02]  /*14d0*/  R2UR UR16, R3 ;  /* 0x00000000031072ca */ /* 0x000fe400000e0000 */
[----:B------:R-:W-:-:S07]  /*14e0*/  R2UR UR39, R2 ;  /* 0x00000000022772ca */ /* 0x000fce00000e0000 */
[----:B------:R-:W-:-:S04]  /*14f0*/  UIADD3 UR29, UP0, UPT, UR19, UR12, URZ ;  /* 0x0000000c131d7290 */ /* 0x000fc8000ff1e0ff */
[----:B------:R-:W-:Y:S02]  /*1500*/  ULEA.HI.X.SX32 UR19, UR19, UR13, 0x1, UP0 ;  /* 0x0000000d13137291 */ /* 0x000fe400080f0eff */
[----:B------:R-:W-:Y:S01]  /*1510*/  UIADD3 UR29, UP0, UPT, UR29, -0x1, URZ ;  /* 0xffffffff1d1d7890 */ /* 0x000fe2000ff1e0ff */
[----:B------:R-:W1:Y:S03]  /*1520*/  I2F.RP R2, UR39 ;  /* 0x0000002700027d06 */ /* 0x000e660008209400 */
[----:B------:R-:W-:Y:S02]  /*1530*/  UIADD3.X UR19, UPT, UPT, UR19, -0x1, URZ, UP0, !UPT ;  /* 0xffffffff13137890 */ /* 0x000fe400087fe4ff */
[----:B------:R-:W-:-:S04]  /*1540*/  UIADD3 UR36, UP0, UPT, UR29, UR9, URZ ;  /* 0x000000091d247290 */ /* 0x000fc8000ff1e0ff */
[----:B------:R-:W-:Y:S02]  /*1550*/  UIADD3.X UR30, UPT, UPT, URZ, UR19, URZ, UP0, !UPT ;  /* 0x00000013ff1e7290 */ /* 0x000fe400087fe4ff */
[----:B------:R-:W-:Y:S02]  /*1560*/  UIADD3 UR18, UP0, UPT, UR16, UR10, URZ ;  /* 0x0000000a10127290 */ /* 0x000fe4000ff1e0ff */
[----:B------:R-:W-:Y:S02]  /*1570*/  UIMAD.WIDE.U32 UR52, UR36, UR14, URZ ;  /* 0x0000000e243472a5 */ /* 0x000fe4000f8e00ff */
[----:B------:R-:W-:Y:S01]  /*1580*/  IMAD.WIDE.U32 R12, R12, UR30, RZ ;  /* 0x0000001e0c0c7c25 */ /* 0x000fe2000f8e00ff */
[----:B-1----:R-:W1:Y:S01]  /*1590*/  MUFU.RCP R2, R2 ;  /* 0x0000000200027308 */ /* 0x002e620000001000 */
[----:B------:R-:W-:Y:S02]  /*15a0*/  ULEA.HI.X.SX32 UR16, UR16, UR11, 0x1, UP0 ;  /* 0x0000000b10107291 */ /* 0x000fe400080f0eff */
[----:B------:R-:W-:Y:S01]  /*15b0*/  UIADD3 UR18, UP0, UPT, UR18, -0x1, URZ ;  /* 0xffffffff12127890 */ /* 0x000fe2000ff1e0ff */
[----:B------:R-:W-:Y:S01]  /*15c0*/  IMAD.WIDE.U32 R10, P0, R10, UR36, R12 ;  /* 0x000000240a0a7c25 */ /* 0x000fe2000f80000c */
[----:B------:R-:W2:Y:S02]  /*15d0*/  S2UR UR36, SR_CgaCtaId ;  /* 0x00000000002479c3 */ /* 0x000ea40000008800 */
[----:B------:R-:W-:Y:S01]  /*15e0*/  UIADD3.X UR16, UPT, UPT, UR16, -0x1, URZ, UP0, !UPT ;  /* 0xffffffff10107890 */ /* 0x000fe200087fe4ff */
[----:B------:R-:W-:Y:S01]  /*15f0*/  IMAD.X R3, RZ, RZ, RZ, P0 ;  /* 0x000000ffff037224 */ /* 0x000fe200000e06ff */
[----:B------:R-:W-:Y:S01]  /*1600*/  R2UR UR44, R10 ;  /* 0x000000000a2c72ca */ /* 0x000fe200000e0000 */
[----:B------:R-:W-:Y:S01]  /*1610*/  UIADD3 UR41, UP0, UPT, UR18, UR7, URZ ;  /* 0x0000000712297290 */ /* 0x000fe2000ff1e0ff */
[----:B------:R-:W-:-:S02]  /*1620*/  R2UR UR45, R11 ;  /* 0x000000000b2d72ca */ /* 0x000fc400000e0000 */
[----:B------:R-:W-:Y:S02]  /*1630*/  CS2R R10, SRZ ;  /* 0x00000000000a7805 */ /* 0x000fe4000001ff00 */
[----:B------:R-:W-:Y:S01]  /*1640*/  R2UR UR43, R3 ;  /* 0x00000000032b72ca */ /* 0x000fe200000e0000 */
[----:B------:R-:W-:Y:S01]  /*1650*/  UIADD3.X UR38, UPT, UPT, URZ, UR16, URZ, UP0, !UPT ;  /* 0x00000010ff267290 */ /* 0x000fe200087fe4ff */
[----:B------:R-:W-:Y:S01]  /*1660*/  IMAD.MOV R3, RZ, RZ, -R21 ;  /* 0x000000ffff037224 */ /* 0x000fe200078e0a15 */
[----:B------:R-:W-:Y:S01]  /*1670*/  UIMAD.WIDE.U32 UR46, UR41, UR4, URZ ;  /* 0x00000004292e72a5 */ /* 0x000fe2000f8e00ff */
[----:B-1----:R-:W-:Y:S01]  /*1680*/  VIADD R2, R2, 0xffffffe ;  /* 0x0ffffffe02027836 */ /* 0x002fe20000000000 */
[----:B------:R-:W-:Y:S01]  /*1690*/  UIMAD.WIDE.U32 UR48, UR38, UR4, URZ ;  /* 0x00000004263072a5 */ /* 0x000fe2000f8e00ff */
[----:B------:R-:W-:Y:S01]  /*16a0*/  IMAD R3, R3, UR40, RZ ;  /* 0x0000002803037c24 */ /* 0x000fe2000f8e02ff */
[----:B------:R-:W-:-:S03]  /*16b0*/  UIADD3 URZ, UP3, UPT, UR53, UR44, URZ ;  /* 0x0000002c35ff7290 */ /* 0x000fc6000ff7e0ff */
[----:B------:R-:W1:Y:S01]  /*16c0*/  F2I.FTZ.U32.TRUNC.NTZ R2, R2 ;  /* 0x0000000200027305 */ /* 0x000e62000021f000 */
[----:B------:R-:W-:Y:S01]  /*16d0*/  UMOV UR42, UR45 ;  /* 0x0000002d002a7c82 */ /* 0x000fe20008000000 */
[----:B------:R-:W-:Y:S01]  /*16e0*/  UIMAD.WIDE.U32 UR48, UP0, UR41, UR5, UR48 ;  /* 0x00000005293072a5 */ /* 0x000fe2000f800030 */
[----:B------:R-:W-:Y:S01]  /*16f0*/  R2UR UR46, R9 ;  /* 0x00000000092e72ca */ /* 0x000fe200000e0000 */
[----:B------:R-:W-:Y:S01]  /*1700*/  UIMAD.WIDE.U32.X UR44, UR30, UR15, UR42, UP3 ;  /* 0x0000000f1e2c72a5 */ /* 0x000fe200098e042a */
[----:B------:R-:W-:Y:S01]  /*1710*/  IMAD.U32 R9, RZ, RZ, UR37 ;  /* 0x00000025ff097e24 */ /* 0x000fe2000f8e00ff */
[----:B------:R-:W-:Y:S02]  /*1720*/  UIADD3.X UR43, UPT, UPT, URZ, URZ, URZ, UP0, !UPT ;  /* 0x000000ffff2b7290 */ /* 0x000fe400087fe4ff */
[----:B------:R-:W-:Y:S02]  /*1730*/  USEL UR29, UR29, UR44, !UP2 ;  /* 0x0000002c1d1d7287 */ /* 0x000fe4000d000000 */
[----:B------:R-:W-:Y:S01]  /*1740*/  USEL UR19, UR19, UR45, !UP2 ;  /* 0x0000002d13137287 */ /* 0x000fe2000d000000 */
[----:B------:R-:W-:Y:S01]  /*1750*/  R2UR UR44, R20 ;  /* 0x00000000142c72ca */ /* 0x000fe200000e0000 */
[----:B------:R-:W-:Y:S01]  /*1760*/  UIADD3 URZ, UP0, UPT, UR47, UR48, URZ ;  /* 0x000000302fff7290 */ /* 0x000fe2000ff1e0ff */
[----:B------:R-:W-:Y:S01]  /*1770*/  R2UR UR45, R21 ;  /* 0x00000000152d72ca */ /* 0x000fe200000e0000 */
[----:B------:R-:W-:Y:S01]  /*1780*/  UMOV UR42, UR49 ;  /* 0x00000031002a7c82 */ /* 0x000fe20008000000 */
[----:B------:R-:W-:Y:S01]  /*1790*/  USHF.R.U64 UR19, UR29, UR8, UR19 ;  /* 0x000000081d137299 */ /* 0x000fe20008001213 */
[----:B------:R-:W-:Y:S01]  /*17a0*/  ISETP.NE.OR P2, PT, R9, 0x2, !P2 ;  /* 0x000000020900780c */ /* 0x000fe20005745670 */
[----:B------:R-:W-:Y:S01]  /*17b0*/  UIMAD.WIDE.U32.X UR42, UR38, UR5, UR42, UP0 ;  /* 0x00000005262a72a5 */ /* 0x000fe200080e042a */
[----:B------:R-:W-:Y:S01]  /*17c0*/  IMAD.MOV.U32 R9, RZ, RZ, RZ ;  /* 0x000000ffff097224 */ /* 0x000fe200078e00ff */
[----:B------:R-:W-:-:S02]  /*17d0*/  UIADD3 UR47, UPT, UPT, UR24, -0x1, UR19 ;  /* 0xffffffff182f7890 */ /* 0x000fc4000fffe013 */
[----:B------:R-:W-:Y:S02]  /*17e0*/  USEL UR18, UR18, UR42, !UP1 ;  /* 0x0000002a12127287 */ /* 0x000fe4000c800000 */
[----:B------:R-:W-:Y:S01]  /*17f0*/  USEL UR16, UR16, UR43, !UP1 ;  /* 0x0000002b10107287 */ /* 0x000fe2000c800000 */
[----:B-1----:R-:W-:Y:S01]  /*1800*/  R2UR UR43, R2 ;  /* 0x00000000022b72ca */ /* 0x002fe200000e0000 */
[----:B------:R-:W-:Y:S01]  /*1810*/  IMAD.U32 R2, RZ, RZ, UR47 ;  /* 0x0000002fff027e24 */ /* 0x000fe2000f8e00ff */
[----:B------:R-:W-:Y:S01]  /*1820*/  UMOV UR42, URZ ;  /* 0x000000ff002a7c82 */ /* 0x000fe20008000000 */
[----:B------:R-:W-:Y:S01]  /*1830*/  USHF.R.U64 UR16, UR18, UR6, UR16 ;  /* 0x0000000612107299 */ /* 0x000fe20008001210 */
[----:B------:R-:W-:Y:S01]  /*1840*/  IMAD.HI.U32 R3, R21, R3, UR44 ;  /* 0x0000002c15037e27 */ /* 0x000fe2000f8e0003 */
[----:B------:R-:W1:Y:S01]  /*1850*/  LDCU UR29, c[0x0][0xbe0] ;  /* 0x00017c00ff1d77ac */ /* 0x000e620008000800 */
[----:B------:R-:W-:Y:S01]  /*1860*/  IABS R2, R2 ;  /* 0x0000000200027213 */ /* 0x000fe20000000000 */
[----:B------:R-:W-:-:S02]  /*1870*/  UIADD3 UR45, UPT, UPT, UR21, -0x1, UR16 ;  /* 0xffffffff152d7890 */ /* 0x000fc4000fffe010 */
[----:B------:R-:W-:Y:S01]  /*1880*/  R2UR UR19, R3 ;  /* 0x00000000031372ca */ /* 0x000fe200000e0000 */
[----:B------:R-:W-:Y:S01]  /*1890*/  ULOP3.LUT UR41, URZ, UR21, URZ, 0x33, !UPT ;  /* 0x00000015ff297292 */ /* 0x000fe2000f8e33ff */
[----:B------:R-:W-:Y:S02]  /*18a0*/  R2UR UR16, R2 ;  /* 0x00000000021072ca */ /* 0x000fe400000e0000 */
[----:B------:R-:W-:Y:S01]  /*18b0*/  UIADD3 UR18, UPT, UPT, URZ, -UR43, URZ ;  /* 0x8000002bff127290 */ /* 0x000fe2000fffe0ff */
[----:B------:R-:W-:Y:S01]  /*18c0*/  IABS R2, R4 ;  /* 0x0000000400027213 */ /* 0x000fe20000000000 */
[----:B------:R-:W-:Y:S02]  /*18d0*/  IMAD.U32 R3, RZ, RZ, UR45 ;  /* 0x0000002dff037e24 */ /* 0x000fe4000f8e00ff */
[----:B------:R-:W-:Y:S02]  /*18e0*/  UIMAD UR18, UR18, UR39, URZ ;  /* 0x00000027121272a4 */ /* 0x000fe4000f8e02ff */
[----:B------:R-:W-:Y:S01]  /*18f0*/  IMAD.MOV R2, RZ, RZ, -R2 ;  /* 0x000000ffff027224 */ /* 0x000fe200078e0a02 */
[----:B------:R-:W-:Y:S01]  /*1900*/  IABS R3, R3 ;  /* 0x0000000300037213 */ /* 0x000fe20000000000 */
[----:B------:R-:W-:-:S02]  /*1910*/  UIMAD.WIDE.U32 UR42, UR43, UR18, UR42 ;  /* 0x000000122b2a72a5 */ /* 0x000fc4000f8e002a */
[----:B------:R-:W-:Y:S01]  /*1920*/  ULOP3.LUT UR42, URZ, UR24, URZ, 0x33, !UPT ;  /* 0x00000018ff2a7292 */ /* 0x000fe2000f8e33ff */
[----:B------:R-:W-:Y:S01]  /*1930*/  R2UR UR44, R3 ;  /* 0x00000000032c72ca */ /* 0x000fe200000e0000 */
[----:B------:R-:W-:Y:S01]  /*1940*/  UIMAD.WIDE.U32 UR48, UR19, UR16, URZ ;  /* 0x00000010133072a5 */ /* 0x000fe2000f8e00ff */
[----:B------:R-:W-:Y:S02]  /*1950*/  R2UR UR38, R2 ;  /* 0x00000000022672ca */ /* 0x000fe400000e0000 */
[----:B------:R-:W3:Y:S01]  /*1960*/  LDCU UR18, c[0x0][0x374] ;  /* 0x00006e80ff1277ac */ /* 0x000ee20008000800 */
[----:B------:R-:W4:Y:S03]  /*1970*/  LDC.64 R2, c[0x0][0xbd0] ;  /* 0x0002f400ff027b82 */ /* 0x000f260000000a00 */
[----:B------:R-:W-:Y:S02]  /*1980*/  UMOV UR19, UR49 ;  /* 0x0000003100137c82 */ /* 0x000fe40008000000 */
[----:B------:R-:W-:Y:S01]  /*1990*/  UIMAD UR46, UR19, UR46, UR16 ;  /* 0x0000002e132e72a4 */ /* 0x000fe2000f8e0210 */
[----:B------:R-:W2:Y:S02]  /*19a0*/  LDCU.U8 UR16, c[0x0][0xbd8] ;  /* 0x00017b00ff1077ac */ /* 0x000ea40008000000 */
[----:B------:R-:W-:-:S02]  /*19b0*/  UIMAD.WIDE.U32 UR48, UR43, UR44, URZ ;  /* 0x0000002c2b3072a5 */ /* 0x000fc4000f8e00ff */
[----:B------:R-:W-:-:S05]  /*19c0*/  UISETP.GT.U32.AND UP3, UPT, UR40, UR46, UPT ;  /* 0x0000002e2800728c */ /* 0x000fca000bf64070 */
[----:B------:R-:W-:Y:S01]  /*19d0*/  UMOV UR19, UR49 ;  /* 0x0000003100137c82 */ /* 0x000fe20008000000 */
[----:B---3--:R-:W-:Y:S02]  /*19e0*/  UIMAD.WIDE.U32 UR48, UR28, UR18, URZ ;  /* 0x000000121c3072a5 */ /* 0x008fe4000f8e00ff */
[----:B------:R-:W-:-:S03]  /*19f0*/  UIMAD UR44, UR19, UR38, UR44 ;  /* 0x00000026132c72a4 */ /* 0x000fc6000f8e022c */
[----:B------:R-:W-:Y:S01]  /*1a00*/  UMOV UR19, 0x400 ;  /* 0x0000040000137882 */ /* 0x000fe20000000000 */
[----:B------:R-:W-:Y:S01]  /*1a10*/  UISETP.GT.U32.AND UP0, UPT, UR39, UR44, UPT ;  /* 0x0000002c2700728c */ /* 0x000fe2000bf04070 */
[----:B--2---:R-:W-:Y:S01]  /*1a20*/  ISETP.NE.AND P1, PT, RZ, UR16, PT ;  /* 0x00000010ff007c0c */ /* 0x004fe2000bf25270 */
[----:B------:R-:W-:Y:S02]  /*1a30*/  @!UP3 UIADD3 UR46, UPT, UPT, UR46, -UR40, URZ ;  /* 0x800000282e2eb290 */ /* 0x000fe4000fffe0ff */
[----:B------:R-:W-:Y:S02]  /*1a40*/  ULEA UR36, UR36, UR19, 0x18 ;  /* 0x0000001324247291 */ /* 0x000fe4000f8ec0ff */
[----:B-1----:R-:W-:Y:S02]  /*1a50*/  UISETP.NE.AND UP3, UPT, UR29, 0x1, UPT ;  /* 0x000000011d00788c */ /* 0x002fe4000bf65270 */
[----:B------:R-:W-:Y:S02]  /*1a60*/  UIADD3 UR29, UPT, UPT, UR36, 0x2a0, URZ ;  /* 0x000002a0241d7890 */ /* 0x000fe4000fffe0ff */
[----:B------:R-:W-:-:S02]  /*1a70*/  UIADD3 UR36, UPT, UPT, UR36, 0x200, URZ ;  /* 0x0000020024247890 */ /* 0x000fc4000fffe0ff */
[----:B------:R-:W-:Y:S02]  /*1a80*/  @!UP0 UIADD3 UR44, UPT, UPT, UR44, -UR39, URZ ;  /* 0x800000272c2c8290 */ /* 0x000fe4000fffe0ff */
[----:B------:R-:W-:Y:S02]  /*1a90*/  UISETP.GT.U32.AND UP0, UPT, UR40, UR46, UPT ;  /* 0x0000002e2800728c */ /* 0x000fe4000bf04070 */
[----:B------:R-:W-:Y:S02]  /*1aa0*/  @UP6 USEL UR36, UR36, UR29, !UP5 ;  /* 0x0000001d24246287 */ /* 0x000fe4000e800000 */
[----:B------:R-:W-:Y:S02]  /*1ab0*/  UISETP.GT.U32.AND UP5, UPT, UR39, UR44, UPT ;  /* 0x0000002c2700728c */ /* 0x000fe4000bfa4070 */
[----:B------:R-:W-:Y:S02]  /*1ac0*/  UISETP.GE.AND UP6, UPT, UR47, URZ, UPT ;  /* 0x000000ff2f00728c */ /* 0x000fe4000bfc6270 */
[----:B------:R-:W-:-:S02]  /*1ad0*/  USEL UR30, UR31, UR17, !UP3 ;  /* 0x000000111f1e7287 */ /* 0x000fc4000d800000 */
[----:B------:R-:W-:Y:S02]  /*1ae0*/  USEL UR17, UR17, UR31, !UP3 ;  /* 0x0000001f11117287 */ /* 0x000fe4000d800000 */
[----:B------:R-:W-:Y:S02]  /*1af0*/  @!UP0 UIADD3 UR46, UPT, UPT, UR46, -UR40, URZ ;  /* 0x800000282e2e8290 */ /* 0x000fe4000fffe0ff */
[----:B------:R-:W-:Y:S02]  /*1b00*/  UISETP.GE.AND UP0, UPT, UR45, URZ, UPT ;  /* 0x000000ff2d00728c */ /* 0x000fe4000bf06270 */
[----:B------:R-:W-:Y:S01]  /*1b10*/  USEL UR18, UR28, UR18, !UP3 ;  /* 0x000000121c127287 */ /* 0x000fe2000d800000 */
[----:B------:R-:W1:Y:S01]  /*1b20*/  LDCU UR19, c[0x0][0x378] ;  /* 0x00006f00ff1377ac */ /* 0x000e620008000800 */
[----:B------:R-:W-:Y:S01]  /*1b30*/  UMOV UR31, URZ ;  /* 0x000000ff001f7c82 */ /* 0x000fe20008000000 */
[----:B------:R-:W-:Y:S02]  /*1b40*/  @!UP5 UIADD3 UR44, UPT, UPT, UR44, -UR39, URZ ;  /* 0x800000272c2cd290 */ /* 0x000fe4000fffe0ff */
[----:B------:R-:W-:-:S02]  /*1b50*/  UIMAD.WIDE.U32 UR52, UR17, UR18, UR30 ;  /* 0x00000012113472a5 */ /* 0x000fc4000f8e001e */
[----:B------:R-:W-:Y:S02]  /*1b60*/  @!UP6 UIADD3 UR46, UPT, UPT, -UR46, URZ, URZ ;  /* 0x000000ff2e2ee290 */ /* 0x000fe4000fffe1ff */
[----:B------:R-:W-:Y:S02]  /*1b70*/  UISETP.NE.AND UP6, UPT, UR24, URZ, UPT ;  /* 0x000000ff1800728c */ /* 0x000fe4000bfc5270 */
[----:B------:R-:W-:Y:S02]  /*1b80*/  UISETP.NE.AND UP5, UPT, UR21, URZ, UPT ;  /* 0x000000ff1500728c */ /* 0x000fe4000bfa5270 */
[----:B------:R-:W-:Y:S01]  /*1b90*/  @!UP0 UIADD3 UR44, UPT, UPT, -UR44, URZ, URZ ;  /* 0x000000ff2c2c8290 */ /* 0x000fe2000fffe1ff */
[----:B------:R-:W-:Y:S01]  /*1ba0*/  UMOV UR18, UR52 ;  /* 0x0000003400127c82 */ /* 0x000fe20008000000 */
[----:B------:R-:W-:Y:S02]  /*1bb0*/  UMOV UR17, UR53 ;  /* 0x0000003500117c82 */ /* 0x000fe40008000000 */
[----:B------:R-:W-:Y:S01]  /*1bc0*/  USEL UR44, UR41, UR44, !UP5 ;  /* 0x0000002c292c7287 */ /* 0x000fe2000e800000 */
[----:B----4-:R-:W-:Y:S01]  /*1bd0*/  ISETP.LE.U32.AND P0, PT, R2, UR18, PT ;  /* 0x0000001202007c0c */ /* 0x010fe2000bf03070 */
[----:B------:R-:W-:Y:S01]  /*1be0*/  USEL UR46, UR42, UR46, !UP6 ;  /* 0x0000002e2a2e7287 */ /* 0x000fe2000f000000 */
[----:B------:R-:W-:Y:S01]  /*1bf0*/  IMAD.U32 R2, RZ, RZ, UR17 ;  /* 0x00000011ff027e24 */ /* 0x000fe2000f8e00ff */
[----:B------:R-:W-:-:S02]  /*1c00*/  UIADD3 UR44, UPT, UPT, UR45, -UR44, URZ ;  /* 0x8000002c2d2c7290 */ /* 0x000fc4000fffe0ff */
[----:B------:R-:W-:Y:S02]  /*1c10*/  UIADD3 UR46, UPT, UPT, UR47, -UR46, URZ ;  /* 0x8000002e2f2e7290 */ /* 0x000fe4000fffe0ff */
[----:B-1----:R-:W-:Y:S01]  /*1c20*/  UIMAD.WIDE.U32 UR28, UR48, UR19, URZ ;  /* 0x00000013301c72a5 */ /* 0x002fe2000f8e00ff */
[----:B------:R-:W-:Y:S01]  /*1c30*/  ISETP.GE.U32.AND.EX P0, PT, R2, R3, PT, P0 ;  /* 0x000000030200720c */ /* 0x000fe20003f06100 */
[----:B------:R-:W-:Y:S02]  /*1c40*/  UIMAD UR48, UR46, UR44, URZ ;  /* 0x0000002c2e3072a4 */ /* 0x000fe4000f8e02ff */
[----:B------:R-:W-:Y:S02]  /*1c50*/  USEL UR44, UR44, UR46, !UP3 ;  /* 0x0000002e2c2c7287 */ /* 0x000fe4000d800000 */
[----:B------:R-:W-:Y:S02]  /*1c60*/  UIMAD UR19, UR49, UR19, URZ ;  /* 0x00000013311372a4 */ /* 0x000fe4000f8e02ff */
[----:B------:R-:W-:Y:S01]  /*1c70*/  USHF.R.S32.HI UR49, URZ, 0x1f, UR48 ;  /* 0x0000001fff317899 */ /* 0x000fe20008011430 */
[----:B------:R-:W-:Y:S01]  /*1c80*/  IMAD.U32 R18, RZ, RZ, UR48 ;  /* 0x00000030ff127e24 */ /* 0x000fe2000f8e00ff */
[----:B------:R-:W-:Y:S01]  /*1c90*/  USHF.R.S32.HI UR45, URZ, 0x1f, UR44 ;  /* 0x0000001fff2d7899 */ /* 0x000fe2000801142c */
[----:B------:R-:W-:Y:S01]  /*1ca0*/  IMAD.U32 R12, RZ, RZ, UR44 ;  /* 0x0000002cff0c7e24 */ /* 0x000fe2000f8e00ff */
[----:B------:R-:W-:-:S02]  /*1cb0*/  UIADD3 UR19, UPT, UPT, UR29, UR19, URZ ;  /* 0x000000131d137290 */ /* 0x000fc4000fffe0ff */
[----:B------:R-:W-:Y:S02]  /*1cc0*/  IMAD.U32 R19, RZ, RZ, UR49 ;  /* 0x00000031ff137e24 */ /* 0x000fe4000f8e00ff */
[----:B------:R-:W-:Y:S01]  /*1cd0*/  IMAD.U32 R13, RZ, RZ, UR45 ;  /* 0x0000002dff0d7e24 */ /* 0x000fe2000f8e00ff */
[----:B------:R-:W-:Y:S07]  /*1ce0*/  @P0 BRA P1, `(.L_x_12) ;  /* 0x0000001400d00947 */ /* 0x000fee0000800000 */
[----:B------:R-:W-:Y:S01]  /*1cf0*/  IMAD.U32 R3, RZ, RZ, UR17 ;  /* 0x00000011ff037e24 */ /* 0x000fe2000f8e00ff */
[----:B------:R-:W-:Y:S02]  /*1d00*/  ISETP.LE.U32.AND P0, PT, R18, UR18, PT ;  /* 0x0000001212007c0c */ /* 0x000fe4000bf03070 */
[----:B------:R-:W-:Y:S01]  /*1d10*/  CS2R R10, SRZ ;  /* 0x00000000000a7805 */ /* 0x000fe2000001ff00 */
[----:B------:R-:W-:Y:S01]  /*1d20*/  IMAD.MOV.U32 R9, RZ, RZ, RZ ;  /* 0x000000ffff097224 */ /* 0x000fe200078e00ff */
[----:B------:R-:W-:-:S13]  /*1d30*/  ISETP.GE.U32.AND.EX P0, PT, R3, R19, PT, P0 ;  /* 0x000000130300720c */ /* 0x000fda0003f06100 */
[----:B------:R-:W-:Y:S05]  /*1d40*/  @!P0 BRA `(.L_x_13) ;  /* 0x0000001000ac8947 */ /* 0x000fea0003800000 */
[----:B------:R-:W-:Y:S02]  /*1d50*/  VIADD R2, R8, 0x20 ;  /* 0x0000002008027836 */ /* 0x000fe40000000000 */
[----:B------:R-:W-:Y:S02]  /*1d60*/  IMAD.MOV.U32 R14, RZ, RZ, R8 ;  /* 0x000000ffff0e7224 */ /* 0x000fe400078e0008 */
[----:B-----5:R-:W-:Y:S01]  /*1d70*/  IMAD.MOV.U32 R9, RZ, RZ, R7 ;  /* 0x000000ffff097224 */ /* 0x020fe200078e0007 */
[----:B------:R-:W-:Y:S02]  /*1d80*/  ISETP.GE.AND P0, PT, R2, UR27, PT ;  /* 0x0000001b02007c0c */ /* 0x000fe4000bf06270 */
[----:B------:R-:W-:Y:S02]  /*1d90*/  ISETP.GE.AND P1, PT, R14, UR27, PT ;  /* 0x0000001b0e007c0c */ /* 0x000fe4000bf26270 */
[----:B------:R-:W-:Y:S01]  /*1da0*/  MOV R11, UR12 ;  /* 0x0000000c000b7c02 */ /* 0x000fe20008000f00 */
[----:B------:R-:W-:Y:S01]  /*1db0*/  IMAD.U32 R10, RZ, RZ, UR13 ;  /* 0x0000000dff0a7e24 */ /* 0x000fe2000f8e00ff */
[----:B------:R-:W-:-:S07]  /*1dc0*/  MOV R2, R6 ;  /* 0x0000000600027202 */ /* 0x000fce0000000f00 */
[----:B------:R-:W1:Y:S01]  /*1dd0*/  @!P0 LDC.64 R22, c[0x0][0xbf0] ;  /* 0x0002fc00ff168b82 */ /* 0x000e620000000a00 */
[----:B------:R-:W-:Y:S01]  /*1de0*/  UIADD3 UR12, UP0, UPT, UR10, -0x1, URZ ;  /* 0xffffffff0a0c7890 */ /* 0x000fe2000ff1e0ff */
[----:B------:R-:W-:Y:S03]  /*1df0*/  BSSY.RECONVERGENT B0, `(.L_x_14) ;  /* 0x000004f000007945 */ /* 0x000fe60003800200 */
[----:B------:R-:W-:Y:S01]  /*1e00*/  UIADD3.X UR13, UPT, UPT, UR11, -0x1, URZ, UP0, !UPT ;  /* 0xffffffff0b0d7890 */ /* 0x000fe200087fe4ff */
[----:B------:R-:W-:Y:S01]  /*1e10*/  MOV R18, 0x7fffffff ;  /* 0x7fffffff00127802 */ /* 0x000fe20000000f00 */
[----:B------:R-:W-:Y:S02]  /*1e20*/  IMAD.MOV.U32 R19, RZ, RZ, RZ ;  /* 0x000000ffff137224 */ /* 0x000fe400078e00ff */
[----:B-1----:R-:W-:-:S05]  /*1e30*/  @!P0 IMAD.WIDE.U32 R22, R14, 0xc, R22 ;  /* 0x0000000c0e168825 */ /* 0x002fca00078e0016 */
[----:B------:R1:W5:Y:S04]  /*1e40*/  @!P0 LDG.E R6, desc[UR50][R22.64+0x180] ;  /* 0x0001803216068981 */ /* 0x000368000c1e1900 */
[----:B------:R1:W5:Y:S01]  /*1e50*/  @!P0 LDG.E R7, desc[UR50][R22.64+0x184] ;  /* 0x0001843216078981 */ /* 0x000362000c1e1900 */
[----:B------:R-:W-:-:S04]  /*1e60*/  IADD3 R11, P0, PT, R11, -0x1, RZ ;  /* 0xffffffff0b0b7810 */ /* 0x000fc80007f1e0ff */
[----:B------:R-:W-:Y:S01]  /*1e70*/  IADD3.X R10, PT, PT, R10, -0x1, RZ, P0, !PT ;  /* 0xffffffff0a0a7810 */ /* 0x000fe200007fe4ff */
[----:B------:R-:W-:Y:S08]  /*1e80*/  @P1 BRA `(.L_x_15) ;  /* 0x0000000400141947 */ /* 0x000ff00003800000 */
[C---:B------:R-:W-:Y:S01]  /*1e90*/  IADD3 R3, P1, PT, R2.reuse, R11, RZ ;  /* 0x0000000b02037210 */ /* 0x040fe20007f3e0ff */
[----:B------:R-:W-:Y:S01]  /*1ea0*/  IMAD.MOV.U32 R20, RZ, RZ, RZ ;  /* 0x000000ffff147224 */ /* 0x000fe200078e00ff */
[----:B------:R-:W-:Y:S02]  /*1eb0*/  IADD3 R13, P0, PT, R9, UR12, RZ ;  /* 0x0000000c090d7c10 */ /* 0x000fe4000ff1e0ff */
[----:B------:R-:W-:Y:S02]  /*1ec0*/  LEA.HI.X.SX32 R2, R2, R10, 0x1, P1 ;  /* 0x0000000a02027211 */ /* 0x000fe400008f0eff */
[----:B------:R-:W-:Y:S02]  /*1ed0*/  IADD3 R26, P1, PT, R3, UR9, RZ ;  /* 0x00000009031a7c10 */ /* 0x000fe4000ff3e0ff */
[----:B------:R-:W-:Y:S02]  /*1ee0*/  LEA.HI.X.SX32 R12, R9, UR13, 0x1, P0 ;  /* 0x0000000d090c7c11 */ /* 0x000fe400080f0eff */
[----:B------:R-:W-:Y:S01]  /*1ef0*/  IADD3 R18, P0, PT, R13, UR7, RZ ;  /* 0x000000070d127c10 */ /* 0x000fe2000ff1e0ff */
[----:B------:R-:W-:-:S04]  /*1f00*/  IMAD.X R9, RZ, RZ, R2, P1 ;  /* 0x000000ffff097224 */ /* 0x000fc800008e0602 */
[----:B------:R-:W-:Y:S02]  /*1f10*/  IMAD.X R17, RZ, RZ, R12, P0 ;  /* 0x000000ffff117224 */ /* 0x000fe400000e060c */
[----:B------:R-:W-:-:S04]  /*1f20*/  IMAD.WIDE.U32 R24, R9, UR14, RZ ;  /* 0x0000000e09187c25 */ /* 0x000fc8000f8e00ff */
[----:B-1----:R-:W-:-:S04]  /*1f30*/  IMAD.WIDE.U32 R22, R17, UR4, RZ ;  /* 0x0000000411167c25 */ /* 0x002fc8000f8e00ff */
[----:B------:R-:W-:-:S04]  /*1f40*/  IMAD.WIDE.U32 R24, P1, R26, UR15, R24 ;  /* 0x0000000f1a187c25 */ /* 0x000fc8000f820018 */
[----:B------:R-:W-:-:S04]  /*1f50*/  IMAD.WIDE.U32 R26, R26, UR14, RZ ;  /* 0x0000000e1a1a7c25 */ /* 0x000fc8000f8e00ff */
[----:B------:R-:W-:-:S04]  /*1f60*/  IMAD.WIDE.U32 R22, P0, R18, UR5, R22 ;  /* 0x0000000512167c25 */ /* 0x000fc8000f800016 */
[----:B------:R-:W-:-:S04]  /*1f70*/  IMAD.WIDE.U32 R18, R18, UR4, RZ ;  /* 0x0000000412127c25 */ /* 0x000fc8000f8e00ff */
[----:B------:R-:W-:Y:S01]  /*1f80*/  IMAD.X R29, RZ, RZ, RZ, P1 ;  /* 0x000000ffff1d7224 */ /* 0x000fe200008e06ff */
[----:B------:R-:W-:Y:S01]  /*1f90*/  IADD3 RZ, P1, PT, R27, R24, RZ ;  /* 0x000000181bff7210 */ /* 0x000fe20007f3e0ff */
[----:B------:R-:W-:Y:S01]  /*1fa0*/  IMAD.X R27, RZ, RZ, RZ, P0 ;  /* 0x000000ffff1b7224 */ /* 0x000fe200000e06ff */
[----:B------:R-:W-:Y:S01]  /*1fb0*/  IADD3 RZ, P0, PT, R19, R22, RZ ;  /* 0x0000001613ff7210 */ /* 0x000fe20007f1e0ff */
[----:B------:R-:W-:Y:S02]  /*1fc0*/  IMAD.MOV.U32 R26, RZ, RZ, R23 ;  /* 0x000000ffff1a7224 */ /* 0x000fe400078e0017 */
[----:B------:R-:W-:Y:S02]  /*1fd0*/  IMAD.MOV.U32 R28, RZ, RZ, R25 ;  /* 0x000000ffff1c7224 */ /* 0x000fe400078e0019 */
[----:B------:R-:W-:Y:S01]  /*1fe0*/  IMAD.WIDE.U32.X R26, R17, UR5, R26, P0 ;  /* 0x00000005111a7c25 */ /* 0x000fe200080e041a */
[----:B------:R-:W-:-:S03]  /*1ff0*/  PLOP3.LUT P0, PT, PT, PT, UP1, 0x80, 0x8 ;  /* 0x000000000008781c */ /* 0x000fc60003f0f018 */
[----:B------:R-:W-:Y:S01]  /*2000*/  IMAD.WIDE.U32.X R28, R9, UR15, R28, P1 ;  /* 0x0000000f091c7c25 */ /* 0x000fe200088e041c */
[----:B------:R-:W-:Y:S02]  /*2010*/  PLOP3.LUT P1, PT, PT, PT, UP2, 0x80, 0x8 ;  /* 0x000000000008781c */ /* 0x000fe40003f2f028 */
[----:B------:R-:W-:Y:S02]  /*2020*/  SEL R13, R13, R26, !P0 ;  /* 0x0000001a0d0d7207 */ /* 0x000fe40004000000 */
[----:B------:R-:W-:Y:S02]  /*2030*/  SEL R12, R12, R27, !P0 ;  /* 0x0000001b0c0c7207 */ /* 0x000fe40004000000 */
[----:B------:R-:W-:Y:S02]  /*2040*/  SEL R3, R3, R28, !P1 ;  /* 0x0000001c03037207 */ /* 0x000fe40004800000 */
[----:B------:R-:W-:Y:S01]  /*2050*/  SEL R28, R2, R29, !P1 ;  /* 0x0000001d021c7207 */ /* 0x000fe20004800000 */
[----:B------:R-:W-:Y:S01]  /*2060*/  IMAD.MOV R2, RZ, RZ, -R21 ;  /* 0x000000ffff027224 */ /* 0x000fe200078e0a15 */
[----:B------:R-:W-:-:S02]  /*2070*/  SHF.R.U64 R13, R13, UR6, R12 ;  /* 0x000000060d0d7c19 */ /* 0x000fc4000800120c */
[----:B------:R-:W-:Y:S02]  /*2080*/  SHF.R.U64 R28, R3, UR8, R28 ;  /* 0x00000008031c7c19 */ /* 0x000fe4000800121c */
[----:B------:R-:W-:Y:S01]  /*2090*/  IADD3 R12, PT, PT, R4, -0x1, R13 ;  /* 0xffffffff040c7810 */ /* 0x000fe20007ffe00d */
[----:B------:R-:W-:Y:S01]  /*20a0*/  IMAD R13, R2, UR40, RZ ;  /* 0x00000028020d7c24 */ /* 0x000fe2000f8e02ff */
[----:B------:R-:W-:Y:S02]  /*20b0*/  IADD3 R17, PT, PT, R5, -0x1, R28 ;  /* 0xffffffff05117810 */ /* 0x000fe40007ffe01c */
[----:B------:R-:W-:Y:S01]  /*20c0*/  IABS R3, R5 ;  /* 0x0000000500037213 */ /* 0x000fe20000000000 */
[----:B------:R-:W-:Y:S01]  /*20d0*/  IMAD.HI.U32 R20, R21, R13, R20 ;  /* 0x0000000d15147227 */ /* 0x000fe200078e0014 */
[----:B------:R-:W-:Y:S02]  /*20e0*/  IABS R9, R17 ;  /* 0x0000001100097213 */ /* 0x000fe40000000000 */
[----:B------:R-:W-:Y:S01]  /*20f0*/  IABS R2, R12 ;  /* 0x0000000c00027213 */ /* 0x000fe20000000000 */
[----:B------:R-:W-:Y:S01]  /*2100*/  IMAD.MOV R3, RZ, RZ, -R3 ;  /* 0x000000ffff037224 */ /* 0x000fe200078e0a03 */
[----:B------:R-:W-:Y:S01]  /*2110*/  ISETP.GE.AND P4, PT, R17, RZ, PT ;  /* 0x000000ff1100720c */ /* 0x000fe20003f86270 */
[----:B------:R-:W-:Y:S01]  /*2120*/  IMAD.HI.U32 R20, R20, R9, RZ ;  /* 0x0000000914147227 */ /* 0x000fe200078e00ff */
[----:B------:R-:W-:-:S03]  /*2130*/  ISETP.GE.AND P3, PT, R12, RZ, PT ;  /* 0x000000ff0c00720c */ /* 0x000fc60003f66270 */
[----:B------:R-:W-:-:S04]  /*2140*/  IMAD.HI.U32 R13, R2, UR43, RZ ;  /* 0x0000002b020d7c27 */ /* 0x000fc8000f8e00ff */
[----:B------:R-:W-:Y:S02]  /*2150*/  IMAD R18, R20, R3, R9 ;  /* 0x0000000314127224 */ /* 0x000fe400078e0209 */
[----:B------:R-:W-:Y:S02]  /*2160*/  IMAD R9, R13, UR38, R2 ;  /* 0x000000260d097c24 */ /* 0x000fe4000f8e0202 */
[----:B------:R-:W-:Y:S01]  /*2170*/  IMAD.U32 R3, RZ, RZ, UR42 ;  /* 0x0000002aff037e24 */ /* 0x000fe2000f8e00ff */
[----:B------:R-:W-:Y:S01]  /*2180*/  ISETP.LT.U32.AND P1, PT, R18, UR40, PT ;  /* 0x0000002812007c0c */ /* 0x000fe2000bf21070 */
[----:B------:R-:W-:Y:S01]  /*2190*/  IMAD.U32 R2, RZ, RZ, UR41 ;  /* 0x00000029ff027e24 */ /* 0x000fe2000f8e00ff */
[----:B------:R-:W-:-:S11]  /*21a0*/  ISETP.LT.U32.AND P0, PT, R9, UR39, PT ;  /* 0x0000002709007c0c */ /* 0x000fd6000bf01070 */
[----:B------:R-:W-:Y:S02]  /*21b0*/  @!P1 VIADD R18, R18, -UR40 ;  /* 0x8000002812129c36 */ /* 0x000fe40008000000 */
[----:B------:R-:W-:-:S03]  /*21c0*/  @!P0 VIADD R9, R9, -UR39 ;  /* 0x8000002709098c36 */ /* 0x000fc60008000000 */
[----:B------:R-:W-:Y:S02]  /*21d0*/  ISETP.LT.U32.AND P1, PT, R18, UR40, PT ;  /* 0x0000002812007c0c */ /* 0x000fe4000bf21070 */
[----:B------:R-:W-:-:S11]  /*21e0*/  ISETP.LT.U32.AND P0, PT, R9, UR39, PT ;  /* 0x0000002709007c0c */ /* 0x000fd6000bf01070 */
[----:B------:R-:W-:Y:S01]  /*21f0*/  @!P1 VIADD R18, R18, -UR40 ;  /* 0x8000002812129c36 */ /* 0x000fe20008000000 */
[----:B------:R-:W-:Y:S01]  /*2200*/  PLOP3.LUT P1, PT, PT, PT, UP6, 0x80, 0x8 ;  /* 0x000000000008781c */ /* 0x000fe20003f2f068 */
[----:B------:R-:W-:Y:S01]  /*2210*/  @!P0 VIADD R9, R9, -UR39 ;  /* 0x8000002709098c36 */ /* 0x000fe20008000000 */
[----:B------:R-:W-:Y:S01]  /*2220*/  PLOP3.LUT P0, PT, PT, PT, UP5, 0x80, 0x8 ;  /* 0x000000000008781c */ /* 0x000fe20003f0f058 */
[----:B------:R-:W-:Y:S02]  /*2230*/  @!P4 IMAD.MOV R18, RZ, RZ, -R18 ;  /* 0x000000ffff12c224 */ /* 0x000fe400078e0a12 */
[----:B------:R-:W-:-:S03]  /*2240*/  @!P3 IMAD.MOV R9, RZ, RZ, -R9 ;  /* 0x000000ffff09b224 */ /* 0x000fc600078e0a09 */
[----:B------:R-:W-:Y:S02]  /*2250*/  SEL R18, R3, R18, !P1 ;  /* 0x0000001203127207 */ /* 0x000fe40004800000 */
[----:B------:R-:W-:Y:S02]  /*2260*/  SEL R9, R2, R9, !P0 ;  /* 0x0000000902097207 */ /* 0x000fe40004000000 */
[----:B------:R-:W-:Y:S01]  /*2270*/  PLOP3.LUT P0, PT, PT, PT, UP3, 0x80, 0x8 ;  /* 0x000000000008781c */ /* 0x000fe20003f0f038 */
[----:B------:R-:W-:Y:S02]  /*2280*/  IMAD.IADD R18, R17, 0x1, -R18 ;  /* 0x0000000111127824 */ /* 0x000fe400078e0a12 */
[----:B------:R-:W-:-:S05]  /*2290*/  IMAD.IADD R9, R12, 0x1, -R9 ;  /* 0x000000010c097824 */ /* 0x000fca00078e0a09 */
[----:B------:R-:W-:Y:S01]  /*22a0*/  SEL R12, R9, R18, !P0 ;  /* 0x00000012090c7207 */ /* 0x000fe20004000000 */
[----:B------:R-:W-:-:S03]  /*22b0*/  IMAD R18, R18, R9, RZ ;  /* 0x0000000912127224 */ /* 0x000fc600078e02ff */
[----:B------:R-:W-:Y:S02]  /*22c0*/  SHF.R.S32.HI R13, RZ, 0x1f, R12 ;  /* 0x0000001fff0d7819 */ /* 0x000fe4000001140c */
[----:B------:R-:W-:Y:S02]  /*22d0*/  SHF.R.S32.HI R19, RZ, 0x1f, R18 ;  /* 0x0000001fff137819 */ /* 0x000fe40000011412 */
.L_x_15:
[----:B------:R-:W-:Y:S05]  /*22e0*/  BSYNC.RECONVERGENT B0 ;  /* 0x0000000000007941 */ /* 0x000fea0003800200 */
.L_x_14:
[----:B------:R-:W2:Y:S01]  /*22f0*/  SHFL.UP PT, R3, R18, 0x1, RZ ;  /* 0x0420000012037989 */ /* 0x000ea200000e00ff */
[C---:B------:R-:W-:Y:S02]  /*2300*/  ISETP.NE.AND P6, PT, R8.reuse, RZ, PT ;  /* 0x000000ff0800720c */ /* 0x040fe40003fc5270 */
[C---:B------:R-:W-:Y:S01]  /*2310*/  ISETP.GE.U32.AND P1, PT, R8.reuse, 0x2, PT ;  /* 0x000000020800780c */ /* 0x040fe20003f26070 */
[----:B------:R-:W3:Y:S01]  /*2320*/  SHFL.UP PT, R2, R19, 0x1, RZ ;  /* 0x0420000013027989 */ /* 0x000ee200000e00ff */
[C---:B------:R-:W-:Y:S02]  /*2330*/  ISETP.GE.U32.AND P3, PT, R8.reuse, 0x4, PT ;  /* 0x000000040800780c */ /* 0x040fe40003f66070 */
[C---:B------:R-:W-:Y:S02]  /*2340*/  ISETP.GE.U32.AND P4, PT, R8.reuse, 0x8, PT ;  /* 0x000000080800780c */ /* 0x040fe40003f86070 */
[----:B------:R-:W-:Y:S02]  /*2350*/  ISETP.GE.U32.AND P5, PT, R8, 0x10, PT ;  /* 0x000000100800780c */ /* 0x000fe40003fa6070 */
[----:B--2---:R-:W-:-:S02]  /*2360*/  SEL R3, R3, RZ, P6 ;  /* 0x000000ff03037207 */ /* 0x004fc40003000000 */
[----:B---3--:R-:W-:Y:S02]  /*2370*/  SEL R2, R2, RZ, P6 ;  /* 0x000000ff02027207 */ /* 0x008fe40003000000 */
[----:B------:R-:W-:-:S05]  /*2380*/  IADD3 R3, P0, PT, R3, R18, RZ ;  /* 0x0000001203037210 */ /* 0x000fca0007f1e0ff */
[----:B------:R-:W-:Y:S01]  /*2390*/  IMAD.X R2, R2, 0x1, R19, P0 ;  /* 0x0000000102027824 */ /* 0x000fe200000e0613 */
[----:B------:R-:W2:Y:S04]  /*23a0*/  SHFL.UP PT, R20, R3, 0x2, RZ ;  /* 0x0440000003147989 */ /* 0x000ea800000e00ff */
[----:B------:R-:W3:Y:S01]  /*23b0*/  SHFL.UP PT, R9, R2, 0x2, RZ ;  /* 0x0440000002097989 */ /* 0x000ee200000e00ff */
[----:B--2---:R-:W-:-:S04]  /*23c0*/  SEL R20, R20, RZ, P1 ;  /* 0x000000ff14147207 */ /* 0x004fc80000800000 */
[----:B------:R-:W-:Y:S02]  /*23d0*/  IADD3 R20, P0, PT, R20, R3, RZ ;  /* 0x0000000314147210 */ /* 0x000fe40007f1e0ff */
[----:B---3--:R-:W-:-:S03]  /*23e0*/  SEL R9, R9, RZ, P1 ;  /* 0x000000ff09097207 */ /* 0x008fc60000800000 */
[----:B------:R-:W2:Y:S02]  /*23f0*/  SHFL.UP PT, R17, R20, 0x4, RZ ;  /* 0x0480000014117989 */ /* 0x000ea400000e00ff */
[----:B------:R-:W-:-:S05]  /*2400*/  IMAD.X R9, R9, 0x1, R2, P0 ;  /* 0x0000000109097824 */ /* 0x000fca00000e0602 */
[----:B------:R-:W3:Y:S01]  /*2410*/  SHFL.UP PT, R21, R9, 0x4, RZ ;  /* 0x0480000009157989 */ /* 0x000ee200000e00ff */
[----:B--2---:R-:W-:-:S04]  /*2420*/  SEL R17, R17, RZ, P3 ;  /* 0x000000ff11117207 */ /* 0x004fc80001800000 */
[----:B------:R-:W-:Y:S02]  /*2430*/  IADD3 R17, P0, PT, R17, R20, RZ ;  /* 0x0000001411117210 */ /* 0x000fe40007f1e0ff */
[----:B---3--:R-:W-:-:S03]  /*2440*/  SEL R2, R21, RZ, P3 ;  /* 0x000000ff15027207 */ /* 0x008fc60001800000 */
[----:B-1----:R-:W1:Y:S02]  /*2450*/  SHFL.UP PT, R22, R17, 0x8, RZ ;  /* 0x0500000011167989 */ /* 0x002e6400000e00ff */
[----:B------:R-:W-:-:S05]  /*2460*/  IMAD.X R2, R2, 0x1, R9, P0 ;  /* 0x0000000102027824 */ /* 0x000fca00000e0609 */
[----:B------:R-:W2:Y:S01]  /*2470*/  SHFL.UP PT, R3, R2, 0x8, RZ ;  /* 0x0500000002037989 */ /* 0x000ea200000e00ff */
[----:B-1----:R-:W-:-:S04]  /*2480*/  SEL R22, R22, RZ, P4 ;  /* 0x000000ff16167207 */ /* 0x002fc80002000000 */
[----:B------:R-:W-:Y:S02]  /*2490*/  IADD3 R20, P0, PT, R22, R17, RZ ;  /* 0x0000001116147210 */ /* 0x000fe40007f1e0ff */
[----:B--2---:R-:W-:-:S05]  /*24a0*/  SEL R3, R3, RZ, P4 ;  /* 0x000000ff03037207 */ /* 0x004fca0002000000 */
[----:B------:R-:W-:Y:S02]  /*24b0*/  IMAD.X R9, R3, 0x1, R2, P0 ;  /* 0x0000000103097824 */ /* 0x000fe400000e0602 */
[----:B------:R-:W1:Y:S01]  /*24c0*/  SHFL.UP PT, R3, R20, 0x10, RZ ;  /* 0x0600000014037989 */ /* 0x000e6200000e00ff */
[----:B------:R-:W-:-:S03]  /*24d0*/  IMAD.U32 R2, RZ, RZ, UR17 ;  /* 0x00000011ff027e24 */ /* 0x000fc6000f8e00ff */
[----:B------:R-:W2:Y:S01]  /*24e0*/  SHFL.UP PT, R24, R9, 0x10, RZ ;  /* 0x0600000009187989 */ /* 0x000ea200000e00ff */
[----:B-1----:R-:W-:Y:S02]  /*24f0*/  SEL R3, R3, RZ, P5 ;  /* 0x000000ff03037207 */ /* 0x002fe40002800000 */
[----:B--2---:R-:W-:Y:S02]  /*2500*/  SEL R24, R24, RZ, P5 ;  /* 0x000000ff18187207 */ /* 0x004fe40002800000 */
[----:B------:R-:W-:-:S05]  /*2510*/  IADD3 R22, P0, PT, R3, R20, RZ ;  /* 0x0000001403167210 */ /* 0x000fca0007f1e0ff */
[----:B------:R-:W-:Y:S01]  /*2520*/  IMAD.X R21, R24, 0x1, R9, P0 ;  /* 0x0000000118157824 */ /* 0x000fe200000e0609 */
[----:B------:R-:W-:Y:S01]  /*2530*/  ISETP.LE.U32.AND P0, PT, R22, UR18, PT ;  /* 0x0000001216007c0c */ /* 0x000fe2000bf03070 */
[----:B------:R-:W-:Y:S02]  /*2540*/  IMAD.MOV.U32 R20, RZ, RZ, R22 ;  /* 0x000000ffff147224 */ /* 0x000fe400078e0016 */
[----:B------:R-:W-:Y:S01]  /*2550*/  IMAD.MOV.U32 R17, RZ, RZ, R21 ;  /* 0x000000ffff117224 */ /* 0x000fe200078e0015 */
[----:B------:R-:W-:Y:S02]  /*2560*/  ISETP.GE.U32.AND.EX P0, PT, R2, R21, PT, P0 ;  /* 0x000000150200720c */ /* 0x000fe40003f06100 */
[----:B------:R-:W-:-:S11]  /*2570*/  CS2R R2, SRZ ;  /* 0x0000000000027805 */ /* 0x000fd6000001ff00 */
[----:B------:R-:W-:-:S04]  /*2580*/  VOTE.ANY R23, PT, !P0 ;  /* 0x0000000000177806 */ /* 0x000fc800040e0100 */
[----:B------:R-:W-:-:S13]  /*2590*/  ISETP.NE.AND P0, PT, R23, RZ, PT ;  /* 0x000000ff1700720c */ /* 0x000fda0003f05270 */
[----:B------:R-:W-:Y:S05]  /*25a0*/  @P0 BRA `(.L_x_16) ;  /* 0x0000000800500947 */ /* 0x000fea0003800000 */
[----:B------:R-:W1:Y:S01]  /*25b0*/  LDC R9, c[0x0][0xbe0] ;  /* 0x0002f800ff097b82 */ /* 0x000e620000000800 */
[----:B------:R-:W-:Y:S01]  /*25c0*/  LOP3.LUT R16, R16, 0xfffffffe, RZ, 0xc0, !PT ;  /* 0xfffffffe10107812 */ /* 0x000fe200078ec0ff */
[----:B------:R-:W2:Y:S01]  /*25d0*/  LDCU UR27, c[0x0][0xbe8] ;  /* 0x00017d00ff1b77ac */ /* 0x000ea20008000800 */
[----:B------:R-:W3:Y:S01]  /*25e0*/  LDCU.64 UR10, c[0x0][0xba8] ;  /* 0x00017500ff0a77ac */ /* 0x000ee20008000a00 */
[----:B------:R-:W4:Y:S01]  /*25f0*/  LDCU.64 UR8, c[0x0][0xbb0] ;  /* 0x00017600ff0877ac */ /* 0x000f220008000a00 */
[----:B------:R-:W1:Y:S02]  /*2600*/  LDCU.128 UR4, c[0x0][0xbc0] ;  /* 0x00017800ff0477ac */ /* 0x000e640008000c00 */
[----:B-1----:R-:W-:-:S13]  /*2610*/  ISETP.NE.AND P0, PT, R9, 0x1, PT ;  /* 0x000000010900780c */ /* 0x002fda0003f05270 */
[----:B--234-:R-:W-:-:S07]  /*2620*/  @P0 LOP3.LUT R16, R16, 0x1, RZ, 0xfc, !PT ;  /* 0x0000000110100812 */ /* 0x01cfce00078efcff */
.L_x_19:
[C---:B------:R-:W-:Y:S01]  /*2630*/  VIADD R2, R14.reuse, 0x40 ;  /* 0x000000400e027836 */ /* 0x040fe20000000000 */
[----:B-----5:R-:W-:Y:S01]  /*2640*/  MOV R20, R6 ;  /* 0x0000000600147202 */ /* 0x020fe20000000f00 */
[----:B------:R-:W-:Y:S02]  /*2650*/  VIADD R14, R14, 0x20 ;  /* 0x000000200e0e7836 */ /* 0x000fe40000000000 */
[----:B------:R-:W-:Y:S01]  /*2660*/  IMAD.MOV.U32 R17, RZ, RZ, R7 ;  /* 0x000000ffff117224 */ /* 0x000fe200078e0007 */
[----:B------:R-:W-:-:S13]  /*2670*/  ISETP.GE.AND P0, PT, R2, UR27, PT ;  /* 0x0000001b02007c0c */ /* 0x000fda000bf06270 */
[----:B------:R-:W1:Y:S01]  /*2680*/  @!P0 LDC.64 R24, c[0x0][0xbf0] ;  /* 0x0002fc00ff188b82 */ /* 0x000e620000000a00 */
[----:B------:R2:W3:Y:S01]  /*2690*/  SHFL.IDX PT, R2, R21, 0x1f, 0x1f ;  /* 0x03e01f0015027f89 */ /* 0x0004e200000e0000 */
[----:B------:R-:W-:Y:S01]  /*26a0*/  BSSY.RECONVERGENT B0, `(.L_x_17) ;  /* 0x000005e000007945 */ /* 0x000fe20003800200 */
[----:B------:R-:W-:Y:S02]  /*26b0*/  HFMA2 R19, -RZ, RZ, 0, 0 ;  /* 0x00000000ff137431 */ /* 0x000fe400000001ff */
[----:B------:R2:W4:Y:S01]  /*26c0*/  SHFL.IDX PT, R3, R22, 0x1f, 0x1f ;  /* 0x03e01f0016037f89 */ /* 0x00052200000e0000 */
[----:B-1----:R-:W-:-:S05]  /*26d0*/  @!P0 IMAD.WIDE.U32 R24, R14, 0xc, R24 ;  /* 0x0000000c0e188825 */ /* 0x002fca00078e0018 */
[----:B------:R2:W5:Y:S04]  /*26e0*/  @!P0 LDG.E R6, desc[UR50][R24.64+0x180] ;  /* 0x0001803218068981 */ /* 0x000568000c1e1900 */
[----:B------:R2:W5:Y:S01]  /*26f0*/  @!P0 LDG.E R7, desc[UR50][R24.64+0x184] ;  /* 0x0001843218078981 */ /* 0x000562000c1e1900 */
[----:B------:R-:W-:Y:S02]  /*2700*/  ISETP.GE.AND P0, PT, R14, UR27, PT ;  /* 0x0000001b0e007c0c */ /* 0x000fe4000bf06270 */
[----:B------:R-:W-:-:S11]  /*2710*/  MOV R18, 0x7fffffff ;  /* 0x7fffffff00127802 */ /* 0x000fd60000000f00 */
[----:B---34-:R-:W-:Y:S05]  /*2720*/  @P0 BRA `(.L_x_18) ;  /* 0x0000000400540947 */ /* 0x018fea0003800000 */
[----:B------:R-:W-:-:S04]  /*2730*/  IADD3 R13, P0, PT, R20, R11, RZ ;  /* 0x0000000b140d7210 */ /* 0x000fc80007f1e0ff */
[----:B------:R-:W-:Y:S02]  /*2740*/  LEA.HI.X.SX32 R12, R20, R10, 0x1, P0 ;  /* 0x0000000a140c7211 */ /* 0x000fe400000f0eff */
[----:B------:R-:W-:-:S04]  /*2750*/  IADD3 R20, P0, PT, R17, UR12, RZ ;  /* 0x0000000c11147c10 */ /* 0x000fc8000ff1e0ff */
[----:B------:R-:W-:Y:S02]  /*2760*/  LEA.HI.X.SX32 R19, R17, UR13, 0x1, P0 ;  /* 0x0000000d11137c11 */ /* 0x000fe400080f0eff */
[----:B------:R-:W-:-:S05]  /*2770*/  IADD3 R18, P0, PT, R13, UR9, RZ ;  /* 0x000000090d127c10 */ /* 0x000fca000ff1e0ff */
[----:B------:R-:W-:Y:S01]  /*2780*/  IMAD.X R17, RZ, RZ, R12, P0 ;  /* 0x000000ffff117224 */ /* 0x000fe200000e060c */
[----:B--2---:R-:W-:Y:S01]  /*2790*/  IADD3 R22, P0, PT, R20, UR7, RZ ;  /* 0x0000000714167c10 */ /* 0x004fe2000ff1e0ff */
[----:B------:R-:W-:-:S04]  /*27a0*/  IMAD.WIDE.U32 R30, R18, UR10, RZ ;  /* 0x0000000a121e7c25 */ /* 0x000fc8000f8e00ff */
[----:B------:R-:W-:-:S04]  /*27b0*/  IMAD.WIDE.U32 R28, R17, UR10, RZ ;  /* 0x0000000a111c7c25 */ /* 0x000fc8000f8e00ff */
[----:B------:R-:W-:Y:S02]  /*27c0*/  IMAD.X R21, RZ, RZ, R19, P0 ;  /* 0x000000ffff157224 */ /* 0x000fe400000e0613 */
[----:B------:R-:W-:-:S04]  /*27d0*/  IMAD.WIDE.U32 R28, P0, R18, UR11, R28 ;  /* 0x0000000b121c7c25 */ /* 0x000fc8000f80001c */
[----:B------:R-:W-:-:S04]  /*27e0*/  IMAD.WIDE.U32 R24, R21, UR4, RZ ;  /* 0x0000000415187c25 */ /* 0x000fc8000f8e00ff */
[----:B------:R-:W-:Y:S02]  /*27f0*/  IMAD.X R27, RZ, RZ, RZ, P0 ;  /* 0x000000ffff1b7224 */ /* 0x000fe400000e06ff */
[----:B------:R-:W-:-:S04]  /*2800*/  IMAD.WIDE.U32 R24, P0, R22, UR5, R24 ;  /* 0x0000000516187c25 */ /* 0x000fc8000f800018 */
[----:B------:R-:W-:Y:S01]  /*2810*/  IMAD.X R23, RZ, RZ, RZ, P0 ;  /* 0x000000ffff177224 */ /* 0x000fe200000e06ff */
[----:B------:R-:W-:Y:S01]  /*2820*/  IADD3 RZ, P0, PT, R31, R28, RZ ;  /* 0x0000001c1fff7210 */ /* 0x000fe20007f1e0ff */
[----:B------:R-:W-:Y:S02]  /*2830*/  IMAD.MOV.U32 R26, RZ, RZ, R29 ;  /* 0x000000ffff1a7224 */ /* 0x000fe400078e001d */
[----:B------:R-:W-:-:S04]  /*2840*/  IMAD.WIDE.U32 R28, R22, UR4, RZ ;  /* 0x00000004161c7c25 */ /* 0x000fc8000f8e00ff */
[----:B------:R-:W-:Y:S01]  /*2850*/  IMAD.WIDE.U32.X R26, R17, UR11, R26, P0 ;  /* 0x0000000b111a7c25 */ /* 0x000fe200080e041a */
[----:B------:R-:W-:-:S03]  /*2860*/  IADD3 RZ, P0, PT, R29, R24, RZ ;  /* 0x000000181dff7210 */ /* 0x000fc60007f1e0ff */
[----:B------:R-:W-:-:S04]  /*2870*/  IMAD.MOV.U32 R22, RZ, RZ, R25 ;  /* 0x000000ffff167224 */ /* 0x000fc800078e0019 */
[----:B------:R-:W-:Y:S01]  /*2880*/  IMAD.WIDE.U32.X R22, R21, UR5, R22, P0 ;  /* 0x0000000515167c25 */ /* 0x000fe200080e0416 */
[----:B------:R-:W-:-:S04]  /*2890*/  ISETP.NE.U32.AND P0, PT, RZ, UR10, PT ;  /* 0x0000000aff007c0c */ /* 0x000fc8000bf05070 */
[----:B------:R-:W-:-:S04]  /*28a0*/  ISETP.NE.AND.EX P0, PT, RZ, UR11, PT, P0 ;  /* 0x0000000bff007c0c */ /* 0x000fc8000bf05300 */
[----:B------:R-:W-:Y:S02]  /*28b0*/  SEL R17, R13, R26, !P0 ;  /* 0x0000001a0d117207 */ /* 0x000fe40004000000 */
[----:B------:R-:W-:Y:S02]  /*28c0*/  SEL R12, R12, R27, !P0 ;  /* 0x0000001b0c0c7207 */ /* 0x000fe40004000000 */
[----:B------:R-:W-:Y:S02]  /*28d0*/  ISETP.NE.U32.AND P0, PT, RZ, UR4, PT ;  /* 0x00000004ff007c0c */ /* 0x000fe4000bf05070 */
[----:B------:R-:W-:Y:S02]  /*28e0*/  SHF.R.U64 R12, R17, UR8, R12 ;  /* 0x00000008110c7c19 */ /* 0x000fe4000800120c */
[----:B------:R-:W-:Y:S02]  /*28f0*/  ISETP.NE.AND.EX P0, PT, RZ, UR5, PT, P0 ;  /* 0x00000005ff007c0c */ /* 0x000fe4000bf05300 */
[----:B------:R-:W-:-:S02]  /*2900*/  IADD3 R21, PT, PT, R5, -0x1, R12 ;  /* 0xffffffff05157810 */ /* 0x000fc40007ffe00c */
[----:B------:R-:W-:Y:S02]  /*2910*/  SEL R13, R19, R23, !P0 ;  /* 0x00000017130d7207 */ /* 0x000fe40004000000 */
[----:B------:R-:W-:Y:S02]  /*2920*/  IABS R19, R5 ;  /* 0x0000000500137213 */ /* 0x000fe40000000000 */
[----:B------:R-:W-:Y:S02]  /*2930*/  SEL R20, R20, R22, !P0 ;  /* 0x0000001614147207 */ /* 0x000fe40004000000 */
[----:B------:R-:W1:Y:S01]  /*2940*/  I2F.RP R24, R19 ;  /* 0x0000001300187306 */ /* 0x000e620000209400 */
[----:B------:R-:W-:Y:S02]  /*2950*/  IABS R17, R21 ;  /* 0x0000001500117213 */ /* 0x000fe40000000000 */
[----:B------:R-:W-:Y:S02]  /*2960*/  IABS R12, R5 ;  /* 0x00000005000c7213 */ /* 0x000fe40000000000 */
[----:B------:R-:W-:-:S03]  /*2970*/  SHF.R.U64 R13, R20, UR6, R13 ;  /* 0x00000006140d7c19 */ /* 0x000fc6000800120d */
[----:B------:R-:W-:Y:S01]  /*2980*/  IMAD.MOV R12, RZ, RZ, -R12 ;  /* 0x000000ffff0c7224 */ /* 0x000fe200078e0a0c */
[----:B------:R-:W-:-:S04]  /*2990*/  IADD3 R20, PT, PT, R4, -0x1, R13 ;  /* 0xffffffff04147810 */ /* 0x000fc80007ffe00d */
[----:B------:R-:W-:Y:S01]  /*29a0*/  IABS R13, R20 ;  /* 0x00000014000d7213 */ /* 0x000fe20000000000 */
[----:B-1----:R-:W1:Y:S02]  /*29b0*/  MUFU.RCP R22, R24 ;  /* 0x0000001800167308 */ /* 0x002e640000001000 */
[----:B-1----:R-:W-:-:S06]  /*29c0*/  VIADD R22, R22, 0xffffffe ;  /* 0x0ffffffe16167836 */ /* 0x002fcc0000000000 */
[----:B------:R-:W1:Y:S02]  /*29d0*/  F2I.FTZ.U32.TRUNC.NTZ R23, R22 ;  /* 0x0000001600177305 */ /* 0x000e64000021f000 */
[----:B-1----:R-:W-:Y:S02]  /*29e0*/  IMAD.MOV R18, RZ, RZ, -R23 ;  /* 0x000000ffff127224 */ /* 0x002fe400078e0a17 */
[----:B------:R-:W-:Y:S02]  /*29f0*/  IMAD.MOV.U32 R22, RZ, RZ, RZ ;  /* 0x000000ffff167224 */ /* 0x000fe400078e00ff */
[----:B------:R-:W-:Y:S01]  /*2a00*/  IMAD R25, R18, R19, RZ ;  /* 0x0000001312197224 */ /* 0x000fe200078e02ff */
[----:B------:R-:W-:-:S03]  /*2a10*/  IABS R18, R4 ;  /* 0x0000000400127213 */ /* 0x000fc60000000000 */
[----:B------:R-:W-:Y:S02]  /*2a20*/  IMAD.HI.U32 R25, R23, R25, R22 ;  /* 0x0000001917197227 */ /* 0x000fe400078e0016 */
[----:B------:R-:W1:Y:S04]  /*2a30*/  I2F.RP R23, R18 ;  /* 0x0000001200177306 */ /* 0x000e680000209400 */
[----:B------:R-:W-:-:S04]  /*2a40*/  IMAD.HI.U32 R25, R25, R17, RZ ;  /* 0x0000001119197227 */ /* 0x000fc800078e00ff */
[----:B------:R-:W-:-:S05]  /*2a50*/  IMAD R22, R25, R12, R17 ;  /* 0x0000000c19167224 */ /* 0x000fca00078e0211 */
[----:B------:R-:W-:Y:S01]  /*2a60*/  ISETP.GT.U32.AND P0, PT, R19, R22, PT ;  /* 0x000000161300720c */ /* 0x000fe20003f04070 */
[----:B-1----:R-:W1:-:S12]  /*2a70*/  MUFU.RCP R24, R23 ;  /* 0x0000001700187308 */ /* 0x002e580000001000 */
[----:B------:R-:W-:Y:S02]  /*2a80*/  @!P0 IMAD.IADD R22, R22, 0x1, -R19 ;  /* 0x0000000116168824 */ /* 0x000fe400078e0a13 */
[----:B-1----:R-:W-:-:S04]  /*2a90*/  VIADD R24, R24, 0xffffffe ;  /* 0x0ffffffe18187836 */ /* 0x002fc80000000000 */
[----:B------:R-:W1:Y:S02]  /*2aa0*/  F2I.FTZ.U32.TRUNC.NTZ R25, R24 ;  /* 0x0000001800197305 */ /* 0x000e64000021f000 */
[----:B-1----:R-:W-:Y:S02]  /*2ab0*/  IMAD.MOV R12, RZ, RZ, -R25 ;  /* 0x000000ffff0c7224 */ /* 0x002fe400078e0a19 */
[----:B------:R-:W-:Y:S02]  /*2ac0*/  IMAD.MOV.U32 R24, RZ, RZ, RZ ;  /* 0x000000ffff187224 */ /* 0x000fe400078e00ff */
[----:B------:R-:W-:Y:S01]  /*2ad0*/  IMAD R17, R12, R18, RZ ;  /* 0x000000120c117224 */ /* 0x000fe200078e02ff */
[----:B------:R-:W-:-:S03]  /*2ae0*/  IABS R12, R4 ;  /* 0x00000004000c7213 */ /* 0x000fc60000000000 */
[----:B------:R-:W-:-:S04]  /*2af0*/  IMAD.HI.U32 R17, R25, R17, R24 ;  /* 0x0000001119117227 */ /* 0x000fc800078e0018 */
[----:B------:R-:W-:Y:S02]  /*2b00*/  IMAD.MOV R12, RZ, RZ, -R12 ;  /* 0x000000ffff0c7224 */ /* 0x000fe400078e0a0c */
[----:B------:R-:W-:-:S04]  /*2b10*/  IMAD.HI.U32 R17, R17, R13, RZ ;  /* 0x0000000d11117227 */ /* 0x000fc800078e00ff */
[----:B------:R-:W-:-:S05]  /*2b20*/  IMAD R13, R17, R12, R13 ;  /* 0x0000000c110d7224 */ /* 0x000fca00078e020d */
[----:B------:R-:W-:-:S13]  /*2b30*/  ISETP.GT.U32.AND P0, PT, R18, R13, PT ;  /* 0x0000000d1200720c */ /* 0x000fda0003f04070 */
[----:B------:R-:W-:Y:S01]  /*2b40*/  @!P0 IMAD.IADD R13, R13, 0x1, -R18 ;  /* 0x000000010d0d8824 */ /* 0x000fe200078e0a12 */
[----:B------:R-:W-:-:S13]  /*2b50*/  ISETP.GT.U32.AND P0, PT, R19, R22, PT ;  /* 0x000000161300720c */ /* 0x000fda0003f04070 */
[----:B------:R-:W-:Y:S01]  /*2b60*/  @!P0 IMAD.IADD R22, R22, 0x1, -R19 ;  /* 0x0000000116168824 */ /* 0x000fe200078e0a13 */
[----:B------:R-:W-:-:S13]  /*2b70*/  ISETP.GT.U32.AND P0, PT, R18, R13, PT ;  /* 0x0000000d1200720c */ /* 0x000fda0003f04070 */
[----:B------:R-:W-:Y:S01]  /*2b80*/  @!P0 IMAD.IADD R13, R13, 0x1, -R18 ;  /* 0x000000010d0d8824 */ /* 0x000fe200078e0a12 */
[----:B------:R-:W-:-:S13]  /*2b90*/  ISETP.GE.AND P0, PT, R21, RZ, PT ;  /* 0x000000ff1500720c */ /* 0x000fda0003f06270 */
[----:B------:R-:W-:Y:S01]  /*2ba0*/  @!P0 IMAD.MOV R22, RZ, RZ, -R22 ;  /* 0x000000ffff168224 */ /* 0x000fe200078e0a16 */
[----:B------:R-:W-:-:S13]  /*2bb0*/  ISETP.GE.AND P0, PT, R20, RZ, PT ;  /* 0x000000ff1400720c */ /* 0x000fda0003f06270 */
[----:B------:R-:W-:Y:S01]  /*2bc0*/  @!P0 IMAD.MOV R13, RZ, RZ, -R13 ;  /* 0x000000ffff0d8224 */ /* 0x000fe200078e0a0d */
[----:B------:R-:W-:-:S13]  /*2bd0*/  ISETP.NE.AND P0, PT, RZ, UR24, PT ;  /* 0x00000018ff007c0c */ /* 0x000fda000bf05270 */
[----:B------:R-:W-:Y:S02]  /*2be0*/  @!P0 LOP3.LUT R22, RZ, UR24, RZ, 0x33, !PT ;  /* 0x00000018ff168c12 */ /* 0x000fe4000f8e33ff */
[----:B------:R-:W-:-:S03]  /*2bf0*/  ISETP.NE.AND P0, PT, RZ, UR21, PT ;  /* 0x00000015ff007c0c */ /* 0x000fc6000bf05270 */
[----:B------:R-:W-:-:S10]  /*2c00*/  IMAD.IADD R18, R21, 0x1, -R22 ;  /* 0x0000000115127824 */ /* 0x000fd400078e0a16 */
[----:B------:R-:W-:Y:S02]  /*2c10*/  @!P0 LOP3.LUT R13, RZ, UR21, RZ, 0x33, !PT ;  /* 0x00000015ff0d8c12 */ /* 0x000fe4000f8e33ff */
[----:B------:R-:W-:-:S03]  /*2c20*/  ISETP.NE.AND P0, PT, R9, 0x1, PT ;  /* 0x000000010900780c */ /* 0x000fc60003f05270 */
[----:B------:R-:W-:-:S05]  /*2c30*/  IMAD.IADD R13, R20, 0x1, -R13 ;  /* 0x00000001140d7824 */ /* 0x000fca00078e0a0d */
[CC--:B------:R-:W-:Y:S01]  /*2c40*/  SEL R12, R13.reuse, R18.reuse, !P0 ;  /* 0x000000120d0c7207 */ /* 0x0c0fe20004000000 */
[----:B------:R-:W-:-:S03]  /*2c50*/  IMAD R18, R13, R18, RZ ;  /* 0x000000120d127224 */ /* 0x000fc600078e02ff */
[----:B------:R-:W-:Y:S02]  /*2c60*/  SHF.R.S32.HI R13, RZ, 0x1f, R12 ;  /* 0x0000001fff0d7819 */ /* 0x000fe4000001140c */
[----:B------:R-:W-:Y:S02]  /*2c70*/  SHF.R.S32.HI R19, RZ, 0x1f, R18 ;  /* 0x0000001fff137819 */ /* 0x000fe40000011412 */
.L_x_18:
[----:B------:R-:W-:Y:S05]  /*2c80*/  BSYNC.RECONVERGENT B0 ;  /* 0x0000000000007941 */ /* 0x000fea0003800200 */
.L_x_17:
[----:B------:R-:W1:Y:S04]  /*2c90*/  SHFL.UP PT, R17, R18, 0x1, RZ ;  /* 0x0420000012117989 */ /* 0x000e6800000e00ff */
[----:B--2---:R-:W2:Y:S01]  /*2ca0*/  SHFL.UP PT, R22, R19, 0x1, RZ ;  /* 0x0420000013167989 */ /* 0x004ea200000e00ff */
[----:B-1----:R-:W-:Y:S02]  /*2cb0*/  SEL R17, R17, RZ, P6 ;  /* 0x000000ff11117207 */ /* 0x002fe40003000000 */
[----:B--2---:R-:W-:Y:S02]  /*2cc0*/  SEL R22, R22, RZ, P6 ;  /* 0x000000ff16167207 */ /* 0x004fe40003000000 */
[----:B------:R-:W-:-:S05]  /*2cd0*/  IADD3 R20, P0, PT, R17, R18, RZ ;  /* 0x0000001211147210 */ /* 0x000fca0007f1e0ff */
[----:B------:R-:W-:Y:S01]  /*2ce0*/  IMAD.X R17, R22, 0x1, R19, P0 ;  /* 0x0000000116117824 */ /* 0x000fe200000e0613 */
[----:B------:R-:W1:Y:S04]  /*2cf0*/  SHFL.UP PT, R21, R20, 0x2, RZ ;  /* 0x0440000014157989 */ /* 0x000e6800000e00ff */
[----:B------:R-:W2:Y:S01]  /*2d00*/  SHFL.UP PT, R22, R17, 0x2, RZ ;  /* 0x0440000011167989 */ /* 0x000ea200000e00ff */
        /* <DEDUP_REMOVED lines=14> */
[----:B------:R-:W-:Y:S01]  /*2df0*/  IADD3 R25, P0, PT, R17, R24, RZ ;  /* 0x0000001811197210 */ /* 0x000fe20007f1e0ff */
[----:B------:R-:W-:-:S04]  /*2e00*/  IMAD.U32 R24, RZ, RZ, UR17 ;  /* 0x00000011ff187e24 */ /* 0x000fc8000f8e00ff */
[----:B------:R-:W-:Y:S02]  /*2e10*/  IMAD.X R26, R20, 0x1, R23, P0 ;  /* 0x00000001141a7824 */ /* 0x000fe400000e0617 */
[----:B------:R-:W1:Y:S04]  /*2e20*/  SHFL.UP PT, R20, R25, 0x10, RZ ;  /* 0x0600000019147989 */ /* 0x000e6800000e00ff */
[----:B------:R-:W2:Y:S01]  /*2e30*/  SHFL.UP PT, R17, R26, 0x10, RZ ;  /* 0x060000001a117989 */ /* 0x000ea200000e00ff */
[----:B-1----:R-:W-:Y:S02]  /*2e40*/  SEL R20, R20, RZ, P5 ;  /* 0x000000ff14147207 */ /* 0x002fe40002800000 */
[----:B--2---:R-:W-:Y:S02]  /*2e50*/  SEL R17, R17, RZ, P5 ;  /* 0x000000ff11117207 */ /* 0x004fe40002800000 */
[----:B------:R-:W-:-:S05]  /*2e60*/  IADD3 R20, P0, PT, R20, R25, RZ ;  /* 0x0000001914147210 */ /* 0x000fca0007f1e0ff */
[----:B------:R-:W-:Y:S01]  /*2e70*/  IMAD.X R17, R17, 0x1, R26, P0 ;  /* 0x0000000111117824 */ /* 0x000fe200000e061a */
[----:B------:R-:W-:-:S05]  /*2e80*/  IADD3 R22, P0, PT, R20, R3, RZ ;  /* 0x0000000314167210 */ /* 0x000fca0007f1e0ff */
[----:B------:R-:W-:Y:S01]  /*2e90*/  IMAD.X R21, R17, 0x1, R2, P0 ;  /* 0x0000000111157824 */ /* 0x000fe200000e0602 */
[----:B------:R-:W-:-:S04]  /*2ea0*/  ISETP.LE.U32.AND P0, PT, R22, UR18, PT ;  /* 0x0000001216007c0c */ /* 0x000fc8000bf03070 */
[----:B------:R-:W-:-:S13]  /*2eb0*/  ISETP.GE.U32.AND.EX P0, PT, R24, R21, PT, P0 ;  /* 0x000000151800720c */ /* 0x000fda0003f06100 */
[----:B------:R-:W-:-:S04]  /*2ec0*/  VOTE.ANY R23, PT, !P0 ;  /* 0x0000000000177806 */ /* 0x000fc800040e0100 */
[----:B------:R-:W-:-:S13]  /*2ed0*/  ISETP.NE.AND P0, PT, R23, RZ, PT ;  /* 0x000000ff1700720c */ /* 0x000fda0003f05270 */
[----:B------:R-:W-:Y:S05]  /*2ee0*/  @!P0 BRA `(.L_x_19) ;  /* 0xfffffff400d08947 */ /* 0x000fea000383ffff */
.L_x_16:
[----:B------:R-:W1:Y:S08]  /*2ef0*/  BREV R21, R23 ;  /* 0x0000001700157301 */ /* 0x000e700000000000 */
[----:B-1----:R-:W1:Y:S02]  /*2f00*/  FLO.U32.SH R21, R21 ;  /* 0x0000001500157300 */ /* 0x002e6400000e0400 */
[----:B-1----:R-:W1:Y:S02]  /*2f10*/  SHFL.IDX PT, R11, R14, R21, 0x1f ;  /* 0x00001f150e0b7589 */ /* 0x002e6400000e0000 */
[----:B-1----:R-:W-:-:S05]  /*2f20*/  IMAD.IADD R9, R8, 0x1, R11 ;  /* 0x0000000108097824 */ /* 0x002fca00078e020b */
[----:B------:R-:W-:-:S13]  /*2f30*/  ISETP.GE.AND P0, PT, R9, UR27, PT ;  /* 0x0000001b09007c0c */ /* 0x000fda000bf06270 */
[----:B------:R-:W1:Y:S01]  /*2f40*/  @!P0 LDC.64 R24, c[0x0][0xbf0] ;  /* 0x0002fc00ff188b82 */ /* 0x000e620000000a00 */
[----:B------:R2:W3:Y:S04]  /*2f50*/  SHFL.IDX PT, R13, R13, R21, 0x1f ;  /* 0x00001f150d0d7589 */ /* 0x0004e800000e0000 */
[----:B------:R2:W4:Y:S01]  /*2f60*/  SHFL.IDX PT, R12, R12, R21, 0x1f ;  /* 0x00001f150c0c7589 */ /* 0x00052200000e0000 */
[----:B-1----:R-:W-:-:S05]  /*2f70*/  @!P0 IMAD.WIDE R24, R9, 0xc, R24 ;  /* 0x0000000c09188825 */ /* 0x002fca00078e0218 */
[----:B-----5:R2:W5:Y:S04]  /*2f80*/  @!P0 LDG.E R6, desc[UR50][R24.64] ;  /* 0x0000003218068981 */ /* 0x020568000c1e1900 */
[----:B------:R2:W5:Y:S01]  /*2f90*/  @!P0 LDG.E R7, desc[UR50][R24.64+0x4] ;  /* 0x0000043218078981 */ /* 0x000562000c1e1900 */
[----:B------:R-:W-:-:S03]  /*2fa0*/  IADD3 R10, P1, P0, R3, R20, -R18 ;  /* 0x00000014030a7210 */ /* 0x000fc6000783e812 */
[----:B------:R2:W1:Y:S01]  /*2fb0*/  SHFL.IDX PT, R18, R18, R21, 0x1f ;  /* 0x00001f1512127589 */ /* 0x00046200000e0000 */
[----:B------:R-:W-:-:S03]  /*2fc0*/  IADD3.X R2, PT, PT, R2, R17, ~R19, P1, P0 ;  /* 0x0000001102027210 */ /* 0x000fc60000fe0c13 */
[----:B------:R2:W1:Y:S04]  /*2fd0*/  SHFL.IDX PT, R19, R19, R21, 0x1f ;  /* 0x00001f1513137589 */ /* 0x00046800000e0000 */
[----:B------:R2:W1:Y:S04]  /*2fe0*/  SHFL.IDX PT, R9, R2, R21, 0x1f ;  /* 0x00001f1502097589 */ /* 0x00046800000e0000 */
[----:B---34-:R2:W1:Y:S02]  /*2ff0*/  SHFL.IDX PT, R10, R10, R21, 0x1f ;  /* 0x00001f150a0a7589 */ /* 0x01846400000e0000 */
.L_x_13:
[----:B------:R-:W-:Y:S01]  /*3000*/  ISETP.GE.AND P0, PT, R11, UR27, PT ;  /* 0x0000001b0b007c0c */ /* 0x000fe2000bf06270 */
[----:B------:R-:W-:Y:S01]  /*3010*/  IMAD.MOV.U32 R14, RZ, RZ, -0x1 ;  /* 0xffffffffff0e7424 */ /* 0x000fe200078e00ff */
[----:B------:R-:W-:-:S11]  /*3020*/  MOV R17, 0xffffffff ;  /* 0xffffffff00117802 */ /* 0x000fd60000000f00 */
[----:B------:R-:W-:Y:S05]  /*3030*/  @P0 BRA `(.L_x_12) ;  /* 0x0000000000fc0947 */ /* 0x000fea0003800000 */
[----:B------:R-:W3:Y:S01]  /*3040*/  LDC R20, c[0x0][0xb98] ;  /* 0x0002e600ff147b82 */ /* 0x000ee20000000800 */
[----:B-12---:R-:W-:-:S04]  /*3050*/  IADD3 R24, P0, PT, -R10, UR18, RZ ;  /* 0x000000120a187c10 */ /* 0x006fc8000ff1e1ff */
[----:B------:R-:W-:-:S03]  /*3060*/  IADD3.X R23, PT, PT, ~R9, UR17, RZ, P0, !PT ;  /* 0x0000001109177c10 */ /* 0x000fc600087fe5ff */
[----:B------:R-:W1:Y:S08]  /*3070*/  LDC R21, c[0x0][0xb88] ;  /* 0x0002e200ff157b82 */ /* 0x000e700000000800 */
[----:B------:R-:W2:Y:S01]  /*3080*/  LDC R2, c[0x0][0xbdc] ;  /* 0x0002f700ff027b82 */ /* 0x000ea20000000800 */
[-CC-:B---3--:R-:W-:Y:S02]  /*3090*/  SHF.R.U32.HI R14, RZ, R20.reuse, R23.reuse ;  /* 0x00000014ff0e7219 */ /* 0x188fe40000011617 */
[----:B------:R-:W-:-:S02]  /*30a0*/  SHF.R.U64 R20, R24, R20, R23 ;  /* 0x0000001418147219 */ /* 0x000fc40000001217 */
[-C--:B-1----:R-:W-:Y:S02]  /*30b0*/  SHF.R.U32.HI R15, RZ, R21.reuse, R14 ;  /* 0x00000015ff0f7219 */ /* 0x082fe4000001160e */
[----:B------:R-:W-:Y:S02]  /*30c0*/  SHF.R.U32.HI R3, RZ, R21, R13 ;  /* 0x00000015ff037219 */ /* 0x000fe4000001160d */
[----:B--2---:R-:W-:-:S04]  /*30d0*/  SHF.R.U32.HI R22, RZ, R2, R15 ;  /* 0x00000002ff167219 */ /* 0x004fc8000001160f */
[----:B------:R-:W-:-:S04]  /*30e0*/  LOP3.LUT R17, R22, R3, RZ, 0xfc, !PT ;  /* 0x0000000316117212 */ /* 0x000fc800078efcff */
[----:B------:R-:W-:Y:S02]  /*30f0*/  ISETP.NE.U32.AND P0, PT, R17, RZ, PT ;  /* 0x000000ff1100720c */ /* 0x000fe40003f05070 */
[-C--:B------:R-:W-:Y:S02]  /*3100*/  SHF.R.U64 R17, R20, R21.reuse, R14 ;  /* 0x0000001514117219 */ /* 0x080fe4000000120e */
[----:B------:R-:W-:Y:S02]  /*3110*/  SHF.R.U64 R14, R12, R21, R13 ;  /* 0x000000150c0e7219 */ /* 0x000fe4000000120d */
[----:B------:R-:W-:-:S07]  /*3120*/  SHF.R.U64 R15, R17, R2, R15 ;  /* 0x00000002110f7219 */ /* 0x000fce000000120f */
[----:B------:R-:W-:Y:S05]  /*3130*/  @P0 BRA `(.L_x_20) ;  /* 0x0000000000540947 */ /* 0x000fea0003800000 */
[----:B------:R-:W1:Y:S01]  /*3140*/  I2F.U32.RP R21, R14 ;  /* 0x0000000e00157306 */ /* 0x000e620000209000 */
[----:B------:R-:W-:-:S07]  /*3150*/  ISETP.NE.U32.AND P1, PT, R14, RZ, PT ;  /* 0x000000ff0e00720c */ /* 0x000fce0003f25070 */
[----:B-1----:R-:W1:Y:S02]  /*3160*/  MUFU.RCP R22, R21 ;  /* 0x0000001500167308 */ /* 0x002e640000001000 */
[----:B-1----:R-:W-:-:S06]  /*3170*/  IADD3 R22, PT, PT, R22, 0xffffffe, RZ ;  /* 0x0ffffffe16167810 */ /* 0x002fcc0007ffe0ff */
[----:B------:R1:W2:Y:S02]  /*3180*/  F2I.FTZ.U32.TRUNC.NTZ R23, R22 ;  /* 0x0000001600177305 */ /* 0x0002a4000021f000 */
[----:B-1----:R-:W-:Y:S02]  /*3190*/  HFMA2 R22, -RZ, RZ, 0, 0 ;  /* 0x00000000ff167431 */ /* 0x002fe400000001ff */
[----:B--2---:R-:W-:-:S04]  /*31a0*/  IMAD.MOV R2, RZ, RZ, -R23 ;  /* 0x000000ffff027224 */ /* 0x004fc800078e0a17 */
[----:B------:R-:W-:-:S04]  /*31b0*/  IMAD R2, R2, R14, RZ ;  /* 0x0000000e02027224 */ /* 0x000fc800078e02ff */
[----:B------:R-:W-:-:S06]  /*31c0*/  IMAD.HI.U32 R2, R23, R2, R22 ;  /* 0x0000000217027227 */ /* 0x000fcc00078e0016 */
[----:B------:R-:W-:-:S04]  /*31d0*/  IMAD.HI.U32 R2, R2, R15, RZ ;  /* 0x0000000f02027227 */ /* 0x000fc800078e00ff */
[----:B------:R-:W-:-:S04]  /*31e0*/  IMAD.MOV R3, RZ, RZ, -R2 ;  /* 0x000000ffff037224 */ /* 0x000fc800078e0a02 */
[----:B------:R-:W-:-:S05]  /*31f0*/  IMAD R3, R14, R3, R15 ;  /* 0x000000030e037224 */ /* 0x000fca00078e020f */
[----:B------:R-:W-:-:S13]  /*3200*/  ISETP.GE.U32.AND P0, PT, R3, R14, PT ;  /* 0x0000000e0300720c */ /* 0x000fda0003f06070 */
[----:B------:R-:W-:Y:S01]  /*3210*/  @P0 IADD3 R3, PT, PT, R3, -R14, RZ ;  /* 0x8000000e03030210 */ /* 0x000fe20007ffe0ff */
[----:B------:R-:W-:-:S03]  /*3220*/  @P0 VIADD R2, R2, 0x1 ;  /* 0x0000000102020836 */ /* 0x000fc60000000000 */
[----:B------:R-:W-:-:S13]  /*3230*/  ISETP.GE.U32.AND P3, PT, R3, R14, PT ;  /* 0x0000000e0300720c */ /* 0x000fda0003f66070 */
[----:B------:R-:W-:Y:S02]  /*3240*/  @P3 IADD3 R2, PT, PT, R2, 0x1, RZ ;  /* 0x0000000102023810 */ /* 0x000fe40007ffe0ff */
[----:B------:R-:W-:-:S04]  /*3250*/  @!P1 LOP3.LUT R2, RZ, R14, RZ, 0x33, !PT ;  /* 0x0000000eff029212 */ /* 0x000fc800078e33ff */
[----:B------:R-:W-:-:S05]  /*3260*/  IADD3 R22, PT, PT, -R2, RZ, RZ ;  /* 0x000000ff02167210 */ /* 0x000fca0007ffe1ff */
[----:B------:R-:W-:Y:S01]  /*3270*/  IMAD R22, R14, R22, R15 ;  /* 0x000000160e167224 */ /* 0x000fe200078e020f */
[----:B------:R-:W-:Y:S06]  /*3280*/  BRA `(.L_x_21) ;  /* 0x0000000000147947 */ /* 0x000fec0003800000 */
.L_x_20:
[----:B------:R-:W-:Y:S02]  /*3290*/  MOV R2, 0x32b0 ;  /* 0x000032b000027802 */ /* 0x000fe40000000f00 */
[----:B-----5:R-:W-:Y:S05]  /*32a0*/  CALL.REL.NOINC `($__internal_3_$__cuda_sm20_div_u64) ;  /* 0x000000e800a87944 */ /* 0x020fea0003c00000 */
[----:B------:R-:W-:Y:S02]  /*32b0*/  IADD3 R22, PT, PT, -R3, RZ, RZ ;  /* 0x000000ff03167210 */ /* 0x000fe40007ffe1ff */
[----:B------:R-:W-:-:S03]  /*32c0*/  MOV R2, R3 ;  /* 0x0000000300027202 */ /* 0x000fc60000000f00 */
[----:B------:R-:W-:-:S07]  /*32d0*/  IMAD R22, R14, R22, R15 ;  /* 0x000000160e167224 */ /* 0x000fce00078e020f */
.L_x_21:
[----:B------:R-:W1:Y:S01]  /*32e0*/  LDC R3, c[0x0][0xbdc] ;  /* 0x0002f700ff037b82 */ /* 0x000e620000000800 */
[----:B------:R-:W-:Y:S01]  /*32f0*/  IMAD.MOV.U32 R24, RZ, RZ, -0x1 ;  /* 0xffffffffff187424 */ /* 0x000fe200078e00ff */
[----:B------:R-:W-:Y:S02]  /*3300*/  PLOP3.LUT P1, PT, PT, PT, PT, 0x8, 0x80 ;  /* 0x000000000080781c */ /* 0x000fe40003f2e170 */
[----:B------:R-:W-:-:S04]  /*3310*/  LOP3.LUT R16, R16, 0xfffffffd, RZ, 0xc0, !PT ;  /* 0xfffffffd10107812 */ /* 0x000fc800078ec0ff */
[----:B------:R-:W2:Y:S07]  /*3320*/  LDC R15, c[0x0][0xb80] ;  /* 0x0002e000ff0f7b82 */ /* 0x000eae0000000800 */
[----:B------:R-:W-:Y:S01]  /*3330*/  @P1 LOP3.LUT R16, R16, 0x2, RZ, 0xfc, !PT ;  /* 0x0000000210101812 */ /* 0x000fe200078efcff */
[----:B------:R-:W3:Y:S08]  /*3340*/  LDC R21, c[0x0][0xb90] ;  /* 0x0002e400ff157b82 */ /* 0x000ef00000000800 */
[----:B------:R-:W4:Y:S01]  /*3350*/  LDC R14, c[0x0][0xbe0] ;  /* 0x0002f800ff0e7b82 */ /* 0x000f220000000800 */
[----:B-1----:R-:W-:-:S02]  /*3360*/  SHF.L.U32 R24, R24, R3, RZ ;  /* 0x0000000318187219 */ /* 0x002fc400000006ff */
[----:B------:R-:W-:Y:S02]  /*3370*/  SHF.L.U32 R2, R2, R3, RZ ;  /* 0x0000000302027219 */ /* 0x000fe400000006ff */
[----:B------:R-:W-:Y:S01]  /*3380*/  LOP3.LUT R24, RZ, R24, RZ, 0x33, !PT ;  /* 0x00000018ff187212 */ /* 0x000fe200078e33ff */
[----:B--2---:R-:W-:-:S03]  /*3390*/  VIADD R23, R15, 0xffffffff ;  /* 0xffffffff0f177836 */ /* 0x004fc60000000000 */
[----:B------:R-:W-:Y:S02]  /*33a0*/  LOP3.LUT R17, R17, R24, RZ, 0xc0, !PT ;  /* 0x0000001811117212 */ /* 0x000fe400078ec0ff */
[----:B------:R-:W-:-:S03]  /*33b0*/  LOP3.LUT R23, R23, R20, RZ, 0xc0, !PT ;  /* 0x0000001417177212 */ /* 0x000fc600078ec0ff */
[----:B------:R-:W-:Y:S02]  /*33c0*/  IMAD.IADD R2, R17, 0x1, R2 ;  /* 0x0000000111027824 */ /* 0x000fe400078e0202 */
[----:B------:R-:W-:Y:S02]  /*33d0*/  IMAD.MOV.U32 R17, RZ, RZ, R11 ;  /* 0x000000ffff117224 */ /* 0x000fe400078e000b */
[----:B------:R-:W-:Y:S02]  /*33e0*/  IMAD R22, R22, R15, R23 ;  /* 0x0000000f16167224 */ /* 0x000fe400078e0217 */
[----:B---3--:R-:W-:Y:S01]  /*33f0*/  IMAD R21, R2, R21, UR30 ;  /* 0x0000001e02157e24 */ /* 0x008fe2000f8e0215 */
[----:B----4-:R-:W-:-:S04]  /*3400*/  ISETP.NE.AND P0, PT, R14, 0x1, PT ;  /* 0x000000010e00780c */ /* 0x010fc80003f05270 */
[----:B------:R-:W-:Y:S02]  /*3410*/  SEL R15, R21, R22, !P0 ;  /* 0x00000016150f7207 */ /* 0x000fe40004000000 */
[----:B------:R-:W-:-:S07]  /*3420*/  SEL R14, R22, R21, !P0 ;  /* 0x00000015160e7207 */ /* 0x000fce0004000000 */
.L_x_12:
[----:B------:R-:W-:Y:S01]  /*3430*/  BAR.SYNC.DEFER_BLOCKING 0x0 ;  /* 0x0000000000007b1d */ /* 0x000fe20000010000 */
[----:B------:R-:W-:-:S13]  /*3440*/  LOP3.LUT P0, RZ, R16, 0x2, RZ, 0xc0, !PT ;  /* 0x0000000210ff7812 */ /* 0x000fda000780c0ff */
[----:B------:R-:W-:Y:S05]  /*3450*/  @P0 EXIT ;  /* 0x000000000000094d */ /* 0x000fea0003800000 */
[----:B------:R-:W3:Y:S01]  /*3460*/  S2UR UR5, SR_CgaCtaId ;  /* 0x00000000000579c3 */ /* 0x000ee20000008800 */
[----:B------:R-:W-:-:S09]  /*3470*/  UISETP.NE.AND UP0, UPT, UR37, 0x2, UPT ;  /* 0x000000022500788c */ /* 0x000fd2000bf05270 */
[----:B------:R-:W-:Y:S05]  /*3480*/  BRA.U UP0, `(.L_x_22) ;  /* 0x0000001500307547 */ /* 0x000fea000b800000 */
[----:B------:R-:W-:-:S08]  /*3490*/  NOP ;  /* 0x0000000000007918 */ /* 0x000fd00000000000 */
[----:B-12--5:R-:W1:-:S00]  /*34a0*/  USETMAXREG.DEALLOC.CTAPOOL 0x88 ;  /* 0x00000088000079c8 */ /* 0x026e4000080e0500 */
[----:B-1----:R-:W-:Y:S01]  /*34b0*/  ISETP.EQ.OR P1, PT, R8, RZ, P2 ;  /* 0x000000ff0800720c */ /* 0x002fe20001722670 */
[----:B------:R-:W-:Y:S01]  /*34c0*/  IMAD.MOV.U32 R19, RZ, RZ, 0x1 ;  /* 0x00000001ff137424 */ /* 0x000fe200078e00ff */
[----:B------:R-:W-:Y:S01]  /*34d0*/  PLOP3.LUT P4, PT, PT, PT, PT, 0x8, 0x80 ;  /* 0x000000000080781c */ /* 0x000fe20003f8e170 */
[----:B------:R-:W-:Y:S01]  /*34e0*/  IMAD.MOV.U32 R16, RZ, RZ, RZ ;  /* 0x000000ffff107224 */ /* 0x000fe200078e00ff */
[----:B------:R-:W-:Y:S01]  /*34f0*/  PRMT R18, RZ, 0x7610, R18 ;  /* 0x00007610ff127816 */ /* 0x000fe20000000012 */
[----:B------:R-:W-:Y:S01]  /*3500*/  UMOV UR15, URZ ;  /* 0x000000ff000f7c82 */ /* 0x000fe20008000000 */
[----:B------:R-:W-:-:S09]  /*3510*/  UMOV UR14, URZ ;  /* 0x000000ff000e7c82 */ /* 0x000fd20008000000 */
.L_x_46:
[----:B------:R-:W1:Y:S02]  /*3520*/  LDC.64 R24, c[0x0][0x390] ;  /* 0x0000e400ff187b82 */ /* 0x000e640000000a00 */
[----:B-1-3--:R-:W-:-:S05]  /*3530*/  IMAD.WIDE R24, R17, 0xc, R24 ;  /* 0x0000000c11187825 */ /* 0x00afca00078e0218 */
[----:B------:R-:W2:Y:S02]  /*3540*/  LDG.E R0, desc[UR50][R24.64+0x8] ;  /* 0x0000083218007981 */ /* 0x000ea4000c1e1900 */
[----:B--2---:R-:W-:Y:S01]  /*3550*/  R2UR UR4, R0 ;  /* 0x00000000000472ca */ /* 0x004fe200000e0000 */
[----:B----4-:R-:W-:-:S14]  /*3560*/  @P4 BRA `(.L_x_23) ;  /* 0x0000000400cc4947 */ /* 0x010fdc0003800000 */
[----:B------:R-:W1:Y:S01]  /*3570*/  S2R R12, SR_LANEID ;  /* 0x00000000000c7919 */ /* 0x000e620000000000 */
[----:B------:R-:W-:Y:S02]  /*3580*/  ELECT P0, URZ, PT ;  /* 0x0000000000ff782f */ /* 0x000fe40003800000 */
[----:B------:R-:W-:Y:S01]  /*3590*/  MOV R0, 0x400 ;  /* 0x0000040000007802 */ /* 0x000fe20000000f00 */
[----:B------:R-:W-:Y:S01]  /*35a0*/  BSSY.RECONVERGENT B0, `(.L_x_24) ;  /* 0x0000055000007945 */ /* 0x000fe20003800200 */
[----:B------:R-:W2:Y:S01]  /*35b0*/  S2R R3, SR_CgaCtaId ;  /* 0x0000000000037919 */ /* 0x000ea20000008800 */
[----:B------:R-:W-:Y:S01]  /*35c0*/  LOP3.LUT R13, R18, 0xffff, RZ, 0xc0, !PT ;  /* 0x0000ffff120d7812 */ /* 0x000fe200078ec0ff */
[----:B-1----:R-:W-:Y:S01]  /*35d0*/  IMAD.SHL.U32 R12, R12, 0x4, RZ ;  /* 0x000000040c0c7824 */ /* 0x002fe200078e00ff */
[----:B--2---:R-:W-:-:S04]  /*35e0*/  LEA R3, R3, R0, 0x18 ;  /* 0x0000000003037211 */ /* 0x004fc800078ec0ff */
[----:B------:R-:W-:Y:S02]  /*35f0*/  IADD3 R0, PT, PT, R12, 0x480, R3 ;  /* 0x000004800c007810 */ /* 0x000fe40007ffe003 */
[----:B------:R-:W-:Y:S05]  /*3600*/  @!P0 BRA `(.L_x_25) ;  /* 0x0000000400388947 */ /* 0x000fea0003800000 */
[----:B------:R-:W1:Y:S01]  /*3610*/  LDC.64 R10, c[0x0][0x830] ;  /* 0x00020c00ff0a7b82 */ /* 0x000e620000000a00 */
[----:B------:R-:W2:Y:S04]  /*3620*/  LDG.E R20, desc[UR50][R24.64+0x4] ;  /* 0x0000043218147981 */ /* 0x000ea8000c1e1900 */
[----:B------:R4:W5:Y:S03]  /*3630*/  LDG.E R9, desc[UR50][R24.64] ;  /* 0x0000003218097981 */ /* 0x000966000c1e1900 */
[----:B------:R-:W3:Y:S08]  /*3640*/  LDC.64 R6, c[0x0][0x840] ;  /* 0x00021000ff067b82 */ /* 0x000ef00000000a00 */
[----:B------:R-:W4:Y:S01]  /*3650*/  LDC.64 R4, c[0x0][0x828] ;  /* 0x00020a00ff047b82 */ /* 0x000f220000000a00 */
[----:B-1----:R-:W-:-:S07]  /*3660*/  IMAD.WIDE R10, R17, 0x8, R10 ;  /* 0x00000008110a7825 */ /* 0x002fce00078e020a */
[----:B------:R-:W1:Y:S01]  /*3670*/  LDC.64 R2, c[0x0][0x838] ;  /* 0x00020e00ff027b82 */ /* 0x000e620000000a00 */
[----:B------:R-:W2:Y:S01]  /*3680*/  LDG.E.64 R10, desc[UR50][R10.64] ;  /* 0x000000320a0a7981 */ /* 0x000ea2000c1e1b00 */
[----:B---3--:R-:W-:-:S06]  /*3690*/  IMAD.WIDE R6, R17, 0x8, R6 ;  /* 0x0000000811067825 */ /* 0x008fcc00078e0206 */
[----:B------:R-:W3:Y:S01]  /*36a0*/  LDG.E.64 R6, desc[UR50][R6.64] ;  /* 0x0000003206067981 */ /* 0x000ee2000c1e1b00 */
[----:B----4-:R-:W-:-:S06]  /*36b0*/  IMAD.WIDE R26, R17, 0x8, R4 ;  /* 0x00000008111a7825 */ /* 0x010fcc00078e0204 */
[----:B------:R-:W4:Y:S01]  /*36c0*/  LDG.E.64 R26, desc[UR50][R26.64] ;  /* 0x000000321a1a7981 */ /* 0x000f22000c1e1b00 */
[----:B-1----:R-:W-:-:S06]  /*36d0*/  IMAD.WIDE R22, R17, 0x8, R2 ;  /* 0x0000000811167825 */ /* 0x002fcc00078e0202 */
[----:B------:R-:W4:Y:S01]  /*36e0*/  LDG.E.64 R22, desc[UR50][R22.64] ;  /* 0x0000003216167981 */ /* 0x000f22000c1e1b00 */
[----:B------:R-:W1:Y:S01]  /*36f0*/  S2UR UR5, SR_CgaCtaId ;  /* 0x00000000000579c3 */ /* 0x000e620000008800 */
[----:B------:R-:W-:Y:S02]  /*3700*/  UMOV UR6, 0x400 ;  /* 0x0000040000067882 */ /* 0x000fe40000000000 */
[----:B-1----:R-:W-:-:S09]  /*3710*/  ULEA UR5, UR5, UR6, 0x18 ;  /* 0x0000000605057291 */ /* 0x002fd2000f8ec0ff */
[----:B------:R-:W1:Y:S04]  /*3720*/  LDS R5, [UR5+0x49c] ;  /* 0x00049c05ff057984 */ /* 0x000e680008000800 */
[----:B------:R-:W1:Y:S01]  /*3730*/  LDS R4, [UR5+0x51c] ;  /* 0x00051c05ff047984 */ /* 0x000e620008000800 */
[----:B------:R-:W-:Y:S02]  /*3740*/  UIADD3 UR7, UPT, UPT, UR5, 0x480, URZ ;  /* 0x0000048005077890 */ /* 0x000fe4000fffe0ff */
[----:B------:R-:W-:Y:S01]  /*3750*/  UIADD3 UR6, UPT, UPT, UR5, 0x500, URZ ;  /* 0x0000050005067890 */ /* 0x000fe2000fffe0ff */
[----:B------:R-:W-:Y:S04]  /*3760*/  STS [UR5+0x4b0], RZ ;  /* 0x0004b0ffff007988 */ /* 0x000fe80008000805 */
[----:B------:R-:W-:Y:S01]  /*3770*/  STS [UR5+0x530], RZ ;  /* 0x000530ffff007988 */ /* 0x000fe20008000805 */
[----:B--2---:R-:W-:-:S04]  /*3780*/  SHF.L.U64.HI R28, R10, 0x1, R11 ;  /* 0x000000010a1c7819 */ /* 0x004fc8000001020b */
[----:B------:R-:W-:Y:S02]  /*3790*/  LOP3.LUT R28, R28, 0x1fffffff, RZ, 0xc0, !PT ;  /* 0x1fffffff1c1c7812 */ /* 0x000fe400078ec0ff */
[----:B---3--:R-:W-:-:S04]  /*37a0*/  SHF.L.U64.HI R17, R6, 0x1, R7 ;  /* 0x0000000106117819 */ /* 0x008fc80000010207 */
[----:B------:R-:W-:Y:S02]  /*37b0*/  LOP3.LUT R17, R17, 0x1fffffff, RZ, 0xc0, !PT ;  /* 0x1fffffff11117812 */ /* 0x000fe400078ec0ff */
[----:B------:R-:W-:Y:S02]  /*37c0*/  SHF.R.U32.HI R2, RZ, 0x4, R28 ;  /* 0x00000004ff027819 */ /* 0x000fe4000001161c */
[----:B------:R-:W-:Y:S02]  /*37d0*/  SHF.R.U32.HI R3, RZ, 0x4, R17 ;  /* 0x00000004ff037819 */ /* 0x000fe40000011611 */
[----:B-1----:R-:W-:Y:S02]  /*37e0*/  LOP3.LUT R2, R5, 0xf, R2, 0xb8, !PT ;  /* 0x0000000f05027812 */ /* 0x002fe400078eb802 */
[----:B------:R-:W-:-:S03]  /*37f0*/  LOP3.LUT R11, R4, 0xf, R3, 0xb8, !PT ;  /* 0x0000000f040b7812 */ /* 0x000fc600078eb803 */
[----:B------:R-:W-:Y:S04]  /*3800*/  STS [UR5+0x49c], R2 ;  /* 0x00049c02ff007988 */ /* 0x000fe80008000805 */
[----:B------:R-:W-:Y:S04]  /*3810*/  STS [UR5+0x51c], R11 ;  /* 0x00051c0bff007988 */ /* 0x000fe80008000805 */
[----:B------:R-:W1:Y:S04]  /*3820*/  LDS R4, [UR5+0x49c] ;  /* 0x00049c05ff047984 */ /* 0x000e680008000800 */
[----:B------:R-:W2:Y:S01]  /*3830*/  LDS R3, [UR5+0x51c] ;  /* 0x00051c05ff037984 */ /* 0x000ea20008000800 */
[----:B-1----:R-:W-:-:S02]  /*3840*/  LOP3.LUT R7, R4, 0xf0, RZ, 0xb8, !PT ;  /* 0x000000f004077812 */ /* 0x002fc400078eb8ff */
[----:B--2---:R-:W-:-:S03]  /*3850*/  LOP3.LUT R8, R3, 0xf0, RZ, 0xb8, !PT ;  /* 0x000000f003087812 */ /* 0x004fc600078eb8ff */
[----:B------:R-:W-:Y:S04]  /*3860*/  STS [UR5+0x49c], R7 ;  /* 0x00049c07ff007988 */ /* 0x000fe80008000805 */
[----:B------:R-:W-:Y:S04]  /*3870*/  STS [UR5+0x51c], R8 ;  /* 0x00051c08ff007988 */ /* 0x000fe80008000805 */
[----:B------:R-:W1:Y:S04]  /*3880*/  LDS R5, [UR5+0x49c] ;  /* 0x00049c05ff057984 */ /* 0x000e680008000800 */
[----:B------:R-:W2:Y:S01]  /*3890*/  LDS R3, [UR5+0x51c] ;  /* 0x00051c05ff037984 */ /* 0x000ea20008000800 */
[----:B------:R-:W-:-:S02]  /*38a0*/  IMAD.U32 R4, RZ, RZ, UR7 ;  /* 0x00000007ff047e24 */ /* 0x000fc4000f8e00ff */
[----:B------:R-:W-:-:S03]  /*38b0*/  IMAD.U32 R2, RZ, RZ, UR6 ;  /* 0x00000006ff027e24 */ /* 0x000fc6000f8e00ff */
[----:B------:R-:W-:Y:S02]  /*38c0*/  SHF.R.U64 R4, R4, 0x4, RZ ;  /* 0x0000000404047819 */ /* 0x000fe400000012ff */
[----:B------:R-:W-:Y:S02]  /*38d0*/  SHF.R.U64 R2, R2, 0x4, RZ ;  /* 0x0000000402027819 */ /* 0x000fe400000012ff */
[----:B-1----:R-:W-:Y:S02]  /*38e0*/  LOP3.LUT R5, R5, 0xf00, RZ, 0xb8, !PT ;  /* 0x00000f0005057812 */ /* 0x002fe400078eb8ff */
[----:B--2---:R-:W-:-:S03]  /*38f0*/  LOP3.LUT R3, R3, 0xf00, RZ, 0xb8, !PT ;  /* 0x00000f0003037812 */ /* 0x004fc600078eb8ff */
[----:B------:R1:W-:Y:S04]  /*3900*/  STS.64 [UR5+0x498], R4 ;  /* 0x00049804ff007988 */ /* 0x0003e80008000a05 */
[----:B------:R-:W-:Y:S04]  /*3910*/  STS.64 [UR5+0x518], R2 ;  /* 0x00051802ff007988 */ /* 0x000fe80008000a05 */
[----:B------:R-:W2:Y:S04]  /*3920*/  LDS R24, [UR5+0x49c] ;  /* 0x00049c05ff187984 */ /* 0x000ea80008000800 */
[----:B------:R-:W3:Y:S01]  /*3930*/  LDS R21, [UR5+0x51c] ;  /* 0x00051c05ff157984 */ /* 0x000ee20008000800 */
[----:B------:R-:W-:Y:S01]  /*3940*/  IMAD.SHL.U32 R10, R10, 0x2, RZ ;  /* 0x000000020a0a7824 */ /* 0x000fe200078e00ff */
[----:B------:R-:W-:Y:S01]  /*3950*/  UIADD3 UR6, UPT, UPT, UR4, -0x1, URZ ;  /* 0xffffffff04067890 */ /* 0x000fe2000fffe0ff */
[----:B------:R-:W-:-:S03]  /*3960*/  IMAD.SHL.U32 R25, R6, 0x2, RZ ;  /* 0x0000000206197824 */ /* 0x000fc600078e00ff */
[----:B------:R-:W-:Y:S02]  /*3970*/  LOP3.LUT R7, R10, 0xfffffffe, RZ, 0xc0, !PT ;  /* 0xfffffffe0a077812 */ /* 0x000fe400078ec0ff */
[----:B------:R-:W-:Y:S01]  /*3980*/  IMAD.U32 R8, RZ, RZ, UR6 ;  /* 0x00000006ff087e24 */ /* 0x000fe2000f8e00ff */
[----:B------:R-:W-:Y:S01]  /*3990*/  STS [UR5+0x490], R4 ;  /* 0x00049004ff007988 */ /* 0x000fe20008000805 */
[----:B-1----:R-:W-:Y:S01]  /*39a0*/  VIADD R5, R20, 0xffffffff ;  /* 0xffffffff14057836 */ /* 0x002fe20000000000 */
[----:B------:R-:W-:Y:S02]  /*39b0*/  LOP3.LUT R20, R25, 0xfffffffe, RZ, 0xc0, !PT ;  /* 0xfffffffe19147812 */ /* 0x000fe400078ec0ff */
[----:B------:R1:W-:Y:S01]  /*39c0*/  STS [UR5+0x494], R4 ;  /* 0x00049404ff007988 */ /* 0x0003e20008000805 */
[----:B------:R-:W-:Y:S02]  /*39d0*/  SHF.R.U64 R28, R7, 0x4, R28 ;  /* 0x00000004071c7819 */ /* 0x000fe4000000121c */
[----:B------:R-:W-:-:S02]  /*39e0*/  CS2R R10, SRZ ;  /* 0x00000000000a7805 */ /* 0x000fc4000001ff00 */
[----:B------:R-:W-:Y:S01]  /*39f0*/  CS2R R6, SRZ ;  /* 0x0000000000067805 */ /* 0x000fe2000001ff00 */
[----:B-----5:R-:W-:Y:S01]  /*3a00*/  VIADD R9, R9, 0xffffffff ;  /* 0xffffffff09097836 */ /* 0x020fe20000000000 */
[----:B------:R-:W-:Y:S01]  /*3a10*/  SHF.R.U64 R20, R20, 0x4, R17 ;  /* 0x0000000414147819 */ /* 0x000fe20000001211 */
[----:B------:R4:W-:Y:S04]  /*3a20*/  STS [UR5+0x510], R2 ;  /* 0x00051002ff007988 */ /* 0x0009e80008000805 */
[----:B------:R4:W-:Y:S04]  /*3a30*/  STS [UR5+0x514], R2 ;  /* 0x00051402ff007988 */ /* 0x0009e80008000805 */
[----:B------:R4:W-:Y:S01]  /*3a40*/  STS.128 [UR5+0x4a0], R8 ;  /* 0x0004a008ff007988 */ /* 0x0009e20008000c05 */
[----:B--2---:R-:W-:Y:S01]  /*3a50*/  LOP3.LUT R24, R24, 0xf000, RZ, 0xb8, !PT ;  /* 0x0000f00018187812 */ /* 0x004fe200078eb8ff */
[----:B-1----:R-:W-:Y:S01]  /*3a60*/  IMAD.MOV.U32 R4, RZ, RZ, R8 ;  /* 0x000000ffff047224 */ /* 0x002fe200078e0008 */
[----:B---3--:R-:W-:Y:S01]  /*3a70*/  LOP3.LUT R21, R21, 0xf000, RZ, 0xb8, !PT ;  /* 0x0000f00015157812 */ /* 0x008fe200078eb8ff */
[----:B------:R1:W-:Y:S04]  /*3a80*/  STS [UR5+0x48c], R28 ;  /* 0x00048c1cff007988 */ /* 0x0003e80008000805 */
[----:B------:R1:W-:Y:S04]  /*3a90*/  STS.128 [UR5+0x520], R4 ;  /* 0x00052004ff007988 */ /* 0x0003e80008000c05 */
[----:B----4-:R1:W-:Y:S04]  /*3aa0*/  STS.64 [UR5+0x480], R26 ;  /* 0x0004801aff007988 */ /* 0x0103e80008000a05 */
[----:B------:R1:W-:Y:S04]  /*3ab0*/  STS.64 [UR5+0x500], R22 ;  /* 0x00050016ff007988 */ /* 0x0003e80008000a05 */
[----:B------:R1:W-:Y:S04]  /*3ac0*/  STS [UR5+0x50c], R20 ;  /* 0x00050c14ff007988 */ /* 0x0003e80008000805 */
[----:B------:R1:W-:Y:S04]  /*3ad0*/  STS [UR5+0x49c], R24 ;  /* 0x00049c18ff007988 */ /* 0x0003e80008000805 */
[----:B------:R1:W-:Y:S02]  /*3ae0*/  STS [UR5+0x51c], R21 ;  /* 0x00051c15ff007988 */ /* 0x0003e40008000805 */
.L_x_25:
[----:B---3--:R-:W-:Y:S05]  /*3af0*/  BSYNC.RECONVERGENT B0 ;  /* 0x0000000000007941 */ /* 0x008fea0003800200 */
.L_x_24:
[----:B------:R-:W-:Y:S01]  /*3b00*/  NOP ;  /* 0x0000000000007918 */ /* 0x000fe20000000000 */
[----:B------:R2:W3:Y:S01]  /*3b10*/  LDS R2, [R0] ;  /* 0x0000000000027984 */ /* 0x0004e20000000800 */
[----:B------:R-:W-:Y:S01]  /*3b20*/  IMAD R13, R13, 0x8889, RZ ;  /* 0x000088890d0d7824 */ /* 0x000fe200078e02ff */
[----:B------:R-:W-:Y:S01]  /*3b30*/  ELECT P0, URZ, PT ;  /* 0x0000000000ff782f */ /* 0x000fe20003800000 */
[----:B------:R-:W-:Y:S01]  /*3b40*/  BSSY.RECONVERGENT B0, `(.L_x_26) ;  /* 0x000000b000007945 */ /* 0x000fe20003800200 */
[----:B------:R2:W4:Y:S02]  /*3b50*/  LDS R3, [R0+0x80] ;  /* 0x0000800000037984 */ /* 0x0005240000000800 */
[----:B-1----:R-:W-:-:S04]  /*3b60*/  SHF.R.U32.HI R4, RZ, 0x13, R13 ;  /* 0x00000013ff047819 */ /* 0x002fc8000001160d */
[----:B------:R-:W-:-:S05]  /*3b70*/  PRMT R4, R4, 0x9910, RZ ;  /* 0x0000991004047816 */ /* 0x000fca00000000ff */
[----:B------:R-:W-:-:S04]  /*3b80*/  IMAD R4, R4, 0xf, RZ ;  /* 0x0000000f04047824 */ /* 0x000fc800078e02ff */
[----:B------:R-:W-:-:S05]  /*3b90*/  IMAD.MOV R4, RZ, RZ, -R4 ;  /* 0x000000ffff047224 */ /* 0x000fca00078e0a04 */
[----:B------:R-:W-:-:S05]  /*3ba0*/  PRMT R5, R4, 0x7710, RZ ;  /* 0x0000771004057816 */ /* 0x000fca00000000ff */
[----:B------:R-:W-:Y:S01]  /*3bb0*/  IMAD.IADD R4, R5, 0x1, R18 ;  /* 0x0000000105047824 */ /* 0x000fe200078e0212 */
[----:B--2---:R-:W-:Y:S05]  /*3bc0*/  @!P0 BRA `(.L_x_27) ;  /* 0x0000000000088947 */ /* 0x004fea0003800000 */
[----:B------:R0:W-:Y:S01]  /*3bd0*/  UTMACMDFLUSH ;  /* 0x00000000000079b7 */ /* 0x0001e20000000000 */
[----:B------:R-:W-:-:S04]  /*3be0*/  DEPBAR.LE SB0, 0x0 ;  /* 0x000080000000791a */ /* 0x000fc80000000000 */
.L_x_27:
[----:B------:R-:W-:Y:S05]  /*3bf0*/  BSYNC.RECONVERGENT B0 ;  /* 0x0000000000007941 */ /* 0x000fea0003800200 */
.L_x_26:
[----:B------:R-:W-:-:S13]  /*3c00*/  R2UR UR5, R4 ;  /* 0x00000000040572ca */ /* 0x000fda00000e0000 */
[----:B------:R-:W-:-:S04]  /*3c10*/  ULOP3.LUT UR5, UR5, 0xffff, URZ, 0xc0, !UPT ;  /* 0x0000ffff05057892 */ /* 0x000fc8000f8ec0ff */
[----:B------:R-:W-:Y:S02]  /*3c20*/  UIMAD.WIDE.U32 UR6, UR5, 0x80, UR34 ;  /* 0x00000080050678a5 */ /* 0x000fe4000f8e0022 */
[----:B------:R-:W-:-:S04]  /*3c30*/  UIMAD.WIDE.U32 UR8, UR5, 0x80, UR32 ;  /* 0x00000080050878a5 */ /* 0x000fc8000f8e0020 */
[C---:B------:R-:W-:Y:S02]  /*3c40*/  IADD3 R4, P3, PT, R12.reuse, UR6, RZ ;  /* 0x000000060c047c10 */ /* 0x040fe4000ff7e0ff */
[----:B------:R-:W-:-:S03]  /*3c50*/  IADD3 R12, P0, PT, R12, UR8, RZ ;  /* 0x000000080c0c7c10 */ /* 0x000fc6000ff1e0ff */
[----:B------:R-:W-:Y:S02]  /*3c60*/  IMAD.X R5, RZ, RZ, UR7, P3 ;  /* 0x00000007ff057e24 */ /* 0x000fe400098e06ff */
[----:B------:R-:W-:-:S03]  /*3c70*/  IMAD.X R13, RZ, RZ, UR9, P0 ;  /* 0x00000009ff0d7e24 */ /* 0x000fc600080e06ff */
[----:B---3--:R1:W5:Y:S04]  /*3c80*/  ATOMG.E.EXCH.STRONG.GPU PT, RZ, [R4], R2 ;  /* 0x0000000204ff73a8 */ /* 0x00836800041ee100 */
[----:B----4-:R1:W5:Y:S02]  /*3c90*/  ATOMG.E.EXCH.STRONG.GPU PT, RZ, [R12], R3 ;  /* 0x000000030cff73a8 */ /* 0x01036400041ee100 */
.L_x_23:
[----:B------:R-:W-:Y:S01]  /*3ca0*/  LOP3.LUT R0, R18, 0xffff, RZ, 0xc0, !PT ;  /* 0x0000ffff12007812 */ /* 0x000fe200078ec0ff */
[----:B------:R-:W2:Y:S01]  /*3cb0*/  S2UR UR13, SR_CgaCtaId ;  /* 0x00000000000d79c3 */ /* 0x000ea20000008800 */
[----:B------:R-:W-:-:S03]  /*3cc0*/  UMOV UR12, 0x400 ;  /* 0x00000400000c7882 */ /* 0x000fc60000000000 */
[----:B------:R-:W-:-:S05]  /*3cd0*/  IMAD R0, R0, 0x8889, RZ ;  /* 0x0000888900007824 */ /* 0x000fca00078e02ff */
[----:B------:R-:W-:-:S04]  /*3ce0*/  SHF.R.U32.HI R0, RZ, 0x13, R0 ;  /* 0x00000013ff007819 */ /* 0x000fc80000011600 */
[----:B------:R-:W-:-:S05]  /*3cf0*/  PRMT R0, R0, 0x9910, RZ ;  /* 0x0000991000007816 */ /* 0x000fca00000000ff */
[----:B------:R-:W-:-:S04]  /*3d00*/  IMAD R0, R0, 0xf, RZ ;  /* 0x0000000f00007824 */ /* 0x000fc800078e02ff */
[----:B------:R-:W-:Y:S01]  /*3d10*/  IMAD.MOV R0, RZ, RZ, -R0 ;  /* 0x000000ffff007224 */ /* 0x000fe200078e0a00 */
[----:B--2---:R-:W-:-:S04]  /*3d20*/  ULEA UR12, UR13, UR12, 0x18 ;  /* 0x0000000c0d0c7291 */ /* 0x004fc8000f8ec0ff */
[----:B-1----:R-:W-:Y:S01]  /*3d30*/  PRMT R3, R0, 0x7710, RZ ;  /* 0x0000771000037816 */ /* 0x002fe200000000ff */
[----:B---3--:R-:W-:Y:S01]  /*3d40*/  ULEA UR5, UR14, UR12, 0x3 ;  /* 0x0000000c0e057291 */ /* 0x008fe2000f8e18ff */
[----:B------:R-:W-:-:S03]  /*3d50*/  SHF.L.U32 R0, R19, 0x1f, RZ ;  /* 0x0000001f13007819 */ /* 0x000fc600000006ff */
[----:B------:R-:W-:-:S05]  /*3d60*/  IMAD.IADD R3, R3, 0x1, R18 ;  /* 0x0000000103037824 */ /* 0x000fca00078e0212 */
[----:B------:R-:W-:-:S13]  /*3d70*/  R2UR UR16, R3 ;  /* 0x00000000031072ca */ /* 0x000fda00000e0000 */
[----:B------:R-:W-:-:S04]  /*3d80*/  ULOP3.LUT UR16, UR16, 0xffff, URZ, 0xc0, !UPT ;  /* 0x0000ffff10107892 */ /* 0x000fc8000f8ec0ff */
[----:B------:R-:W-:Y:S02]  /*3d90*/  UIMAD.WIDE.U32 UR18, UR16, 0x80, UR34 ;  /* 0x00000080101278a5 */ /* 0x000fe4000f8e0022 */
[----:B------:R-:W-:Y:S01]  /*3da0*/  UIMAD.WIDE.U32 UR16, UR16, 0x80, UR32 ;  /* 0x00000080101078a5 */ /* 0x000fe2000f8e0020 */
[----:B------:R-:W-:Y:S11]  /*3db0*/  @P4 BRA `(.L_x_28) ;  /* 0x00000000001c4947 */ /* 0x000ff60003800000 */
[----:B------:R-:W-:-:S04]  /*3dc0*/  DEPBAR {5,4,3,2,1,0} ;  /* 0x0000003f0000791a */ /* 0x000fc80000000000 */
[----:B------:R-:W1:Y:S02]  /*3dd0*/  CCTL.E.C.LDCU.IV.DEEP [UR18] ;  /* 0x0000000012007540 */ /* 0x000e640009c08000 */
[----:B-1----:R1:W-:Y:S01]  /*3de0*/  UTMACCTL.IV [UR18] ;  /* 0x00000000120079b9 */ /* 0x0023e20008000000 */
[----:B------:R-:W-:-:S04]  /*3df0*/  DEPBAR {5,4,3,2,1,0} ;  /* 0x0000003f0000791a */ /* 0x000fc80000000000 */
[----:B------:R-:W2:Y:S02]  /*3e00*/  CCTL.E.C.LDCU.IV.DEEP [UR16] ;  /* 0x0000000010007540 */ /* 0x000ea40009c08000 */
[----:B--2---:R1:W-:Y:S01]  /*3e10*/  UTMACCTL.IV [UR16] ;  /* 0x00000000100079b9 */ /* 0x0043e20008000000 */
[----:B------:R-:W-:Y:S01]  /*3e20*/  NOP ;  /* 0x0000000000007918 */ /* 0x000fe20000000000 */
.L_x_28:
[----:B------:R-:W-:Y:S01]  /*3e30*/  UIADD3 UR6, UPT, UPT, UR4, 0x3f, URZ ;  /* 0x0000003f04067890 */ /* 0x000fe2000fffe0ff */
[----:B-----5:R2:W3:Y:S01]  /*3e40*/  SYNCS.PHASECHK.TRANS64.TRYWAIT P0, [UR5+0x28], R0 ;  /* 0x00002800ff0075a7 */ /* 0x0204e20008001105 */
[----:B------:R-:W-:Y:S01]  /*3e50*/  UIADD3 UR4, UPT, UPT, UR4, 0x7e, URZ ;  /* 0x0000007e04047890 */ /* 0x000fe2000fffe0ff */
[----:B------:R-:W-:Y:S01]  /*3e60*/  R2UR UR11, R15 ;  /* 0x000000000f0b72ca */ /* 0x000fe200000e0000 */
[----:B------:R-:W-:Y:S01]  /*3e70*/  USHF.R.S32.HI UR5, URZ, 0x1f, UR6 ;  /* 0x0000001fff057899 */ /* 0x000fe20008011406 */
[----:B------:R-:W-:Y:S01]  /*3e80*/  R2UR UR7, R14 ;  /* 0x000000000e0772ca */ /* 0x000fe200000e0000 */
[----:B------:R-:W-:Y:S02]  /*3e90*/  UMOV UR21, URZ ;  /* 0x000000ff00157c82 */ /* 0x000fe40008000000 */
[----:B------:R-:W-:-:S04]  /*3ea0*/  ULEA.HI UR5, UR5, UR6, URZ, 0x6 ;  /* 0x0000000605057291 */ /* 0x000fc8000f8f30ff */
[----:B------:R-:W-:-:S04]  /*3eb0*/  USHF.R.S32.HI UR22, URZ, 0x6, UR5 ;  /* 0x00000006ff167899 */ /* 0x000fc80008011405 */
[----:B------:R-:W-:Y:S02]  /*3ec0*/  UISETP.LT.U32.AND UP0, UPT, UR22, 0x5, UPT ;  /* 0x000000051600788c */ /* 0x000fe4000bf01070 */
[----:B------:R-:W-:Y:S02]  /*3ed0*/  USHF.L.U32 UR11, UR11, 0x7, URZ ;  /* 0x000000070b0b7899 */ /* 0x000fe400080006ff */
[----:B------:R-:W-:Y:S02]  /*3ee0*/  USEL UR20, UR22, 0x5, UP0 ;  /* 0x0000000516147887 */ /* 0x000fe40008000000 */
[----:B------:R-:W-:Y:S02]  /*3ef0*/  UISETP.GE.U32.AND UP0, UPT, UR4, 0x7f, UPT ;  /* 0x0000007f0400788c */ /* 0x000fe4000bf06070 */
[----:B------:R-:W-:-:S07]  /*3f00*/  USHF.L.U32 UR7, UR7, 0x7, URZ ;  /* 0x0000000707077899 */ /* 0x000fce00080006ff */
[----:B--2---:R-:W-:Y:S05]  /*3f10*/  BRA.U !UP0, `(.L_x_29) ;  /* 0x0000000108a07547 */ /* 0x004fea000b800000 */
[----:B------:R-:W-:Y:S01]  /*3f20*/  UMOV UR23, URZ ;  /* 0x000000ff00177c82 */ /* 0x000fe20008000000 */
[----:B------:R-:W-:-:S05]  /*3f30*/  UMOV UR24, UR14 ;  /* 0x0000000e00187c82 */ /* 0x000fca0008000000 */
.L_x_35:
[----:B--2---:R-:W-:Y:S01]  /*3f40*/  ULEA UR9, UR24, UR12, 0x3 ;  /* 0x0000000c18097291 */ /* 0x004fe2000f8e18ff */
[----:B---3--:R-:W-:Y:S01]  /*3f50*/  @!P2 MOV R2, 0x8000 ;  /* 0x000080000002a802 */ /* 0x008fe20000000f00 */
[----:B---34-:R-:W-:Y:S10]  /*3f60*/  @P0 BRA `(.L_x_30) ;  /* 0x00000000000c0947 */ /* 0x018ff40003800000 */
[----:B------:R-:W-:-:S04]  /*3f70*/  SHF.L.U32 R3, R19, 0x1f, RZ ;  /* 0x0000001f13037819 */ /* 0x000fc800000006ff */
[----:B------:R-:W2:Y:S02]  /*3f80*/  SYNCS.PHASECHK.TRANS64.TRYWAIT P0, [UR9+0x28], R3 ;  /* 0x00002803ff0075a7 */ /* 0x000ea40008001109 */
[----:B--2---:R-:W-:Y:S05]  /*3f90*/  @!P0 BRA `(.L_x_31) ;  /* 0x000000d000208947 */ /* 0x004fea0003800000 */
.L_x_30:
[----:B------:R3:W-:Y:S01]  /*3fa0*/  @!P2 SYNCS.ARRIVE.TRANS64 RZ, [UR9], R2 ;  /* 0x00000002ffffa9a7 */ /* 0x0007e20008000009 */
[----:B------:R-:W-:-:S04]  /*3fb0*/  ULOP3.LUT UR4, UR25, 0x2, URZ, 0xfc, !UPT ;  /* 0x0000000219047892 */ /* 0x000fc8000f8efcff */
[----:B------:R-:W-:-:S09]  /*3fc0*/  UISETP.NE.AND UP0, UPT, UR4, 0x2, UPT ;  /* 0x000000020400788c */ /* 0x000fd2000bf05270 */
[----:B------:R-:W-:Y:S05]  /*3fd0*/  BRA.U UP0, `(.L_x_32) ;  /* 0x0000000100047547 */ /* 0x000fea000b800000 */
[----:B-1----:R-:W-:Y:S05]  /*3fe0*/  BPT.TRAP 0x1 ;  /* 0x000000040000795c */ /* 0x002fea0000300000 */
.L_x_32:
[----:B------:R-:W-:Y:S04]  /*3ff0*/  BSSY.RECONVERGENT B0, `(.L_x_33) ;  /* 0x0000003000007945 */ /* 0x000fe80003800200 */
[----:B------:R-:W-:Y:S05]  /*4000*/  @P1 BRA `(.L_x_34) ;  /* 0x0000000000041947 */ /* 0x000fea0003800000 */
[----:B-1----:R-:W-:Y:S05]  /*4010*/  BPT.TRAP 0x1 ;  /* 0x000000040000795c */ /* 0x002fea0000300000 */
.L_x_34:
[----:B-1----:R-:W-:Y:S05]  /*4020*/  BSYNC.RECONVERGENT B0 ;  /* 0x0000000000007941 */ /* 0x002fea0003800200 */
.L_x_33:
[----:B------:R-:W-:Y:S02]  /*4030*/  UIADD3 UR14, UPT, UPT, UR24, 0x1, URZ ;  /* 0x00000001180e7890 */ /* 0x000fe4000fffe0ff */
[----:B------:R-:W-:Y:S02]  /*4040*/  USHF.L.U32 UR10, UR23, 0x6, URZ ;  /* 0x00000006170a7899 */ /* 0x000fe400080006ff */
[----:B------:R-:W-:Y:S01]  /*4050*/  UISETP.NE.AND UP0, UPT, UR14, 0x5, UPT ;  /* 0x000000050e00788c */ /* 0x000fe2000bf05270 */
[----:B------:R-:W-:Y:S01]  /*4060*/  UMOV UR26, 0x0 ;  /* 0x00000000001a7882 */ /* 0x000fe20000000000 */
[----:B------:R-:W-:Y:S02]  /*4070*/  UMOV UR27, 0x10000000 ;  /* 0x10000000001b7882 */ /* 0x000fe40000000000 */
[----:B------:R-:W-:Y:S02]  /*4080*/  USEL UR5, URZ, 0x1, UP0 ;  /* 0x00000001ff057887 */ /* 0x000fe40008000000 */
[----:B------:R-:W-:Y:S01]  /*4090*/  USEL UR14, UR14, URZ, UP0 ;  /* 0x000000ff0e0e7287 */ /* 0x000fe20008000000 */
[----:B------:R-:W-:Y:S01]  /*40a0*/  UMOV UR6, UR10 ;  /* 0x0000000a00067c82 */ /* 0x000fe20008000000 */
[----:B------:R-:W-:-:S02]  /*40b0*/  UIADD3 UR23, UPT, UPT, UR23, 0x1, URZ ;  /* 0x0000000117177890 */ /* 0x000fc4000fffe0ff */
[----:B------:R-:W-:Y:S01]  /*40c0*/  LOP3.LUT R19, R19, UR5, RZ, 0x3c, !PT ;  /* 0x0000000513137c12 */ /* 0x000fe2000f8e3cff */
[----:B------:R-:W-:Y:S01]  /*40d0*/  ULEA UR4, UR14, UR12, 0x3 ;  /* 0x0000000c0e047291 */ /* 0x000fe2000f8e18ff */
[----:B------:R-:W-:Y:S02]  /*40e0*/  UMOV UR5, UR9 ;  /* 0x0000000900057c82 */ /* 0x000fe40008000000 */
[----:B--2---:R-:W-:Y:S01]  /*40f0*/  SHF.L.U32 R0, R19, 0x1f, RZ ;  /* 0x0000001f13007819 */ /* 0x004fe200000006ff */
[----:B------:R-:W-:Y:S01]  /*4100*/  UISETP.NE.AND UP0, UPT, UR23, UR20, UPT ;  /* 0x000000141700728c */ /* 0x000fe2000bf05270 */
[----:B------:R-:W-:-:S04]  /*4110*/  UMOV UR21, UR20 ;  /* 0x0000001400157c82 */ /* 0x000fc80008000000 */
[----:B------:R2:W4:Y:S01]  /*4120*/  SYNCS.PHASECHK.TRANS64.TRYWAIT P0, [UR4+0x28], R0 ;  /* 0x00002800ff0075a7 */ /* 0x0005220008001104 */
[----:B------:R-:W-:-:S03]  /*4130*/  ULEA UR4, UR24, UR12, 0xe ;  /* 0x0000000c18047291 */ /* 0x000fc6000f8e70ff */
[----:B------:R-:W-:Y:S01]  /*4140*/  UMOV UR24, UR14 ;  /* 0x0000000e00187c82 */ /* 0x000fe20008000000 */
[----:B------:R-:W-:Y:S02]  /*4150*/  UIADD3 UR8, UPT, UPT, UR4, 0x9400, URZ ;  /* 0x0000940004087890 */ /* 0x000fe4000fffe0ff */
[----:B------:R-:W-:-:S07]  /*4160*/  UIADD3 UR4, UPT, UPT, UR4, 0x1d400, URZ ;  /* 0x0001d40004047890 */ /* 0x000fce000fffe0ff */
[----:B------:R2:W-:Y:S02]  /*4170*/  UTMALDG.2D [UR8], [UR18], desc[UR26] ;  /* 0x00001a08120075b4 */ /* 0x0005e40008009000 */
[----:B------:R2:W-:Y:S01]  /*4180*/  UTMALDG.2D [UR4], [UR16], desc[UR26] ;  /* 0x00001a04100075b4 */ /* 0x0005e20008009000 */
[----:B------:R-:W-:Y:S05]  /*4190*/  BRA.U UP0, `(.L_x_35) ;  /* 0xfffffffd00687547 */ /* 0x000fea000b83ffff */
.L_x_29:
[----:B--2---:R-:W-:Y:S01]  /*41a0*/  ULEA UR4, UR14, UR12, 0x3 ;  /* 0x0000000c0e047291 */ /* 0x004fe2000f8e18ff */
[----:B------:R-:W-:Y:S01]  /*41b0*/  SHF.L.U32 R0, R19, 0x1f, RZ ;  /* 0x0000001f13007819 */ /* 0x000fe200000006ff */
[----:B------:R-:W-:Y:S01]  /*41c0*/  @!P4 SYNCS.ARRIVE.TRANS64.A1T0 RZ, [UR12+0x98], RZ ;  /* 0x000098ffffffc9a7 */ /* 0x000fe2000810000c */
[----:B------:R-:W-:-:S06]  /*41d0*/  UISETP.GT.AND UP0, UPT, UR22, UR20, UPT ;  /* 0x000000141600728c */ /* 0x000fcc000bf04270 */
[----:B---34-:R2:W3:Y:S03]  /*41e0*/  SYNCS.PHASECHK.TRANS64.TRYWAIT P0, [UR4+0x28], R0 ;  /* 0x00002800ff0075a7 */ /* 0x0184e60008001104 */
[----:B------:R-:W-:Y:S05]  /*41f0*/  BRA.U !UP0, `(.L_x_36) ;  /* 0x00000001089c7547 */ /* 0x000fea000b800000 */
[----:B------:R-:W-:Y:S01]  /*4200*/  UIADD3 UR20, UPT, UPT, -UR20, UR21, UR22 ;  /* 0x0000001514147290 */ /* 0x000fe2000fffe116 */
[----:B------:R-:W-:-:S11]  /*4210*/  UMOV UR24, UR14 ;  /* 0x0000000e00187c82 */ /* 0x000fd60008000000 */
.L_x_42:
[----:B----4-:R-:W-:Y:S01]  /*4220*/  ULEA UR9, UR24, UR12, 0x3 ;  /* 0x0000000c18097291 */ /* 0x010fe2000f8e18ff */
[----:B---3--:R-:W-:Y:S01]  /*4230*/  @!P2 MOV R2, 0x8000 ;  /* 0x000080000002a802 */ /* 0x008fe20000000f00 */
[----:B-1-3--:R-:W-:Y:S10]  /*4240*/  @P0 BRA `(.L_x_37) ;  /* 0x00000000000c0947 */ /* 0x00aff40003800000 */
[----:B------:R-:W-:-:S04]  /*4250*/  SHF.L.U32 R3, R19, 0x1f, RZ ;  /* 0x0000001f13037819 */ /* 0x000fc800000006ff */
[----:B------:R-:W3:Y:S02]  /*4260*/  SYNCS.PHASECHK.TRANS64.TRYWAIT P0, [UR9+0x28], R3 ;  /* 0x00002803ff0075a7 */ /* 0x000ee40008001109 */
[----:B---3--:R-:W-:Y:S05]  /*4270*/  @!P0 BRA `(.L_x_38) ;  /* 0x000000cc00808947 */ /* 0x008fea0003800000 */
.L_x_37:
[----:B------:R3:W-:Y:S01]  /*4280*/  @!P2 SYNCS.ARRIVE.TRANS64 RZ, [UR9], R2 ;  /* 0x00000002ffffa9a7 */ /* 0x0007e20008000009 */
[----:B------:R-:W-:-:S04]  /*4290*/  ULOP3.LUT UR4, UR25, 0x2, URZ, 0xfc, !UPT ;  /* 0x0000000219047892 */ /* 0x000fc8000f8efcff */
[----:B------:R-:W-:-:S09]  /*42a0*/  UISETP.NE.AND UP0, UPT, UR4, 0x2, UPT ;  /* 0x000000020400788c */ /* 0x000fd2000bf05270 */
[----:B------:R-:W-:Y:S05]  /*42b0*/  BRA.U UP0, `(.L_x_39) ;  /* 0x0000000100047547 */ /* 0x000fea000b800000 */
[----:B-1----:R-:W-:Y:S05]  /*42c0*/  BPT.TRAP 0x1 ;  /* 0x000000040000795c */ /* 0x002fea0000300000 */
.L_x_39:
[----:B------:R-:W-:Y:S04]  /*42d0*/  BSSY.RECONVERGENT B0, `(.L_x_40) ;  /* 0x0000003000007945 */ /* 0x000fe80003800200 */
[----:B------:R-:W-:Y:S05]  /*42e0*/  @P1 BRA `(.L_x_41) ;  /* 0x0000000000041947 */ /* 0x000fea0003800000 */
[----:B-1----:R-:W-:Y:S05]  /*42f0*/  BPT.TRAP 0x1 ;  /* 0x000000040000795c */ /* 0x002fea0000300000 */
.L_x_41:
[----:B-1----:R-:W-:Y:S05]  /*4300*/  BSYNC.RECONVERGENT B0 ;  /* 0x0000000000007941 */ /* 0x002fea0003800200 */
.L_x_40:
        /* <DEDUP_REMOVED lines=13> */
[----:B------:R-:W-:-:S05]  /*43e0*/  UISETP.NE.AND UP0, UPT, UR21, UR20, UPT ;  /* 0x000000141500728c */ /* 0x000fca000bf05270 */
[----:B------:R4:W1:Y:S01]  /*43f0*/  SYNCS.PHASECHK.TRANS64.TRYWAIT P0, [UR4+0x28], R0 ;  /* 0x00002800ff0075a7 */ /* 0x0008620008001104 */
[----:B------:R-:W-:-:S03]  /*4400*/  ULEA UR4, UR24, UR12, 0xe ;  /* 0x0000000c18047291 */ /* 0x000fc6000f8e70ff */
[----:B------:R-:W-:Y:S01]  /*4410*/  UMOV UR24, UR14 ;  /* 0x0000000e00187c82 */ /* 0x000fe20008000000 */
[----:B------:R-:W-:Y:S02]  /*4420*/  UIADD3 UR8, UPT, UPT, UR4, 0x9400, URZ ;  /* 0x0000940004087890 */ /* 0x000fe4000fffe0ff */
[----:B------:R-:W-:-:S07]  /*4430*/  UIADD3 UR4, UPT, UPT, UR4, 0x1d400, URZ ;  /* 0x0001d40004047890 */ /* 0x000fce000fffe0ff */
[----:B------:R4:W-:Y:S02]  /*4440*/  UTMALDG.2D [UR8], [UR18], desc[UR22] ;  /* 0x00001608120075b4 */ /* 0x0009e40008009000 */
[----:B------:R4:W-:Y:S01]  /*4450*/  UTMALDG.2D [UR4], [UR16], desc[UR22] ;  /* 0x00001604100075b4 */ /* 0x0009e20008009000 */
[----:B------:R-:W-:Y:S05]  /*4460*/  BRA.U UP0, `(.L_x_42) ;  /* 0xfffffffd006c7547 */ /* 0x000fea000b83ffff */
.L_x_36:
[----:B------:R-:W-:Y:S01]  /*4470*/  UISETP.NE.AND UP0, UPT, UR37, 0x8, UPT ;  /* 0x000000082500788c */ /* 0x000fe2000bf05270 */
[----:B------:R-:W-:-:S08]  /*4480*/  NOP ;  /* 0x0000000000007918 */ /* 0x000fd00000000000 */
[----:B------:R-:W-:Y:S05]  /*4490*/  BRA.U UP0, `(.L_x_43) ;  /* 0x0000000100047547 */ /* 0x000fea000b800000 */
[----:B-1--4-:R-:W-:Y:S05]  /*44a0*/  BPT.TRAP 0x1 ;  /* 0x000000040000795c */ /* 0x012fea0000300000 */
.L_x_43:
[----:B----4-:R-:W-:Y:S01]  /*44b0*/  ULEA UR4, UR15, UR12, 0x3 ;  /* 0x0000000c0f047291 */ /* 0x010fe2000f8e18ff */
[----:B------:R-:W-:-:S08]  /*44c0*/  SHF.L.U32 R3, R16, 0x1f, RZ ;  /* 0x0000001f10037819 */ /* 0x000fd000000006ff */
[----:B-1-3--:R-:W1:Y:S02]  /*44d0*/  SYNCS.PHASECHK.TRANS64.TRYWAIT P0, [UR4+0x180], R3 ;  /* 0x00018003ff0075a7 */ /* 0x00ae640008001104 */
[----:B-1----:R-:W-:Y:S05]  /*44e0*/  @!P0 BRA `(.L_x_44) ;  /* 0x000000c800fc8947 */ /* 0x002fea0003800000 */
.L_x_230:
[----:B------:R-:W-:-:S09]  /*44f0*/  UIMAD UR5, UR15, 0x14, UR36 ;  /* 0x000000140f0578a4 */ /* 0x000fd2000f8e0224 */
[----:B------:R-:W3:Y:S04]  /*4500*/  LDS.U16 R18, [UR5+0x12] ;  /* 0x00001205ff127984 */ /* 0x000ee80008000400 */
[----:B------:R-:W4:Y:S04]  /*4510*/  LDS R15, [UR5] ;  /* 0x00000005ff0f7984 */ /* 0x000f280008000800 */
[----:B------:R-:W3:Y:S04]  /*4520*/  LDS R14, [UR5+0x4] ;  /* 0x00000405ff0e7984 */ /* 0x000ee80008000800 */
[----:B------:R-:W3:Y:S04]  /*4530*/  LDS R17, [UR5+0x8] ;  /* 0x00000805ff117984 */ /* 0x000ee80008000800 */
[----:B-12---:R-:W1:Y:S01]  /*4540*/  LDS R0, [UR5+0xc] ;  /* 0x00000c05ff007984 */ /* 0x006e620008000800 */
[----:B------:R-:W-:Y:S01]  /*4550*/  @!PT LDS RZ, [RZ] ;  /* 0x00000000fffff984 */ /* 0x000fe20000000800 */
[----:B------:R-:W-:Y:S01]  /*4560*/  @!PT LDS RZ, [RZ] ;  /* 0x00000000fffff984 */ /* 0x000fe20000000800 */
[----:B------:R-:W-:Y:S01]  /*4570*/  @!PT LDS RZ, [RZ] ;  /* 0x00000000fffff984 */ /* 0x000fe20000000800 */
[----:B------:R-:W-:Y:S01]  /*4580*/  @!PT LDS RZ, [RZ] ;  /* 0x00000000fffff984 */ /* 0x000fe20000000800 */
[----:B------:R2:W-:Y:S06]  /*4590*/  MEMBAR.ALL.CTA ;  /* 0x0000000000007992 */ /* 0x0005ec0000008000 */
[----:B--2---:R-:W2:Y:S01]  /*45a0*/  FENCE.VIEW.ASYNC.S ;  /* 0x00000000000073c6 */ /* 0x004ea20000000000 */
[----:B------:R-:W-:Y:S05]  /*45b0*/  BRA.U UP0, `(.L_x_45) ;  /* 0x0000000100047547 */ /* 0x000fea000b800000 */
[----:B------:R-:W-:Y:S05]  /*45c0*/  BPT.TRAP 0x1 ;  /* 0x000000040000795c */ /* 0x000fea0000300000 */
.L_x_45:
[----:B------:R-:W-:Y:S01]  /*45d0*/  UIADD3 UR4, UPT, UPT, UR4, 0x1c0, URZ ;  /* 0x000001c004047890 */ /* 0x000fe2000fffe0ff */
[----:B-1----:R-:W-:Y:S01]  /*45e0*/  ISETP.NE.AND P0, PT, R0, RZ, PT ;  /* 0x000000ff0000720c */ /* 0x002fe20003f05270 */
[----:B------:R-:W-:Y:S01]  /*45f0*/  UIADD3 UR15, UPT, UPT, UR15, 0x1, URZ ;  /* 0x000000010f0f7890 */ /* 0x000fe2000fffe0ff */
[----:B------:R-:W-:Y:S01]  /*4600*/  PLOP3.LUT P4, PT, PT, PT, PT, 0x80, 0x8 ;  /* 0x000000000008781c */ /* 0x000fe20003f8f070 */
[----:B------:R-:W-:Y:S02]  /*4610*/  UPRMT UR4, UR13, 0x654, UR4 ;  /* 0x000006540d047896 */ /* 0x000fe40008000004 */
[----:B------:R-:W-:-:S04]  /*4620*/  UISETP.NE.AND UP0, UPT, UR15, 0x8, UPT ;  /* 0x000000080f00788c */ /* 0x000fc8000bf05270 */
[----:B------:R-:W-:-:S03]  /*4630*/  USEL UR15, UR15, URZ, UP0 ;  /* 0x000000ff0f0f7287 */ /* 0x000fc60008000000 */
[----:B--2---:R-:W-:Y:S01]  /*4640*/  SYNCS.ARRIVE.TRANS64.RED.A1T0 RZ, [UR4], RZ ;  /* 0x000000ffffff79a7 */ /* 0x004fe20008100404 */
[----:B------:R-:W-:-:S06]  /*4650*/  USEL UR4, URZ, 0x1, UP0 ;  /* 0x00000001ff047887 */ /* 0x000fcc0008000000 */
[----:B------:R-:W-:Y:S01]  /*4660*/  LOP3.LUT R16, R16, UR4, RZ, 0x3c, !PT ;  /* 0x0000000410107c12 */ /* 0x000fe2000f8e3cff */
[----:B------:R-:W-:Y:S06]  /*4670*/  @P0 BRA `(.L_x_46) ;  /* 0xffffffec00a80947 */ /* 0x000fec000383ffff */
[----:B------:R-:W-:Y:S01]  /*4680*/  UIADD3 UR12, UPT, UPT, UR12, 0x28, URZ ;  /* 0x000000280c0c7890 */ /* 0x000fe2000fffe0ff */
[----:B------:R-:W-:-:S03]  /*4690*/  SHF.L.U32 R3, R19, 0x1f, RZ ;  /* 0x0000001f13037819 */ /* 0x000fc600000006ff */
[----:B------:R-:W-:-:S09]  /*46a0*/  ULEA UR4, UR14, UR12, 0x3 ;  /* 0x0000000c0e047291 */ /* 0x000fd2000f8e18ff */
[----:B------:R-:W1:Y:S02]  /*46b0*/  SYNCS.PHASECHK.TRANS64.TRYWAIT P0, [UR4], R3 ;  /* 0x00000003ff0075a7 */ /* 0x000e640008001104 */
[----:B-1----:R-:W-:Y:S05]  /*46c0*/  @!P0 BRA `(.L_x_47) ;  /* 0x000000c8009c8947 */ /* 0x002fea0003800000 */
.L_x_232:
[----:B------:R-:W-:-:S04]  /*46d0*/  UIADD3 UR5, UPT, UPT, UR14, 0x1, URZ ;  /* 0x000000010e057890 */ /* 0x000fc8000fffe0ff */
[----:B------:R-:W-:-:S04]  /*46e0*/  UISETP.NE.AND UP0, UPT, UR5, 0x5, UPT ;  /* 0x000000050500788c */ /* 0x000fc8000bf05270 */
[----:B------:R-:W-:Y:S02]  /*46f0*/  USEL UR6, URZ, 0x1, UP0 ;  /* 0x00000001ff067887 */ /* 0x000fe40008000000 */
[----:B------:R-:W-:-:S04]  /*4700*/  USEL UR5, UR5, URZ, UP0 ;  /* 0x000000ff05057287 */ /* 0x000fc80008000000 */
[----:B------:R-:W-:Y:S01]  /*4710*/  ULEA UR4, UR5, UR12, 0x3 ;  /* 0x0000000c05047291 */ /* 0x000fe2000f8e18ff */
[----:B------:R-:W-:-:S04]  /*4720*/  LOP3.LUT R2, R19, UR6, RZ, 0x3c, !PT ;  /* 0x0000000613027c12 */ /* 0x000fc8000f8e3cff */
[----:B-1----:R-:W-:-:S04]  /*4730*/  SHF.L.U32 R3, R2, 0x1f, RZ ;  /* 0x0000001f02037819 */ /* 0x002fc800000006ff */
[----:B------:R-:W1:Y:S02]  /*4740*/  SYNCS.PHASECHK.TRANS64.TRYWAIT P0, [UR4], R3 ;  /* 0x00000003ff0075a7 */ /* 0x000e640008001104 */
[----:B-1----:R-:W-:Y:S05]  /*4750*/  @!P0 BRA `(.L_x_48) ;  /* 0x000000c800908947 */ /* 0x002fea0003800000 */
.L_x_234:
        /* <DEDUP_REMOVED lines=9> */
.L_x_236:
        /* <DEDUP_REMOVED lines=9> */
.L_x_238:
[----:B------:R-:W-:-:S04]  /*4880*/  UIADD3 UR5, UPT, UPT, UR5, 0x1, URZ ;  /* 0x0000000105057890 */ /* 0x000fc8000fffe0ff */
[----:B------:R-:W-:-:S04]  /*4890*/  UISETP.NE.AND UP0, UPT, UR5, 0x5, UPT ;  /* 0x000000050500788c */ /* 0x000fc8000bf05270 */
[----:B------:R-:W-:Y:S02]  /*48a0*/  USEL UR4, URZ, 0x1, UP0 ;  /* 0x00000001ff047887 */ /* 0x000fe40008000000 */
[----:B------:R-:W-:-:S04]  /*48b0*/  USEL UR5, UR5, URZ, UP0 ;  /* 0x000000ff05057287 */ /* 0x000fc80008000000 */
[----:B------:R-:W-:Y:S01]  /*48c0*/  LOP3.LUT R2, R2, UR4, RZ, 0x3c, !PT ;  /* 0x0000000402027c12 */ /* 0x000fe2000f8e3cff */
[----:B------:R-:W-:-:S12]  /*48d0*/  ULEA UR5, UR5, UR12, 0x3 ;  /* 0x0000000c05057291 */ /* 0x000fd8000f8e18ff */
.L_x_51:
[----:B-1----:R-:W-:Y:S02]  /*48e0*/  SHF.L.U32 R3, R2, 0x1f, RZ ;  /* 0x0000001f02037819 */ /* 0x002fe400000006ff */
[----:B------:R-:W-:-:S04]  /*48f0*/  MOV R0, UR5 ;  /* 0x0000000500007c02 */ /* 0x000fc80008000f00 */
[----:B------:R1:W2:Y:S03]  /*4900*/  SYNCS.PHASECHK.TRANS64.TRYWAIT P0, [R0+URZ], R3 ;  /* 0x00000003000075a7 */ /* 0x0002a600080011ff */
[----:B--2---:R-:W-:Y:S05]  /*4910*/  @!P0 NANOSLEEP.SYNCS 0x989680 ;  /* 0x009896800000895d */ /* 0x004fea0003900000 */
[----:B------:R-:W2:Y:S02]  /*4920*/  @!P0 SYNCS.PHASECHK.TRANS64 P0, [R0+URZ], R3 ;  /* 0x00000003000085a7 */ /* 0x000ea400080010ff */
[----:B--2---:R-:W-:Y:S05]  /*4930*/  @P0 EXIT ;  /* 0x000000000000094d */ /* 0x004fea0003800000 */
[----:B------:R-:W-:Y:S05]  /*4940*/  BRA `(.L_x_51) ;  /* 0xfffffffc00e47947 */ /* 0x000fea000383ffff */
.L_x_22:
[----:B------:R-:W-:-:S04]  /*4950*/  UISETP.LT.U32.AND UP0, UPT, UR37, 0x9, UPT ;  /* 0x000000092500788c */ /* 0x000fc8000bf01070 */
[----:B------:R-:W-:-:S04]  /*4960*/  USEL UR4, UR37, 0x9, UP0 ;  /* 0x0000000925047887 */ /* 0x000fc80008000000 */
[----:B------:R-:W-:-:S12]  /*4970*/  USHF.L.U32 UR4, UR4, 0x2, URZ ;  /* 0x0000000204047899 */ /* 0x000fd800080006ff */
[----:B------:R-:W4:Y:S02]  /*4980*/  LDCU UR6, c[0x2][UR4] ;  /* 0x00800000040677ac */ /* 0x000f240008000800 */
[----:B----4-:R-:W-:-:S10]  /*4990*/  USHF.R.S32.HI UR7, URZ, 0x1f, UR6 ;  /* 0x0000001fff077899 */ /* 0x010fd40008011406 */
.L_x_281:
[----:B---3--:R-:W-:Y:S05]  /*49a0*/  BRXU UR6 -0x49b0                                                                                                                                                                                                                                                                                                                                                                                                                                                                                                                                                                                                                                                                                                                                                                                                                                                                                                                                                                                                                                                                                                                                                                                                                                                                                          (*"BRANCH_TARGETS .L_x_282,.L_x_283,.L_x_290"*) ;  /* 0xffffffb406947958 */ /* 0x008fea000b83ffff */
.L_x_283:
[----:B------:R-:W-:-:S09]  /*49b0*/  UISETP.NE.AND UP0, UPT, UR37, 0x1, UPT ;  /* 0x000000012500788c */ /* 0x000fd2000bf05270 */
[----:B------:R-:W-:Y:S05]  /*49c0*/  BRA.U UP0, `(.L_x_52) ;  /* 0x0000003900187547 */ /* 0x000fea000b800000 */
[----:B------:R-:W-:-:S08]  /*49d0*/  NOP ;  /* 0x0000000000007918 */ /* 0x000fd00000000000 */
[----:B-12--5:R-:W1:-:S00]  /*49e0*/  USETMAXREG.DEALLOC.CTAPOOL 0x88 ;  /* 0x00000088000079c8 */ /* 0x026e4000080e0500 */
[----:B------:R-:W2:Y:S01]  /*49f0*/  LDCU.64 UR14, c[0x0][0xba0] ;  /* 0x00017400ff0e77ac */ /* 0x000ea20008000a00 */
[----:B-1----:R-:W-:Y:S01]  /*4a00*/  HFMA2 R0, -RZ, RZ, 0, 5.9604644775390625e-08 ;  /* 0x00000001ff007431 */ /* 0x002fe200000001ff */
[----:B------:R-:W-:Y:S01]  /*4a10*/  PRMT R15, RZ, 0x7610, R15 ;  /* 0x00007610ff0f7816 */ /* 0x000fe2000000000f */
[----:B------:R-:W1:Y:S01]  /*4a20*/  LDCU.64 UR12, c[0x0][0xbb8] ;  /* 0x00017700ff0c77ac */ /* 0x000e620008000a00 */
[----:B------:R-:W3:Y:S01]  /*4a30*/  LDCU UR4, c[0x0][0xbdc] ;  /* 0x00017b80ff0477ac */ /* 0x000ee20008000800 */
[----:B------:R-:W4:Y:S01]  /*4a40*/  LDCU UR22, c[0x0][0xb80] ;  /* 0x00017000ff1677ac */ /* 0x000f220008000800 */
[----:B------:R-:W-:Y:S01]  /*4a50*/  UMOV UR5, 0xffffffff ;  /* 0xffffffff00057882 */ /* 0x000fe20000000000 */
[----:B------:R-:W-:Y:S01]  /*4a60*/  UMOV UR23, URZ ;  /* 0x000000ff00177c82 */ /* 0x000fe20008000000 */
[----:B--2---:R-:W-:-:S04]  /*4a70*/  UIADD3 UR20, UP0, UPT, UR14, -0x1, URZ ;  /* 0xffffffff0e147890 */ /* 0x004fc8000ff1e0ff */
[----:B------:R-:W-:Y:S02]  /*4a80*/  UIADD3.X UR15, UPT, UPT, UR15, -0x1, URZ, UP0, !UPT ;  /* 0xffffffff0f0f7890 */ /* 0x000fe400087fe4ff */
[----:B-1----:R-:W-:Y:S02]  /*4a90*/  UIADD3 UR14, UP0, UPT, UR12, -0x1, URZ ;  /* 0xffffffff0c0e7890 */ /* 0x002fe4000ff1e0ff */
[----:B---3--:R-:W-:Y:S02]  /*4aa0*/  USHF.L.U32 UR4, UR5, UR4, URZ ;  /* 0x0000000405047299 */ /* 0x008fe400080006ff */
[----:B------:R-:W-:Y:S02]  /*4ab0*/  UIADD3.X UR13, UPT, UPT, UR13, -0x1, URZ, UP0, !UPT ;  /* 0xffffffff0d0d7890 */ /* 0x000fe400087fe4ff */
[----:B----4-:R-:W-:Y:S02]  /*4ac0*/  UIADD3 UR22, UPT, UPT, UR22, -0x1, URZ ;  /* 0xffffffff16167890 */ /* 0x010fe4000fffe0ff */
[----:B------:R-:W-:-:S12]  /*4ad0*/  ULOP3.LUT UR12, URZ, UR4, URZ, 0x33, !UPT ;  /* 0x00000004ff0c7292 */ /* 0x000fd8000f8e33ff */
.L_x_69:
[----:B------:R-:W1:Y:S01]  /*4ae0*/  LDC.64 R2, c[0x0][0xbd0] ;  /* 0x0002f400ff027b82 */ /* 0x000e620000000a00 */
[----:B------:R-:W-:Y:S01]  /*4af0*/  UIADD3 UR18, UP0, UPT, UR18, UR28, URZ ;  /* 0x0000001c12127290 */ /* 0x000fe2000ff1e0ff */
[----:B------:R-:W-:Y:S01]  /*4b00*/  ISETP.NE.AND P1, PT, RZ, UR16, PT ;  /* 0x00000010ff007c0c */ /* 0x000fe2000bf25270 */
[----:B------:R-:W-:Y:S01]  /*4b10*/  IMAD.MOV.U32 R21, RZ, RZ, -0x1 ;  /* 0xffffffffff157424 */ /* 0x000fe200078e00ff */
[----:B------:R-:W-:Y:S01]  /*4b20*/  PLOP3.LUT P2, PT, PT, PT, PT, 0x80, 0x8 ;  /* 0x000000000008781c */ /* 0x000fe20003f4f070 */
[----:B------:R-:W-:Y:S01]  /*4b30*/  UIADD3.X UR17, UPT, UPT, UR17, UR19, URZ, UP0, !UPT ;  /* 0x0000001311117290 */ /* 0x000fe200087fe4ff */
[----:B------:R-:W-:Y:S02]  /*4b40*/  IMAD.MOV.U32 R14, RZ, RZ, -0x1 ;  /* 0xffffffffff0e7424 */ /* 0x000fe400078e00ff */
[----:B------:R-:W-:Y:S02]  /*4b50*/  P2R R16, PR, RZ, 0x4 ;  /* 0x00000004ff107803 */ /* 0x000fe40000000000 */
[----:B-1----:R-:W-:Y:S01]  /*4b60*/  ISETP.LE.U32.AND P0, PT, R2, UR18, PT ;  /* 0x0000001202007c0c */ /* 0x002fe2000bf03070 */
[----:B------:R-:W-:-:S05]  /*4b70*/  IMAD.U32 R2, RZ, RZ, UR17 ;  /* 0x00000011ff027e24 */ /* 0x000fca000f8e00ff */
[----:B------:R-:W-:Y:S01]  /*4b80*/  ISETP.GE.U32.AND.EX P0, PT, R2, R3, PT, P0 ;  /* 0x000000030200720c */ /* 0x000fe20003f06100 */
[----:B------:R-:W-:Y:S02]  /*4b90*/  IMAD.MOV.U32 R3, RZ, RZ, RZ ;  /* 0x000000ffff037224 */ /* 0x000fe400078e00ff */
[----:B------:R-:W-:-:S10]  /*4ba0*/  IMAD.MOV.U32 R2, RZ, RZ, -0x1 ;  /* 0xffffffffff027424 */ /* 0x000fd400078e00ff */
[----:B-----5:R-:W-:Y:S05]  /*4bb0*/  @P0 BRA P1, `(.L_x_53) ;  /* 0x0000001400f80947 */ /* 0x020fea0000800000 */
[----:B------:R-:W-:Y:S01]  /*4bc0*/  IADD3 R20, P1, PT, R18, R10, RZ ;  /* 0x0000000a12147210 */ /* 0x000fe20007f3e0ff */
[----:B------:R-:W-:-:S03]  /*4bd0*/  IMAD.U32 R14, RZ, RZ, UR17 ;  /* 0x00000011ff0e7e24 */ /* 0x000fc6000f8e00ff */
[----:B------:R-:W-:Y:S01]  /*4be0*/  ISETP.LE.U32.AND P0, PT, R20, UR18, PT ;  /* 0x0000001214007c0c */ /* 0x000fe2000bf03070 */
[----:B------:R-:W-:-:S05]  /*4bf0*/  IMAD.X R21, R19, 0x1, R9, P1 ;  /* 0x0000000113157824 */ /* 0x000fca00008e0609 */
[----:B------:R-:W-:-:S13]  /*4c00*/  ISETP.GE.U32.AND.EX P0, PT, R14, R21, PT, P0 ;  /* 0x000000150e00720c */ /* 0x000fda0003f06100 */
[----:B------:R-:W-:Y:S05]  /*4c10*/  @!P0 BRA `(.L_x_54) ;  /* 0x0000001000e48947 */ /* 0x000fea0003800000 */
[----:B------:R-:W1:Y:S01]  /*4c20*/  LDCU UR25, c[0x0][0xbe8] ;  /* 0x00017d00ff1977ac */ /* 0x000e620008000800 */
[----:B------:R-:W-:Y:S01]  /*4c30*/  IMAD.IADD R11, R8, 0x1, R11 ;  /* 0x00000001080b7824 */ /* 0x000fe200078e020b */
[----:B------:R-:W-:Y:S01]  /*4c40*/  MOV R18, R6 ;  /* 0x0000000600127202 */ /* 0x000fe20000000f00 */
[----:B------:R-:W-:Y:S02]  /*4c50*/  IMAD.MOV.U32 R20, RZ, RZ, R7 ;  /* 0x000000ffff147224 */ /* 0x000fe400078e0007 */
[----:B------:R-:W-:-:S05]  /*4c60*/  VIADD R14, R11, 0x20 ;  /* 0x000000200b0e7836 */ /* 0x000fca0000000000 */
[----:B-1----:R-:W-:-:S13]  /*4c70*/  ISETP.GE.AND P0, PT, R14, UR25, PT ;  /* 0x000000190e007c0c */ /* 0x002fda000bf06270 */
[----:B------:R-:W1:Y:S01]  /*4c80*/  @!P0 LDC.64 R22, c[0x0][0xbf0] ;  /* 0x0002fc00ff168b82 */ /* 0x000e620000000a00 */
[----:B------:R-:W-:Y:S01]  /*4c90*/  BSSY.RECONVERGENT B0, `(.L_x_55) ;  /* 0x0000062000007945 */ /* 0x000fe20003800200 */
[----:B------:R-:W-:Y:S01]  /*4ca0*/  HFMA2 R14, -RZ, RZ, 0, 0 ;  /* 0x00000000ff0e7431 */ /* 0x000fe200000001ff */
[----:B------:R-:W-:Y:S01]  /*4cb0*/  MOV R19, 0x7fffffff ;  /* 0x7fffffff00137802 */ /* 0x000fe20000000f00 */
[----:B-1----:R-:W-:-:S05]  /*4cc0*/  @!P0 IMAD.WIDE R22, R11, 0xc, R22 ;  /* 0x0000000c0b168825 */ /* 0x002fca00078e0216 */
[----:B------:R1:W5:Y:S04]  /*4cd0*/  @!P0 LDG.E R6, desc[UR50][R22.64+0x180] ;  /* 0x0001803216068981 */ /* 0x000368000c1e1900 */
[----:B------:R1:W5:Y:S01]  /*4ce0*/  @!P0 LDG.E R7, desc[UR50][R22.64+0x184] ;  /* 0x0001843216078981 */ /* 0x000362000c1e1900 */
[----:B------:R-:W-:-:S13]  /*4cf0*/  ISETP.GE.AND P0, PT, R11, UR25, PT ;  /* 0x000000190b007c0c */ /* 0x000fda000bf06270 */
[----:B------:R-:W-:Y:S05]  /*4d00*/  @P0 BRA `(.L_x_56) ;  /* 0x0000000400680947 */ /* 0x000fea0003800000 */
[----:B------:R-:W-:Y:S01]  /*4d10*/  IABS R14, R5 ;  /* 0x00000005000e7213 */ /* 0x000fe20000000000 */
[----:B------:R-:W2:Y:S01]  /*4d20*/  LDCU.64 UR8, c[0x0][0xbb0] ;  /* 0x00017600ff0877ac */ /* 0x000ea20008000a00 */
[----:B------:R-:W-:Y:S02]  /*4d30*/  IABS R13, R4 ;  /* 0x00000004000d7213 */ /* 0x000fe40000000000 */
[----:B------:R-:W3:Y:S01]  /*4d40*/  I2F.RP R26, R14 ;  /* 0x0000000e001a7306 */ /* 0x000ee20000209400 */
[----:B------:R-:W4:Y:S01]  /*4d50*/  LDCU.128 UR4, c[0x0][0xbc0] ;  /* 0x00017800ff0477ac */ /* 0x000f220008000c00 */
[----:B------:R-:W-:Y:S02]  /*4d60*/  IADD3 R19, P0, PT, R18, UR20, RZ ;  /* 0x0000001412137c10 */ /* 0x000fe4000ff1e0ff */
[----:B-1----:R-:W-:Y:S01]  /*4d70*/  IADD3 R23, P2, PT, R20, UR14, RZ ;  /* 0x0000000e14177c10 */ /* 0x002fe2000ff5e0ff */
[----:B------:R-:W1:Y:S01]  /*4d80*/  LDCU.64 UR10, c[0x0][0xba8] ;  /* 0x00017500ff0a77ac */ /* 0x000e620008000a00 */
[----:B------:R-:W-:-:S02]  /*4d90*/  LEA.HI.X.SX32 R18, R18, UR15, 0x1, P0 ;  /* 0x0000000f12127c11 */ /* 0x000fc400080f0eff */
[----:B------:R-:W1:Y:S01]  /*4da0*/  I2F.RP R12, R13 ;  /* 0x0000000d000c7306 */ /* 0x000e620000209400 */
[----:B------:R-:W-:Y:S02]  /*4db0*/  LEA.HI.X.SX32 R22, R20, UR13, 0x1, P2 ;  /* 0x0000000d14167c11 */ /* 0x000fe400090f0eff */
[----:B--2---:R-:W-:-:S05]  /*4dc0*/  IADD3 R21, P0, PT, R19, UR9, RZ ;  /* 0x0000000913157c10 */ /* 0x004fca000ff1e0ff */
[----:B---3--:R-:W2:Y:S01]  /*4dd0*/  MUFU.RCP R26, R26 ;  /* 0x0000001a001a7308 */ /* 0x008ea20000001000 */
[----:B----4-:R-:W-:Y:S01]  /*4de0*/  IADD3 R25, P1, PT, R23, UR7, RZ ;  /* 0x0000000717197c10 */ /* 0x010fe2000ff3e0ff */
[----:B------:R-:W-:Y:S02]  /*4df0*/  IMAD.X R20, RZ, RZ, R18, P0 ;  /* 0x000000ffff147224 */ /* 0x000fe400000e0612 */
[----:B-1----:R-:W-:-:S04]  /*4e00*/  IMAD.WIDE.U32 R36, R21, UR10, RZ ;  /* 0x0000000a15247c25 */ /* 0x002fc8000f8e00ff */
[----:B------:R-:W1:Y:S01]  /*4e10*/  MUFU.RCP R12, R12 ;  /* 0x0000000c000c7308 */ /* 0x000e620000001000 */
[----:B------:R-:W-:Y:S02]  /*4e20*/  IMAD.X R24, RZ, RZ, R22, P1 ;  /* 0x000000ffff187224 */ /* 0x000fe400008e0616 */
[----:B------:R-:W-:-:S04]  /*4e30*/  IMAD.WIDE.U32 R30, R20, UR10, RZ ;  /* 0x0000000a141e7c25 */ /* 0x000fc8000f8e00ff */
[----:B--2---:R-:W-:Y:S02]  /*4e40*/  VIADD R26, R26, 0xffffffe ;  /* 0x0ffffffe1a1a7836 */ /* 0x004fe40000000000 */
[----:B------:R-:W-:Y:S02]  /*4e50*/  IMAD.WIDE.U32 R28, R24, UR4, RZ ;  /* 0x00000004181c7c25 */ /* 0x000fe4000f8e00ff */
[----:B------:R-:W2:Y:S02]  /*4e60*/  F2I.FTZ.U32.TRUNC.NTZ R27, R26 ;  /* 0x0000001a001b7305 */ /* 0x000ea4000021f000 */
[----:B------:R-:W-:-:S04]  /*4e70*/  IMAD.WIDE.U32 R30, P1, R21, UR11, R30 ;  /* 0x0000000b151e7c25 */ /* 0x000fc8000f82001e */
[----:B-1----:R-:W-:Y:S02]  /*4e80*/  VIADD R12, R12, 0xffffffe ;  /* 0x0ffffffe0c0c7836 */ /* 0x002fe40000000000 */
[----:B------:R-:W-:-:S04]  /*4e90*/  IMAD.WIDE.U32 R28, P0, R25, UR5, R28 ;  /* 0x00000005191c7c25 */ /* 0x000fc8000f80001c */
[----:B------:R-:W-:Y:S02]  /*4ea0*/  IMAD.WIDE.U32 R38, R25, UR4, RZ ;  /* 0x0000000419267c25 */ /* 0x000fe4000f8e00ff */
[----:B------:R-:W1:Y:S02]  /*4eb0*/  F2I.FTZ.U32.TRUNC.NTZ R25, R12 ;  /* 0x0000000c00197305 */ /* 0x000e64000021f000 */
[----:B------:R-:W-:Y:S01]  /*4ec0*/  IMAD.X R35, RZ, RZ, RZ, P1 ;  /* 0x000000ffff237224 */ /* 0x000fe200008e06ff */
[----:B------:R-:W-:Y:S01]  /*4ed0*/  IADD3 RZ, P1, PT, R37, R30, RZ ;  /* 0x0000001e25ff7210 */ /* 0x000fe20007f3e0ff */
[----:B------:R-:W-:Y:S01]  /*4ee0*/  IMAD.MOV.U32 R34, RZ, RZ, R31 ;  /* 0x000000ffff227224 */ /* 0x000fe200078e001f */
[----:B------:R-:W-:Y:S01]  /*4ef0*/  IADD3 RZ, P2, PT, R39, R28, RZ ;  /* 0x0000001c27ff7210 */ /* 0x000fe20007f5e0ff */
[----:B------:R-:W-:Y:S01]  /*4f00*/  IMAD.X R33, RZ, RZ, RZ, P0 ;  /* 0x000000ffff217224 */ /* 0x000fe200000e06ff */
[----:B------:R-:W-:Y:S01]  /*4f10*/  ISETP.NE.U32.AND P0, PT, RZ, UR10, PT ;  /* 0x0000000aff007c0c */ /* 0x000fe2000bf05070 */
[----:B------:R-:W-:-:S02]  /*4f20*/  IMAD.MOV.U32 R32, RZ, RZ, R29 ;  /* 0x000000ffff207224 */ /* 0x000fc400078e001d */
[----:B------:R-:W-:Y:S01]  /*4f30*/  IMAD.WIDE.U32.X R34, R20, UR11, R34, P1 ;  /* 0x0000000b14227c25 */ /* 0x000fe200088e0422 */
[----:B------:R-:W-:Y:S02]  /*4f40*/  ISETP.NE.U32.AND P1, PT, RZ, UR4, PT ;  /* 0x00000004ff007c0c */ /* 0x000fe4000bf25070 */
[----:B------:R-:W-:Y:S01]  /*4f50*/  ISETP.NE.AND.EX P0, PT, RZ, UR11, PT, P0 ;  /* 0x0000000bff007c0c */ /* 0x000fe2000bf05300 */
[----:B--2---:R-:W-:Y:S01]  /*4f60*/  IMAD.MOV R21, RZ, RZ, -R27 ;  /* 0x000000ffff157224 */ /* 0x004fe200078e0a1b */
[----:B------:R-:W-:Y:S01]  /*4f70*/  ISETP.NE.AND.EX P1, PT, RZ, UR5, PT, P1 ;  /* 0x00000005ff007c0c */ /* 0x000fe2000bf25310 */
[----:B------:R-:W-:Y:S01]  /*4f80*/  IMAD.WIDE.U32.X R32, R24, UR5, R32, P2 ;  /* 0x0000000518207c25 */ /* 0x000fe200090e0420 */
[----:B------:R-:W-:Y:S02]  /*4f90*/  SEL R19, R19, R34, !P0 ;  /* 0x0000002213137207 */ /* 0x000fe40004000000 */
[----:B------:R-:W-:Y:S01]  /*4fa0*/  SEL R18, R18, R35, !P0 ;  /* 0x0000002312127207 */ /* 0x000fe20004000000 */
[----:B------:R-:W-:Y:S01]  /*4fb0*/  IMAD R21, R21, R14, RZ ;  /* 0x0000000e15157224 */ /* 0x000fe200078e02ff */
[----:B------:R-:W-:Y:S01]  /*4fc0*/  SEL R23, R23, R32, !P1 ;  /* 0x0000002017177207 */ /* 0x000fe20004800000 */
[----:B------:R-:W-:Y:S01]  /*4fd0*/  IMAD.MOV.U32 R26, RZ, RZ, RZ ;  /* 0x000000ffff1a7224 */ /* 0x000fe200078e00ff */
[----:B------:R-:W-:Y:S01]  /*4fe0*/  SEL R22, R22, R33, !P1 ;  /* 0x0000002116167207 */ /* 0x000fe20004800000 */
[----:B-1----:R-:W-:-:S02]  /*4ff0*/  IMAD.MOV R12, RZ, RZ, -R25 ;  /* 0x000000ffff0c7224 */ /* 0x002fc400078e0a19 */
[----:B------:R-:W-:Y:S01]  /*5000*/  IMAD.HI.U32 R21, R27, R21, R26 ;  /* 0x000000151b157227 */ /* 0x000fe200078e001a */
[----:B------:R-:W-:Y:S02]  /*5010*/  SHF.R.U64 R26, R19, UR8, R18 ;  /* 0x00000008131a7c19 */ /* 0x000fe40008001212 */
[----:B------:R-:W-:Y:S01]  /*5020*/  SHF.R.U64 R23, R23, UR6, R22 ;  /* 0x0000000617177c19 */ /* 0x000fe20008001216 */
[----:B------:R-:W-:Y:S01]  /*5030*/  IMAD.MOV.U32 R18, RZ, RZ, R12 ;  /* 0x000000ffff127224 */ /* 0x000fe200078e000c */
[----:B------:R-:W-:Y:S01]  /*5040*/  IADD3 R26, PT, PT, R5, -0x1, R26 ;  /* 0xffffffff051a7810 */ /* 0x000fe20007ffe01a */
[----:B------:R-:W-:Y:S01]  /*5050*/  IMAD.MOV.U32 R24, RZ, RZ, RZ ;  /* 0x000000ffff187224 */ /* 0x000fe200078e00ff */
[----:B------:R-:W-:Y:S01]  /*5060*/  IADD3 R22, PT, PT, R4, -0x1, R23 ;  /* 0xffffffff04167810 */ /* 0x000fe20007ffe017 */
[----:B------:R-:W-:Y:S01]  /*5070*/  IMAD R23, R18, R13, RZ ;  /* 0x0000000d12177224 */ /* 0x000fe200078e02ff */
[----:B------:R-:W-:Y:S02]  /*5080*/  IABS R19, R5 ;  /* 0x0000000500137213 */ /* 0x000fe40000000000 */
[----:B------:R-:W-:Y:S01]  /*5090*/  IABS R20, R26 ;  /* 0x0000001a00147213 */ /* 0x000fe20000000000 */
[----:B------:R-:W-:Y:S01]  /*50a0*/  IMAD.HI.U32 R23, R25, R23, R24 ;  /* 0x0000001719177227 */ /* 0x000fe200078e0018 */
[----:B------:R-:W-:-:S02]  /*50b0*/  IABS R12, R4 ;  /* 0x00000004000c7213 */ /* 0x000fc40000000000 */
[----:B------:R-:W-:Y:S01]  /*50c0*/  IABS R18, R22 ;  /* 0x0000001600127213 */ /* 0x000fe20000000000 */
[----:B------:R-:W-:Y:S01]  /*50d0*/  IMAD.MOV R19, RZ, RZ, -R19 ;  /* 0x000000ffff137224 */ /* 0x000fe200078e0a13 */
[----:B------:R-:W-:Y:S01]  /*50e0*/  ISETP.GE.AND P4, PT, R26, RZ, PT ;  /* 0x000000ff1a00720c */ /* 0x000fe20003f86270 */
[----:B------:R-:W-:Y:S01]  /*50f0*/  IMAD.HI.U32 R21, R21, R20, RZ ;  /* 0x0000001415157227 */ /* 0x000fe200078e00ff */
[----:B------:R-:W-:-:S03]  /*5100*/  ISETP.GE.AND P2, PT, R22, RZ, PT ;  /* 0x000000ff1600720c */ /* 0x000fc60003f46270 */
[----:B------:R-:W-:Y:S02]  /*5110*/  IMAD.MOV R12, RZ, RZ, -R12 ;  /* 0x000000ffff0c7224 */ /* 0x000fe400078e0a0c */
[----:B------:R-:W-:-:S04]  /*5120*/  IMAD.HI.U32 R23, R23, R18, RZ ;  /* 0x0000001217177227 */ /* 0x000fc800078e00ff */
[----:B------:R-:W-:Y:S02]  /*5130*/  IMAD R19, R21, R19, R20 ;  /* 0x0000001315137224 */ /* 0x000fe400078e0214 */
[----:B------:R-:W-:Y:S02]  /*5140*/  IMAD R18, R23, R12, R18 ;  /* 0x0000000c17127224 */ /* 0x000fe400078e0212 */
[----:B------:R-:W1:Y:S01]  /*5150*/  LDC R12, c[0x0][0xbe0] ;  /* 0x0002f800ff0c7b82 */ /* 0x000e620000000800 */
[----:B------:R-:W-:Y:S02]  /*5160*/  ISETP.GT.U32.AND P1, PT, R14, R19, PT ;  /* 0x000000130e00720c */ /* 0x000fe40003f24070 */
[----:B------:R-:W-:-:S11]  /*5170*/  ISETP.GT.U32.AND P0, PT, R13, R18, PT ;  /* 0x000000120d00720c */ /* 0x000fd60003f04070 */
[----:B------:R-:W-:Y:S01]  /*5180*/  @!P1 IMAD.IADD R19, R19, 0x1, -R14 ;  /* 0x0000000113139824 */ /* 0x000fe200078e0a0e */
[----:B------:R-:W-:Y:S01]  /*5190*/  ISETP.NE.AND P1, PT, RZ, UR24, PT ;  /* 0x00000018ff007c0c */ /* 0x000fe2000bf25270 */
[----:B------:R-:W-:-:S03]  /*51a0*/  @!P0 IMAD.IADD R18, R18, 0x1, -R13 ;  /* 0x0000000112128824 */ /* 0x000fc600078e0a0d */
[----:B------:R-:W-:Y:S02]  /*51b0*/  ISETP.GT.U32.AND P0, PT, R14, R19, PT ;  /* 0x000000130e00720c */ /* 0x000fe40003f04070 */
[----:B------:R-:W-:-:S11]  /*51c0*/  ISETP.GT.U32.AND P3, PT, R13, R18, PT ;  /* 0x000000120d00720c */ /* 0x000fd60003f64070 */
[----:B------:R-:W-:Y:S01]  /*51d0*/  @!P0 IMAD.IADD R19, R19, 0x1, -R14 ;  /* 0x0000000113138824 */ /* 0x000fe200078e0a0e */
[----:B------:R-:W-:Y:S01]  /*51e0*/  ISETP.NE.AND P0, PT, RZ, UR21, PT ;  /* 0x00000015ff007c0c */ /* 0x000fe2000bf05270 */
[----:B------:R-:W-:Y:S02]  /*51f0*/  @!P3 IMAD.IADD R18, R18, 0x1, -R13 ;  /* 0x000000011212b824 */ /* 0x000fe400078e0a0d */
[----:B------:R-:W-:Y:S01]  /*5200*/  @!P4 IMAD.MOV R19, RZ, RZ, -R19 ;  /* 0x000000ffff13c224 */ /* 0x000fe200078e0a13 */
[----:B------:R-:W-:Y:S01]  /*5210*/  @!P1 LOP3.LUT R19, RZ, UR24, RZ, 0x33, !PT ;  /* 0x00000018ff139c12 */ /* 0x000fe2000f8e33ff */
[----:B------:R-:W-:-:S04]  /*5220*/  @!P2 IMAD.MOV R18, RZ, RZ, -R18 ;  /* 0x000000ffff12a224 */ /* 0x000fc800078e0a12 */
[----:B------:R-:W-:-:S04]  /*5230*/  IMAD.IADD R26, R26, 0x1, -R19 ;  /* 0x000000011a1a7824 */ /* 0x000fc800078e0a13 */
[----:B------:R-:W-:Y:S02]  /*5240*/  @!P0 LOP3.LUT R18, RZ, UR21, RZ, 0x33, !PT ;  /* 0x00000015ff128c12 */ /* 0x000fe4000f8e33ff */
[----:B-1----:R-:W-:-:S03]  /*5250*/  ISETP.NE.AND P0, PT, R12, 0x1, PT ;  /* 0x000000010c00780c */ /* 0x002fc60003f05270 */
[----:B------:R-:W-:-:S04]  /*5260*/  IMAD.IADD R13, R22, 0x1, -R18 ;  /* 0x00000001160d7824 */ /* 0x000fc800078e0a12 */
[----:B------:R-:W-:Y:S01]  /*5270*/  IMAD R19, R26, R13, RZ ;  /* 0x0000000d1a137224 */ /* 0x000fe200078e02ff */
[----:B------:R-:W-:-:S04]  /*5280*/  SEL R12, R13, R26, !P0 ;  /* 0x0000001a0d0c7207 */ /* 0x000fc80004000000 */
[----:B------:R-:W-:Y:S02]  /*5290*/  SHF.R.S32.HI R14, RZ, 0x1f, R19 ;  /* 0x0000001fff0e7819 */ /* 0x000fe40000011413 */
[----:B------:R-:W-:Y:S02]  /*52a0*/  SHF.R.S32.HI R13, RZ, 0x1f, R12 ;  /* 0x0000001fff0d7819 */ /* 0x000fe4000001140c */
.L_x_56:
[----:B------:R-:W-:Y:S05]  /*52b0*/  BSYNC.RECONVERGENT B0 ;  /* 0x0000000000007941 */ /* 0x000fea0003800200 */
.L_x_55:
        /* <DEDUP_REMOVED lines=10> */
[----:B------:R-:W-:Y:S02]  /*5360*/  IMAD.X R18, R21, 0x1, R14, P0 ;  /* 0x0000000115127824 */ /* 0x000fe400000e060e */
[----:B------:R-:W2:Y:S04]  /*5370*/  SHFL.UP PT, R21, R20, 0x2, RZ ;  /* 0x0440000014157989 */ /* 0x000ea800000e00ff */
[----:B-1----:R-:W1:Y:S01]  /*5380*/  SHFL.UP PT, R22, R18, 0x2, RZ ;  /* 0x0440000012167989 */ /* 0x002e6200000e00ff */
[----:B--2---:R-:W-:-:S04]  /*5390*/  SEL R21, R21, RZ, P4 ;  /* 0x000000ff15157207 */ /* 0x004fc80002000000 */
[----:B------:R-:W-:Y:S02]  /*53a0*/  IADD3 R21, P0, PT, R21, R20, RZ ;  /* 0x0000001415157210 */ /* 0x000fe40007f1e0ff */
[----:B-1----:R-:W-:-:S03]  /*53b0*/  SEL R23, R22, RZ, P4 ;  /* 0x000000ff16177207 */ /* 0x002fc60002000000 */
[----:B------:R-:W1:Y:S02]  /*53c0*/  SHFL.UP PT, R24, R21, 0x4, RZ ;  /* 0x0480000015187989 */ /* 0x000e6400000e00ff */
[----:B------:R-:W-:-:S05]  /*53d0*/  IMAD.X R22, R23, 0x1, R18, P0 ;  /* 0x0000000117167824 */ /* 0x000fca00000e0612 */
[----:B------:R-:W2:Y:S01]  /*53e0*/  SHFL.UP PT, R23, R22, 0x4, RZ ;  /* 0x0480000016177989 */ /* 0x000ea200000e00ff */
[----:B-1----:R-:W-:-:S04]  /*53f0*/  SEL R24, R24, RZ, P1 ;  /* 0x000000ff18187207 */ /* 0x002fc80000800000 */
[----:B------:R-:W-:Y:S02]  /*5400*/  IADD3 R24, P0, PT, R24, R21, RZ ;  /* 0x0000001518187210 */ /* 0x000fe40007f1e0ff */
[----:B--2---:R-:W-:-:S05]  /*5410*/  SEL R23, R23, RZ, P1 ;  /* 0x000000ff17177207 */ /* 0x004fca0000800000 */
[----:B------:R-:W-:Y:S02]  /*5420*/  IMAD.X R18, R23, 0x1, R22, P0 ;  /* 0x0000000117127824 */ /* 0x000fe400000e0616 */
[----:B------:R-:W1:Y:S04]  /*5430*/  SHFL.UP PT, R23, R24, 0x8, RZ ;  /* 0x0500000018177989 */ /* 0x000e6800000e00ff */
[----:B------:R-:W2:Y:S01]  /*5440*/  SHFL.UP PT, R20, R18, 0x8, RZ ;  /* 0x0500000012147989 */ /* 0x000ea200000e00ff */
[----:B-1----:R-:W-:-:S04]  /*5450*/  SEL R23, R23, RZ, P2 ;  /* 0x000000ff17177207 */ /* 0x002fc80001000000 */
[----:B------:R-:W-:Y:S02]  /*5460*/  IADD3 R25, P0, PT, R23, R24, RZ ;  /* 0x0000001817197210 */ /* 0x000fe40007f1e0ff */
[----:B--2---:R-:W-:-:S03]  /*5470*/  SEL R21, R20, RZ, P2 ;  /* 0x000000ff14157207 */ /* 0x004fc60001000000 */
[----:B------:R-:W1:Y:S02]  /*5480*/  SHFL.UP PT, R22, R25, 0x10, RZ ;  /* 0x0600000019167989 */ /* 0x000e6400000e00ff */
[----:B------:R-:W-:-:S05]  /*5490*/  IMAD.X R26, R21, 0x1, R18, P0 ;  /* 0x00000001151a7824 */ /* 0x000fca00000e0612 */
[----:B------:R-:W2:Y:S01]  /*54a0*/  SHFL.UP PT, R20, R26, 0x10, RZ ;  /* 0x060000001a147989 */ /* 0x000ea200000e00ff */
[----:B-1----:R-:W-:-:S04]  /*54b0*/  SEL R22, R22, RZ, P3 ;  /* 0x000000ff16167207 */ /* 0x002fc80001800000 */
[----:B------:R-:W-:Y:S02]  /*54c0*/  IADD3 R21, P0, PT, R22, R25, RZ ;  /* 0x0000001916157210 */ /* 0x000fe40007f1e0ff */
[----:B--2---:R-:W-:-:S05]  /*54d0*/  SEL R23, R20, RZ, P3 ;  /* 0x000000ff14177207 */ /* 0x004fca0001800000 */
[----:B------:R-:W-:Y:S01]  /*54e0*/  IMAD.X R18, R23, 0x1, R26, P0 ;  /* 0x0000000117127824 */ /* 0x000fe200000e061a */
[----:B------:R-:W-:Y:S01]  /*54f0*/  IADD3 R22, P0, PT, R21, R10, RZ ;  /* 0x0000000a15167210 */ /* 0x000fe20007f1e0ff */
[----:B------:R-:W-:-:S04]  /*5500*/  IMAD.U32 R23, RZ, RZ, UR17 ;  /* 0x00000011ff177e24 */ /* 0x000fc8000f8e00ff */
[----:B------:R-:W-:Y:S01]  /*5510*/  IMAD.X R20, R18, 0x1, R9, P0 ;  /* 0x0000000112147824 */ /* 0x000fe200000e0609 */
[----:B------:R-:W-:-:S04]  /*5520*/  ISETP.LE.U32.AND P0, PT, R22, UR18, PT ;  /* 0x0000001216007c0c */ /* 0x000fc8000bf03070 */
[----:B------:R-:W-:-:S13]  /*5530*/  ISETP.GE.U32.AND.EX P0, PT, R23, R20, PT, P0 ;  /* 0x000000141700720c */ /* 0x000fda0003f06100 */
[----:B------:R-:W-:-:S04]  /*5540*/  VOTE.ANY R23, PT, !P0 ;  /* 0x0000000000177806 */ /* 0x000fc800040e0100 */
[----:B------:R-:W-:-:S13]  /*5550*/  ISETP.NE.AND P0, PT, R23, RZ, PT ;  /* 0x000000ff1700720c */ /* 0x000fda0003f05270 */
[----:B------:R-:W-:Y:S05]  /*5560*/  @P0 BRA `(.L_x_57) ;  /* 0x0000000800440947 */ /* 0x000fea0003800000 */
[----:B------:R-:W1:Y:S01]  /*5570*/  LDC R9, c[0x0][0xbe0] ;  /* 0x0002f800ff097b82 */ /* 0x000e620000000800 */
[----:B------:R-:W2:Y:S01]  /*5580*/  LDCU UR25, c[0x0][0xbe8] ;  /* 0x00017d00ff1977ac */ /* 0x000ea20008000800 */
[----:B------:R-:W3:Y:S01]  /*5590*/  LDCU.64 UR10, c[0x0][0xba8] ;  /* 0x00017500ff0a77ac */ /* 0x000ee20008000a00 */
[----:B------:R-:W4:Y:S01]  /*55a0*/  LDCU.64 UR8, c[0x0][0xbb0] ;  /* 0x00017600ff0877ac */ /* 0x000f220008000a00 */
[----:B------:R-:W1:Y:S02]  /*55b0*/  LDCU.128 UR4, c[0x0][0xbc0] ;  /* 0x00017800ff0477ac */ /* 0x000e640008000c00 */
[----:B-1234-:R-:W-:-:S13]  /*55c0*/  ISETP.NE.AND P6, PT, R9, 0x1, PT ;  /* 0x000000010900780c */ /* 0x01efda0003fc5270 */
.L_x_60:
        /* <DEDUP_REMOVED lines=10> */
[----:B-1----:R-:W-:-:S05]  /*5670*/  @!P0 IMAD.WIDE R24, R11, 0xc, R24 ;  /* 0x0000000c0b188825 */ /* 0x002fca00078e0218 */
[----:B------:R2:W5:Y:S04]  /*5680*/  @!P0 LDG.E R6, desc[UR50][R24.64+0x180] ;  /* 0x0001803218068981 */ /* 0x000568000c1e1900 */
[----:B------:R2:W5:Y:S01]  /*5690*/  @!P0 LDG.E R7, desc[UR50][R24.64+0x184] ;  /* 0x0001843218078981 */ /* 0x000562000c1e1900 */
[----:B------:R-:W-:Y:S02]  /*56a0*/  ISETP.GE.AND P0, PT, R11, UR25, PT ;  /* 0x000000190b007c0c */ /* 0x000fe4000bf06270 */
[----:B------:R-:W-:-:S11]  /*56b0*/  MOV R19, 0x7fffffff ;  /* 0x7fffffff00137802 */ /* 0x000fd60000000f00 */
[----:B---34-:R-:W-:Y:S05]  /*56c0*/  @P0 BRA `(.L_x_59) ;  /* 0x0000000400500947 */ /* 0x018fea0003800000 */
[----:B------:R-:W-:-:S04]  /*56d0*/  IADD3 R13, P0, PT, R21, UR20, RZ ;  /* 0x00000014150d7c10 */ /* 0x000fc8000ff1e0ff */
[----:B------:R-:W-:Y:S02]  /*56e0*/  LEA.HI.X.SX32 R12, R21, UR15, 0x1, P0 ;  /* 0x0000000f150c7c11 */ /* 0x000fe400080f0eff */
[----:B--2---:R-:W-:-:S04]  /*56f0*/  IADD3 R20, P0, PT, R18, UR14, RZ ;  /* 0x0000000e12147c10 */ /* 0x004fc8000ff1e0ff */
[----:B------:R-:W-:Y:S02]  /*5700*/  LEA.HI.X.SX32 R19, R18, UR13, 0x1, P0 ;  /* 0x0000000d12137c11 */ /* 0x000fe400080f0eff */
[----:B------:R-:W-:-:S05]  /*5710*/  IADD3 R18, P0, PT, R13, UR9, RZ ;  /* 0x000000090d127c10 */ /* 0x000fca000ff1e0ff */
[----:B------:R-:W-:Y:S01]  /*5720*/  IMAD.X R14, RZ, RZ, R12, P0 ;  /* 0x000000ffff0e7224 */ /* 0x000fe200000e060c */
[----:B------:R-:W-:Y:S01]  /*5730*/  IADD3 R22, P0, PT, R20, UR7, RZ ;  /* 0x0000000714167c10 */ /* 0x000fe2000ff1e0ff */
        /* <DEDUP_REMOVED lines=28> */
[----:B------:R-:W-:-:S04]  /*5900*/  SHF.R.U64 R13, R20, UR6, R13 ;  /* 0x00000006140d7c19 */ /* 0x000fc8000800120d */
[----:B------:R-:W-:-:S04]  /*5910*/  IADD3 R20, PT, PT, R4, -0x1, R13 ;  /* 0xffffffff04147810 */ /* 0x000fc80007ffe00d */
[----:B------:R-:W-:Y:S01]  /*5920*/  IABS R13, R20 ;  /* 0x00000014000d7213 */ /* 0x000fe20000000000 */
[----:B-1----:R-:W1:Y:S02]  /*5930*/  MUFU.RCP R22, R18 ;  /* 0x0000001200167308 */ /* 0x002e640000001000 */
[----:B-1----:R-:W-:Y:S01]  /*5940*/  VIADD R22, R22, 0xffffffe ;  /* 0x0ffffffe16167836 */ /* 0x002fe20000000000 */
[----:B------:R-:W-:-:S05]  /*5950*/  IABS R18, R4 ;  /* 0x0000000400127213 */ /* 0x000fca0000000000 */
[----:B------:R-:W1:Y:S02]  /*5960*/  F2I.FTZ.U32.TRUNC.NTZ R23, R22 ;  /* 0x0000001600177305 */ /* 0x000e64000021f000 */
[----:B-1----:R-:W-:Y:S02]  /*5970*/  IMAD.MOV R12, RZ, RZ, -R23 ;  /* 0x000000ffff0c7224 */ /* 0x002fe400078e0a17 */
[----:B------:R-:W-:Y:S02]  /*5980*/  IMAD.MOV.U32 R22, RZ, RZ, RZ ;  /* 0x000000ffff167224 */ /* 0x000fe400078e00ff */
[----:B------:R-:W-:Y:S01]  /*5990*/  IMAD R25, R12, R19, RZ ;  /* 0x000000130c197224 */ /* 0x000fe200078e02ff */
[----:B------:R-:W-:-:S03]  /*59a0*/  IABS R12, R5 ;  /* 0x00000005000c7213 */ /* 0x000fc60000000000 */
[----:B------:R-:W-:Y:S02]  /*59b0*/  IMAD.HI.U32 R25, R23, R25, R22 ;  /* 0x0000001917197227 */ /* 0x000fe400078e0016 */
[----:B------:R-:W1:Y:S02]  /*59c0*/  I2F.RP R23, R18 ;  /* 0x0000001200177306 */ /* 0x000e640000209400 */
[----:B------:R-:W-:Y:S02]  /*59d0*/  IMAD.MOV R12, RZ, RZ, -R12 ;  /* 0x000000ffff0c7224 */ /* 0x000fe400078e0a0c */
        /* <DEDUP_REMOVED lines=29> */
[----:B------:R-:W-:-:S05]  /*5bb0*/  @!P0 LOP3.LUT R13, RZ, UR21, RZ, 0x33, !PT ;  /* 0x00000015ff0d8c12 */ /* 0x000fca000f8e33ff */
[----:B------:R-:W-:-:S05]  /*5bc0*/  IMAD.IADD R20, R20, 0x1, -R13 ;  /* 0x0000000114147824 */ /* 0x000fca00078e0a0d */
[CC--:B------:R-:W-:Y:S01]  /*5bd0*/  SEL R12, R20.reuse, R19.reuse, !P6 ;  /* 0x00000013140c7207 */ /* 0x0c0fe20007000000 */
[----:B------:R-:W-:-:S03]  /*5be0*/  IMAD R19, R20, R19, RZ ;  /* 0x0000001314137224 */ /* 0x000fc600078e02ff */
[----:B------:R-:W-:Y:S02]  /*5bf0*/  SHF.R.S32.HI R13, RZ, 0x1f, R12 ;  /* 0x0000001fff0d7819 */ /* 0x000fe4000001140c */
[----:B------:R-:W-:Y:S02]  /*5c00*/  SHF.R.S32.HI R14, RZ, 0x1f, R19 ;  /* 0x0000001fff0e7819 */ /* 0x000fe40000011413 */
.L_x_59:
[----:B------:R-:W-:Y:S05]  /*5c10*/  BSYNC.RECONVERGENT B0 ;  /* 0x0000000000007941 */ /* 0x000fea0003800200 */
.L_x_58:
[----:B--2---:R-:W1:Y:S04]  /*5c20*/  SHFL.UP PT, R20, R19, 0x1, RZ ;  /* 0x0420000013147989 */ /* 0x004e6800000e00ff */
        /* <DEDUP_REMOVED lines=37> */
.L_x_57:
[----:B------:R-:W1:Y:S08]  /*5e80*/  BREV R25, R23 ;  /* 0x0000001700197301 */ /* 0x000e700000000000 */
[----:B-1----:R-:W1:Y:S02]  /*5e90*/  FLO.U32.SH R25, R25 ;  /* 0x0000001900197300 */ /* 0x002e6400000e0400 */
[----:B-1----:R-:W1:Y:S02]  /*5ea0*/  SHFL.IDX PT, R11, R11, R25, 0x1f ;  /* 0x00001f190b0b7589 */ /* 0x002e6400000e0000 */
[----:B-1----:R-:W-:-:S05]  /*5eb0*/  IMAD.IADD R20, R8, 0x1, R11 ;  /* 0x0000000108147824 */ /* 0x002fca00078e020b */
[----:B------:R-:W-:-:S13]  /*5ec0*/  ISETP.GE.AND P0, PT, R20, UR25, PT ;  /* 0x0000001914007c0c */ /* 0x000fda000bf06270 */
[----:B------:R-:W1:Y:S01]  /*5ed0*/  @!P0 LDC.64 R26, c[0x0][0xbf0] ;  /* 0x0002fc00ff1a8b82 */ /* 0x000e620000000a00 */
[----:B------:R-:W-:Y:S04]  /*5ee0*/  SHFL.IDX PT, R13, R13, R25, 0x1f ;  /* 0x00001f190d0d7589 */ /* 0x000fe800000e0000 */
[----:B------:R-:W-:Y:S01]  /*5ef0*/  SHFL.IDX PT, R12, R12, R25, 0x1f ;  /* 0x00001f190c0c7589 */ /* 0x000fe200000e0000 */
[----:B-1----:R-:W-:-:S05]  /*5f00*/  @!P0 IMAD.WIDE R26, R20, 0xc, R26 ;  /* 0x0000000c141a8825 */ /* 0x002fca00078e021a */
[----:B-----5:R1:W5:Y:S04]  /*5f10*/  @!P0 LDG.E R6, desc[UR50][R26.64] ;  /* 0x000000321a068981 */ /* 0x020368000c1e1900 */
[----:B------:R1:W5:Y:S01]  /*5f20*/  @!P0 LDG.E R7, desc[UR50][R26.64+0x4] ;  /* 0x000004321a078981 */ /* 0x000362000c1e1900 */
[----:B------:R-:W-:-:S03]  /*5f30*/  IADD3 R10, P1, P0, R10, R21, -R19 ;  /* 0x000000150a0a7210 */ /* 0x000fc6000783e813 */
[----:B------:R-:W-:Y:S01]  /*5f40*/  SHFL.IDX PT, R21, R19, R25, 0x1f ;  /* 0x00001f1913157589 */ /* 0x000fe200000e0000 */
[----:B------:R-:W-:-:S03]  /*5f50*/  IADD3.X R18, PT, PT, R9, R18, ~R14, P1, P0 ;  /* 0x0000001209127210 */ /* 0x000fc60000fe0c0e */
[----:B------:R-:W2:Y:S04]  /*5f60*/  SHFL.IDX PT, R14, R14, R25, 0x1f ;  /* 0x00001f190e0e7589 */ /* 0x000ea800000e0000 */
[----:B------:R-:W3:Y:S04]  /*5f70*/  SHFL.IDX PT, R10, R10, R25, 0x1f ;  /* 0x00001f190a0a7589 */ /* 0x000ee800000e0000 */
[----:B------:R4:W1:Y:S01]  /*5f80*/  SHFL.IDX PT, R9, R18, R25, 0x1f ;  /* 0x00001f1912097589 */ /* 0x00086200000e0000 */
[----:B--2---:R-:W-:Y:S01]  /*5f90*/  IMAD.MOV.U32 R19, RZ, RZ, R14 ;  /* 0x000000ffff137224 */ /* 0x004fe200078e000e */
[----:B-1-34-:R-:W-:-:S07]  /*5fa0*/  MOV R18, R21 ;  /* 0x0000001500127202 */ /* 0x01afce0000000f00 */
.L_x_54:
[----:B------:R-:W1:Y:S01]  /*5fb0*/  LDCU UR4, c[0x0][0xbe8] ;  /* 0x00017d00ff0477ac */ /* 0x000e620008000800 */
[----:B------:R-:W-:Y:S01]  /*5fc0*/  IMAD.MOV.U32 R21, RZ, RZ, -0x1 ;  /* 0xffffffffff157424 */ /* 0x000fe200078e00ff */
[----:B------:R-:W-:Y:S02]  /*5fd0*/  MOV R14, 0xffffffff ;  /* 0xffffffff000e7802 */ /* 0x000fe40000000f00 */
[----:B-1----:R-:W-:-:S13]  /*5fe0*/  ISETP.GE.AND P0, PT, R11, UR4, PT ;  /* 0x000000040b007c0c */ /* 0x002fda000bf06270 */
[----:B------:R-:W-:Y:S05]  /*5ff0*/  @P0 BRA `(.L_x_53) ;  /* 0x0000000000e80947 */ /* 0x000fea0003800000 */
[----:B------:R-:W1:Y:S01]  /*6000*/  LDC R14, c[0x0][0xb98] ;  /* 0x0002e600ff0e7b82 */ /* 0x000e620000000800 */
[----:B------:R-:W-:-:S04]  /*6010*/  IADD3 R20, P0, PT, -R10, UR18, RZ ;  /* 0x000000120a147c10 */ /* 0x000fc8000ff1e1ff */
[----:B------:R-:W-:-:S03]  /*6020*/  IADD3.X R27, PT, PT, ~R9, UR17, RZ, P0, !PT ;  /* 0x00000011091b7c10 */ /* 0x000fc600087fe5ff */
[----:B------:R-:W2:Y:S08]  /*6030*/  LDC R25, c[0x0][0xb88] ;  /* 0x0002e200ff197b82 */ /* 0x000eb00000000800 */
[----:B------:R-:W3:Y:S01]  /*6040*/  LDC R23, c[0x0][0xbdc] ;  /* 0x0002f700ff177b82 */ /* 0x000ee20000000800 */
[-CC-:B-1----:R-:W-:Y:S02]  /*6050*/  SHF.R.U32.HI R16, RZ, R14.reuse, R27.reuse ;  /* 0x0000000eff107219 */ /* 0x182fe4000001161b */
[----:B------:R-:W-:-:S02]  /*6060*/  SHF.R.U64 R14, R20, R14, R27 ;  /* 0x0000000e140e7219 */ /* 0x000fc4000000121b */
[-CC-:B--2---:R-:W-:Y:S02]  /*6070*/  SHF.R.U32.HI R22, RZ, R25.reuse, R16.reuse ;  /* 0x00000019ff167219 */ /* 0x184fe40000011610 */
[-CC-:B------:R-:W-:Y:S02]  /*6080*/  SHF.R.U32.HI R3, RZ, R25.reuse, R13.reuse ;  /* 0x00000019ff037219 */ /* 0x180fe4000001160d */
[-C--:B------:R-:W-:Y:S02]  /*6090*/  SHF.R.U64 R16, R14, R25.reuse, R16 ;  /* 0x000000190e107219 */ /* 0x080fe40000001210 */
[----:B------:R-:W-:Y:S02]  /*60a0*/  SHF.R.U64 R20, R12, R25, R13 ;  /* 0x000000190c147219 */ /* 0x000fe4000000120d */
[-CC-:B---3--:R-:W-:Y:S02]  /*60b0*/  SHF.R.U32.HI R21, RZ, R23.reuse, R22.reuse ;  /* 0x00000017ff157219 */ /* 0x188fe40000011616 */
[----:B------:R-:W-:-:S02]  /*60c0*/  SHF.R.U64 R22, R16, R23, R22 ;  /* 0x0000001710167219 */ /* 0x000fc40000001216 */
[----:B------:R-:W-:-:S04]  /*60d0*/  LOP3.LUT R2, R21, R3, RZ, 0xfc, !PT ;  /* 0x0000000315027212 */ /* 0x000fc800078efcff */
[----:B------:R-:W-:-:S13]  /*60e0*/  ISETP.NE.U32.AND P0, PT, R2, RZ, PT ;  /* 0x000000ff0200720c */ /* 0x000fda0003f05070 */
        /* <DEDUP_REMOVED lines=22> */
.L_x_61:
[----:B------:R-:W-:Y:S02]  /*6250*/  MOV R2, 0x6270 ;  /* 0x0000627000027802 */ /* 0x000fe40000000f00 */
[----:B-----5:R-:W-:Y:S05]  /*6260*/  CALL.REL.NOINC `(.L_x_63) ;  /* 0x000000bc00bc7944 */ /* 0x020fea0003c00000 */
[----:B------:R-:W-:-:S05]  /*6270*/  IADD3 R23, PT, PT, -R21, RZ, RZ ;  /* 0x000000ff15177210 */ /* 0x000fca0007ffe1ff */
[----:B------:R-:W-:-:S07]  /*6280*/  IMAD R23, R20, R23, R22 ;  /* 0x0000001714177224 */ /* 0x000fce00078e0216 */
.L_x_62:
[----:B------:R-:W1:Y:S01]  /*6290*/  LDC R20, c[0x0][0xbdc] ;  /* 0x0002f700ff147b82 */ /* 0x000e620000000800 */
[----:B------:R-:W-:Y:S02]  /*62a0*/  LOP3.LUT R14, R14, UR22, RZ, 0xc0, !PT ;  /* 0x000000160e0e7c12 */ /* 0x000fe4000f8ec0ff */
[----:B------:R-:W-:-:S05]  /*62b0*/  PLOP3.LUT P1, PT, PT, PT, PT, 0x8, 0x80 ;  /* 0x000000000080781c */ /* 0x000fca0003f2e170 */
[----:B------:R-:W2:Y:S08]  /*62c0*/  LDC R2, c[0x0][0xb80] ;  /* 0x0002e000ff027b82 */ /* 0x000eb00000000800 */
[----:B------:R-:W3:Y:S08]  /*62d0*/  LDC R3, c[0x0][0xb90] ;  /* 0x0002e400ff037b82 */ /* 0x000ef00000000800 */
[----:B------:R-:W4:Y:S01]  /*62e0*/  LDC R22, c[0x0][0xbe0] ;  /* 0x0002f800ff167b82 */ /* 0x000f220000000800 */
[----:B-1----:R-:W-:-:S02]  /*62f0*/  SHF.L.U32 R20, R21, R20, RZ ;  /* 0x0000001415147219 */ /* 0x002fc400000006ff */
[----:B------:R-:W-:Y:S02]  /*6300*/  LOP3.LUT R21, R16, UR12, RZ, 0xc0, !PT ;  /* 0x0000000c10157c12 */ /* 0x000fe4000f8ec0ff */
[----:B------:R-:W-:-:S03]  /*6310*/  P2R R16, PR, RZ, 0x2 ;  /* 0x00000002ff107803 */ /* 0x000fc60000000000 */
[----:B------:R-:W-:Y:S02]  /*6320*/  IMAD.IADD R20, R21, 0x1, R20 ;  /* 0x0000000115147824 */ /* 0x000fe400078e0214 */
[----:B--2---:R-:W-:Y:S02]  /*6330*/  IMAD R14, R23, R2, R14 ;  /* 0x00000002170e7224 */ /* 0x004fe400078e020e */
[----:B---3--:R-:W-:Y:S01]  /*6340*/  IMAD R3, R20, R3, UR30 ;  /* 0x0000001e14037e24 */ /* 0x008fe2000f8e0203 */
[----:B----4-:R-:W-:-:S04]  /*6350*/  ISETP.NE.AND P0, PT, R22, 0x1, PT ;  /* 0x000000011600780c */ /* 0x010fc80003f05270 */
[----:B------:R-:W-:Y:S02]  /*6360*/  SEL R2, R3, R14, !P0 ;  /* 0x0000000e03027207 */ /* 0x000fe40004000000 */
[----:B------:R-:W-:Y:S01]  /*6370*/  SEL R21, R14, R3, !P0 ;  /* 0x000000030e157207 */ /* 0x000fe20004000000 */
[----:B------:R-:W-:Y:S02]  /*6380*/  IMAD.MOV.U32 R3, RZ, RZ, 0x1 ;  /* 0x00000001ff037424 */ /* 0x000fe400078e00ff */
[----:B------:R-:W-:Y:S02]  /*6390*/  IMAD.MOV.U32 R14, RZ, RZ, R11 ;  /* 0x000000ffff0e7224 */ /* 0x000fe400078e000b */
.L_x_53:
[----:B------:R-:W-:-:S09]  /*63a0*/  UISETP.NE.AND UP0, UPT, UR37, 0x1, UPT ;  /* 0x000000012500788c */ /* 0x000fd2000bf05270 */
[----:B------:R-:W-:Y:S05]  /*63b0*/  BRA.U !UP0, `(.L_x_64) ;  /* 0x0000000108047547 */ /* 0x000fea000b800000 */
[----:B------:R-:W-:Y:S05]  /*63c0*/  BPT.TRAP 0x1 ;  /* 0x000000040000795c */ /* 0x000fea0000300000 */
.L_x_64:
[----:B------:R-:W1:Y:S01]  /*63d0*/  S2UR UR4, SR_CgaCtaId ;  /* 0x00000000000479c3 */ /* 0x000e620000008800 */
[----:B------:R-:W-:Y:S01]  /*63e0*/  UMOV UR5, 0x400 ;  /* 0x0000040000057882 */ /* 0x000fe20000000000 */
[----:B------:R-:W-:Y:S01]  /*63f0*/  SHF.L.U32 R20, R0, 0x1f, RZ ;  /* 0x0000001f00147819 */ /* 0x000fe200000006ff */
[----:B------:R-:W-:Y:S01]  /*6400*/  VIADD R22, R15, 0x1 ;  /* 0x000000010f167836 */ /* 0x000fe20000000000 */
[----:B------:R-:W-:Y:S01]  /*6410*/  ISETP.NE.AND P1, PT, R17, R14, PT ;  /* 0x0000000e1100720c */ /* 0x000fe20003f25270 */
[----:B-1----:R-:W-:-:S04]  /*6420*/  ULEA UR4, UR4, UR5, 0x18 ;  /* 0x0000000504047291 */ /* 0x002fc8000f8ec0ff */
[----:B------:R-:W-:-:S09]  /*6430*/  ULEA UR4, UR23, UR4, 0x3 ;  /* 0x0000000417047291 */ /* 0x000fd2000f8e18ff */
[----:B------:R-:W1:Y:S02]  /*6440*/  SYNCS.PHASECHK.TRANS64.TRYWAIT P0, [UR4+0xe0], R20 ;  /* 0x0000e014ff0075a7 */ /* 0x000e640008001104 */
[----:B-1----:R-:W-:Y:S05]  /*6450*/  @!P0 BRA `(.L_x_65) ;  /* 0x000000ac00988947 */ /* 0x002fea0003800000 */
.L_x_240:
[----:B------:R-:W-:Y:S01]  /*6460*/  ELECT P0, URZ, PT ;  /* 0x0000000000ff782f */ /* 0x000fe20003800000 */
[----:B------:R-:W-:Y:S01]  /*6470*/  @!P1 IMAD.MOV R22, RZ, RZ, R15 ;  /* 0x000000ffff169224 */ /* 0x000fe200078e020f */
[----:B------:R-:W-:Y:S01]  /*6480*/  BSSY.RECONVERGENT B0, `(.L_x_66) ;  /* 0x0000017000007945 */ /* 0x000fe20003800200 */
[----:B------:R-:W-:-:S03]  /*6490*/  ISETP.NE.AND P2, PT, R16, RZ, PT ;  /* 0x000000ff1000720c */ /* 0x000fc60003f45270 */
[----:B------:R-:W-:-:S07]  /*64a0*/  PRMT R15, R22, 0x7610, R15 ;  /* 0x00007610160f7816 */ /* 0x000fce000000000f */
[----:B------:R-:W-:Y:S05]  /*64b0*/  @!P0 BRA `(.L_x_67) ;  /* 0x00000000004c8947 */ /* 0x000fea0003800000 */
[----:B------:R-:W-:Y:S01]  /*64c0*/  PLOP3.LUT P0, PT, P1, P2, PT, 0x20, 0x2 ;  /* 0x000000000002781c */ /* 0x000fe20000f04470 */
[----:B------:R-:W-:Y:S01]  /*64d0*/  UIMAD UR5, UR23, 0x14, UR36 ;  /* 0x00000014170578a4 */ /* 0x000fe2000f8e0224 */
[----:B------:R-:W-:Y:S02]  /*64e0*/  SEL R16, R15, RZ, !P2 ;  /* 0x000000ff0f107207 */ /* 0x000fe40005000000 */
[----:B-1----:R-:W-:-:S04]  /*64f0*/  SEL R17, RZ, 0x1, !P0 ;  /* 0x00000001ff117807 */ /* 0x002fc80004000000 */
[----:B------:R-:W-:Y:S02]  /*6500*/  PRMT R16, R17, 0x5410, R16 ;  /* 0x0000541011107816 */ /* 0x000fe40000000010 */
[----:B------:R1:W-:Y:S04]  /*6510*/  STS [UR5], R2 ;  /* 0x00000002ff007988 */ /* 0x0003e80008000805 */
[----:B------:R1:W-:Y:S04]  /*6520*/  STS [UR5+0x4], R21 ;  /* 0x00000415ff007988 */ /* 0x0003e80008000805 */
[----:B------:R1:W-:Y:S04]  /*6530*/  STS [UR5+0xc], R3 ;  /* 0x00000c03ff007988 */ /* 0x0003e80008000805 */
[----:B------:R1:W-:Y:S04]  /*6540*/  STS [UR5+0x10], R16 ;  /* 0x00001010ff007988 */ /* 0x0003e80008000805 */
[----:B------:R1:W-:Y:S01]  /*6550*/  STS [UR5+0x8], R14 ;  /* 0x0000080eff007988 */ /* 0x0003e20008000805 */
[----:B------:R-:W-:Y:S01]  /*6560*/  @!PT LDS RZ, [RZ] ;  /* 0x00000000fffff984 */ /* 0x000fe20000000800 */
[----:B------:R-:W-:Y:S01]  /*6570*/  @!PT LDS RZ, [RZ] ;  /* 0x00000000fffff984 */ /* 0x000fe20000000800 */
[----:B------:R-:W-:Y:S01]  /*6580*/  @!PT LDS RZ, [RZ] ;  /* 0x00000000fffff984 */ /* 0x000fe20000000800 */
[----:B------:R-:W-:Y:S01]  /*6590*/  @!PT LDS RZ, [RZ] ;  /* 0x00000000fffff984 */ /* 0x000fe20000000800 */
[----:B------:R2:W-:Y:S06]  /*65a0*/  MEMBAR.ALL.CTA ;  /* 0x0000000000007992 */ /* 0x0005ec0000008000 */
[----:B--2---:R-:W2:Y:S01]  /*65b0*/  FENCE.VIEW.ASYNC.S ;  /* 0x00000000000073c6 */ /* 0x004ea20000000000 */
[----:B------:R-:W-:Y:S05]  /*65c0*/  BRA.U !UP0, `(.L_x_68) ;  /* 0x0000000108047547 */ /* 0x000fea000b800000 */
[----:B------:R-:W-:Y:S05]  /*65d0*/  BPT.TRAP 0x1 ;  /* 0x000000040000795c */ /* 0x000fea0000300000 */
.L_x_68:
[----:B--2---:R-:W-:Y:S01]  /*65e0*/  SYNCS.ARRIVE.TRANS64.A1T0 RZ, [UR4+0xa0], RZ ;  /* 0x0000a0ffffff79a7 */ /* 0x004fe20008100004 */
.L_x_67:
[----:B------:R-:W-:Y:S05]  /*65f0*/  BSYNC.RECONVERGENT B0 ;  /* 0x0000000000007941 */ /* 0x000fea0003800200 */
.L_x_66:
[----:B------:R-:W-:Y:S01]  /*6600*/  UIADD3 UR23, UPT, UPT, UR23, 0x1, URZ ;  /* 0x0000000117177890 */ /* 0x000fe2000fffe0ff */
[----:B-1----:R-:W-:-:S03]  /*6610*/  MOV R17, R14 ;  /* 0x0000000e00117202 */ /* 0x002fc60000000f00 */
[----:B------:R-:W-:-:S04]  /*6620*/  UISETP.NE.AND UP0, UPT, UR23, 0x8, UPT ;  /* 0x000000081700788c */ /* 0x000fc8000bf05270 */
[----:B------:R-:W-:Y:S02]  /*6630*/  USEL UR4, URZ, 0x1, UP0 ;  /* 0x00000001ff047887 */ /* 0x000fe40008000000 */
[----:B------:R-:W-:-:S04]  /*6640*/  USEL UR23, UR23, URZ, UP0 ;  /* 0x000000ff17177287 */ /* 0x000fc80008000000 */
[----:B------:R-:W-:Y:S01]  /*6650*/  LOP3.LUT R0, R0, UR4, RZ, 0x3c, !PT ;  /* 0x0000000400007c12 */ /* 0x000fe2000f8e3cff */
[----:B------:R-:W-:Y:S07]  /*6660*/  @!P2 BRA `(.L_x_69) ;  /* 0xffffffe4001ca947 */ /* 0x000fee000383ffff */
[----:B------:R-:W-:Y:S01]  /*6670*/  HFMA2 R15, -RZ, RZ, 0, 0 ;  /* 0x00000000ff0f7431 */ /* 0x000fe200000001ff */
[----:B------:R-:W-:Y:S02]  /*6680*/  PRMT R16, RZ, 0x7610, R16 ;  /* 0x00007610ff107816 */ /* 0x000fe40000000010 */
.L_x_85:
[----:B-1-3--:R-:W1:Y:S01]  /*6690*/  LDC.64 R2, c[0x0][0xbd0] ;  /* 0x0002f400ff027b82 */ /* 0x00ae620000000a00 */
        /* <DEDUP_REMOVED lines=12> */
[----:B--2---:R-:W-:Y:S05]  /*6760*/  @P0 BRA P1, `(.L_x_70) ;  /* 0x0000001400ec0947 */ /* 0x004fea0000800000 */
        /* <DEDUP_REMOVED lines=8> */
[----:B-----5:R-:W-:Y:S01]  /*67f0*/  MOV R19, R6 ;  /* 0x0000000600137202 */ /* 0x020fe20000000f00 */
        /* <DEDUP_REMOVED lines=32> */
[----:B------:R-:W-:-:S04]  /*6a00*/  IMAD.WIDE.U32 R28, R25, UR4, RZ ;  /* 0x00000004191c7c25 */ /* 0x000fc8000f8e00ff */
[----:B------:R-:W2:Y:S01]  /*6a10*/  F2I.FTZ.U32.TRUNC.NTZ R27, R27 ;  /* 0x0000001b001b7305 */ /* 0x000ea2000021f000 */
[----:B------:R-:W-:-:S04]  /*6a20*/  IMAD.WIDE.U32 R30, P1, R22, UR11, R30 ;  /* 0x0000000b161e7c25 */ /* 0x000fc8000f82001e */
[----:B------:R-:W-:-:S04]  /*6a30*/  IMAD.WIDE.U32 R28, P0, R26, UR5, R28 ;  /* 0x000000051a1c7c25 */ /* 0x000fc8000f80001c */
[----:B------:R-:W-:-:S04]  /*6a40*/  IMAD.WIDE.U32 R38, R26, UR4, RZ ;  /* 0x000000041a267c25 */ /* 0x000fc8000f8e00ff */
[----:B------:R-:W-:Y:S01]  /*6a50*/  IMAD.X R35, RZ, RZ, RZ, P1 ;  /* 0x000000ffff237224 */ /* 0x000fe200008e06ff */
[----:B------:R-:W-:Y:S01]  /*6a60*/  IADD3 RZ, P1, PT, R37, R30, RZ ;  /* 0x0000001e25ff7210 */ /* 0x000fe20007f3e0ff */
[----:B-1----:R-:W-:Y:S01]  /*6a70*/  VIADD R12, R12, 0xffffffe ;  /* 0x0ffffffe0c0c7836 */ /* 0x002fe20000000000 */
[----:B------:R-:W-:Y:S01]  /*6a80*/  IADD3 RZ, P2, PT, R39, R28, RZ ;  /* 0x0000001c27ff7210 */ /* 0x000fe20007f5e0ff */
[----:B------:R-:W-:Y:S02]  /*6a90*/  IMAD.MOV.U32 R34, RZ, RZ, R31 ;  /* 0x000000ffff227224 */ /* 0x000fe400078e001f */
[----:B------:R-:W-:Y:S01]  /*6aa0*/  IMAD.X R33, RZ, RZ, RZ, P0 ;  /* 0x000000ffff217224 */ /* 0x000fe200000e06ff */
[----:B------:R-:W-:Y:S01]  /*6ab0*/  ISETP.NE.U32.AND P0, PT, RZ, UR10, PT ;  /* 0x0000000aff007c0c */ /* 0x000fe2000bf05070 */
[----:B------:R-:W-:Y:S02]  /*6ac0*/  IMAD.MOV.U32 R32, RZ, RZ, R29 ;  /* 0x000000ffff207224 */ /* 0x000fe400078e001d */
[----:B------:R1:W3:Y:S01]  /*6ad0*/  F2I.FTZ.U32.TRUNC.NTZ R29, R12 ;  /* 0x0000000c001d7305 */ /* 0x0002e2000021f000 */
[----:B------:R-:W-:Y:S01]  /*6ae0*/  IMAD.WIDE.U32.X R34, R21, UR11, R34, P1 ;  /* 0x0000000b15227c25 */ /* 0x000fe200088e0422 */
[----:B------:R-:W-:-:S02]  /*6af0*/  ISETP.NE.U32.AND P1, PT, RZ, UR4, PT ;  /* 0x00000004ff007c0c */ /* 0x000fc4000bf25070 */
[----:B------:R-:W-:Y:S01]  /*6b00*/  ISETP.NE.AND.EX P0, PT, RZ, UR11, PT, P0 ;  /* 0x0000000bff007c0c */ /* 0x000fe2000bf05300 */
[----:B------:R-:W-:Y:S01]  /*6b10*/  IMAD.WIDE.U32.X R32, R25, UR5, R32, P2 ;  /* 0x0000000519207c25 */ /* 0x000fe200090e0420 */
[----:B------:R-:W-:Y:S02]  /*6b20*/  ISETP.NE.AND.EX P1, PT, RZ, UR5, PT, P1 ;  /* 0x00000005ff007c0c */ /* 0x000fe4000bf25310 */
[----:B------:R-:W-:Y:S01]  /*6b30*/  SEL R20, R20, R34, !P0 ;  /* 0x0000002214147207 */ /* 0x000fe20004000000 */
[----:B--2---:R-:W-:Y:S01]  /*6b40*/  IMAD.MOV R22, RZ, RZ, -R27 ;  /* 0x000000ffff167224 */ /* 0x004fe200078e0a1b */
[----:B------:R-:W-:Y:S01]  /*6b50*/  SEL R19, R19, R35, !P0 ;  /* 0x0000002313137207 */ /* 0x000fe20004000000 */
[----:B------:R-:W-:Y:S01]  /*6b60*/  IMAD.MOV.U32 R26, RZ, RZ, RZ ;  /* 0x000000ffff1a7224 */ /* 0x000fe200078e00ff */
[----:B------:R-:W-:Y:S01]  /*6b70*/  SEL R24, R24, R32, !P1 ;  /* 0x0000002018187207 */ /* 0x000fe20004800000 */
[----:B------:R-:W-:Y:S01]  /*6b80*/  IMAD R21, R22, R18, RZ ;  /* 0x0000001216157224 */ /* 0x000fe200078e02ff */
[----:B------:R-:W-:Y:S01]  /*6b90*/  SEL R23, R23, R33, !P1 ;  /* 0x0000002117177207 */ /* 0x000fe20004800000 */
[----:B------:R-:W-:Y:S01]  /*6ba0*/  IMAD.MOV.U32 R28, RZ, RZ, RZ ;  /* 0x000000ffff1c7224 */ /* 0x000fe200078e00ff */
[----:B-1----:R-:W-:Y:S01]  /*6bb0*/  SHF.R.U64 R12, R20, UR8, R19 ;  /* 0x00000008140c7c19 */ /* 0x002fe20008001213 */
[----:B------:R-:W-:Y:S01]  /*6bc0*/  IMAD.HI.U32 R21, R27, R21, R26 ;  /* 0x000000151b157227 */ /* 0x000fe200078e001a */
[----:B------:R-:W-:-:S02]  /*6bd0*/  SHF.R.U64 R23, R24, UR6, R23 ;  /* 0x0000000618177c19 */ /* 0x000fc40008001217 */
[----:B------:R-:W-:Y:S01]  /*6be0*/  IADD3 R25, PT, PT, R5, -0x1, R12 ;  /* 0xffffffff05197810 */ /* 0x000fe20007ffe00c */
[----:B---3--:R-:W-:Y:S01]  /*6bf0*/  IMAD.MOV R26, RZ, RZ, -R29 ;  /* 0x000000ffff1a7224 */ /* 0x008fe200078e0a1d */
[----:B------:R-:W-:Y:S02]  /*6c00*/  IADD3 R24, PT, PT, R4, -0x1, R23 ;  /* 0xffffffff04187810 */ /* 0x000fe40007ffe017 */
[----:B------:R-:W-:Y:S01]  /*6c10*/  IABS R20, R5 ;  /* 0x0000000500147213 */ /* 0x000fe20000000000 */
[----:B------:R-:W-:Y:S01]  /*6c20*/  IMAD R23, R26, R13, RZ ;  /* 0x0000000d1a177224 */ /* 0x000fe200078e02ff */
[----:B------:R-:W-:Y:S02]  /*6c30*/  IABS R22, R25 ;  /* 0x0000001900167213 */ /* 0x000fe40000000000 */
[----:B------:R-:W-:Y:S01]  /*6c40*/  IABS R12, R4 ;  /* 0x00000004000c7213 */ /* 0x000fe20000000000 */
[----:B------:R-:W-:Y:S01]  /*6c50*/  IMAD.HI.U32 R23, R29, R23, R28 ;  /* 0x000000171d177227 */ /* 0x000fe200078e001c */
[----:B------:R-:W-:-:S02]  /*6c60*/  IABS R19, R24 ;  /* 0x0000001800137213 */ /* 0x000fc40000000000 */
[----:B------:R-:W-:Y:S01]  /*6c70*/  ISETP.GE.AND P4, PT, R25, RZ, PT ;  /* 0x000000ff1900720c */ /* 0x000fe20003f86270 */
[----:B------:R-:W-:Y:S01]  /*6c80*/  IMAD.MOV R20, RZ, RZ, -R20 ;  /* 0x000000ffff147224 */ /* 0x000fe200078e0a14 */
[----:B------:R-:W-:Y:S01]  /*6c90*/  ISETP.GE.AND P2, PT, R24, RZ, PT ;  /* 0x000000ff1800720c */ /* 0x000fe20003f46270 */
[----:B------:R-:W-:-:S04]  /*6ca0*/  IMAD.HI.U32 R21, R21, R22, RZ ;  /* 0x0000001615157227 */ /* 0x000fc800078e00ff */
        /* <DEDUP_REMOVED lines=26> */
.L_x_73:
[----:B------:R-:W-:Y:S05]  /*6e50*/  BSYNC.RECONVERGENT B0 ;  /* 0x0000000000007941 */ /* 0x000fea0003800200 */
.L_x_72:
        /* <DEDUP_REMOVED lines=26> */
[----:B------:R-:W-:Y:S01]  /*7000*/  IADD3 R26, P0, PT, R19, R24, RZ ;  /* 0x00000018131a7210 */ /* 0x000fe20007f1e0ff */
[----:B------:R-:W-:Y:S01]  /*7010*/  IMAD.U32 R24, RZ, RZ, UR17 ;  /* 0x00000011ff187e24 */ /* 0x000fe2000f8e00ff */
        /* <DEDUP_REMOVED lines=8> */
[----:B------:R-:W-:-:S05]  /*70a0*/  IADD3 R22, P0, PT, R19, R10, RZ ;  /* 0x0000000a13167210 */ /* 0x000fca0007f1e0ff */
        /* <DEDUP_REMOVED lines=12> */
.L_x_77:
        /* <DEDUP_REMOVED lines=33> */
[----:B------:R-:W-:Y:S02]  /*7380*/  IMAD.MOV.U32 R24, RZ, RZ, R27 ;  /* 0x000000ffff187224 */ /* 0x000fe400078e001b */
[----:B------:R-:W-:-:S04]  /*7390*/  IMAD.WIDE.U32.X R18, R18, UR11, R28, P0 ;  /* 0x0000000b12127c25 */ /* 0x000fc800080e041c */
[----:B------:R-:W-:-:S05]  /*73a0*/  IMAD.WIDE.U32 R28, R23, UR4, RZ ;  /* 0x00000004171c7c25 */ /* 0x000fca000f8e00ff */
[----:B------:R-:W-:-:S05]  /*73b0*/  IADD3 RZ, P0, PT, R29, R26, RZ ;  /* 0x0000001a1dff7210 */ /* 0x000fca0007f1e0ff */
[----:B------:R-:W-:Y:S01]  /*73c0*/  IMAD.WIDE.U32.X R22, R22, UR5, R24, P0 ;  /* 0x0000000516167c25 */ /* 0x000fe200080e0418 */
[----:B------:R-:W-:-:S04]  /*73d0*/  ISETP.NE.U32.AND P0, PT, RZ, UR10, PT ;  /* 0x0000000aff007c0c */ /* 0x000fc8000bf05070 */
[----:B------:R-:W-:-:S04]  /*73e0*/  ISETP.NE.AND.EX P0, PT, RZ, UR11, PT, P0 ;  /* 0x0000000bff007c0c */ /* 0x000fc8000bf05300 */
[----:B------:R-:W-:Y:S02]  /*73f0*/  SEL R13, R13, R18, !P0 ;  /* 0x000000120d0d7207 */ /* 0x000fe40004000000 */
[----:B------:R-:W-:Y:S02]  /*7400*/  SEL R12, R12, R19, !P0 ;  /* 0x000000130c0c7207 */ /* 0x000fe40004000000 */
[----:B------:R-:W-:Y:S02]  /*7410*/  ISETP.NE.U32.AND P0, PT, RZ, UR4, PT ;  /* 0x00000004ff007c0c */ /* 0x000fe4000bf05070 */
[----:B------:R-:W-:Y:S02]  /*7420*/  SHF.R.U64 R12, R13, UR8, R12 ;  /* 0x000000080d0c7c19 */ /* 0x000fe4000800120c */
[----:B------:R-:W-:-:S04]  /*7430*/  ISETP.NE.AND.EX P0, PT, RZ, UR5, PT, P0 ;  /* 0x00000005ff007c0c */ /* 0x000fc8000bf05300 */
[----:B------:R-:W-:Y:S02]  /*7440*/  SEL R18, R20, R23, !P0 ;  /* 0x0000001714127207 */ /* 0x000fe40004000000 */
[-C--:B------:R-:W-:Y:S02]  /*7450*/  IABS R20, R5.reuse ;  /* 0x0000000500147213 */ /* 0x080fe40000000000 */
[----:B------:R-:W-:Y:S02]  /*7460*/  SEL R21, R21, R22, !P0 ;  /* 0x0000001615157207 */ /* 0x000fe40004000000 */
[----:B------:R-:W1:Y:S01]  /*7470*/  I2F.RP R23, R20 ;  /* 0x0000001400177306 */ /* 0x000e620000209400 */
[----:B------:R-:W-:Y:S02]  /*7480*/  IADD3 R22, PT, PT, R5, -0x1, R12 ;  /* 0xffffffff05167810 */ /* 0x000fe40007ffe00c */
[----:B------:R-:W-:Y:S02]  /*7490*/  IABS R12, R5 ;  /* 0x00000005000c7213 */ /* 0x000fe40000000000 */
[----:B------:R-:W-:-:S02]  /*74a0*/  IABS R13, R22 ;  /* 0x00000016000d7213 */ /* 0x000fc40000000000 */
[----:B------:R-:W-:Y:S01]  /*74b0*/  SHF.R.U64 R21, R21, UR6, R18 ;  /* 0x0000000615157c19 */ /* 0x000fe20008001212 */
[----:B------:R-:W-:-:S03]  /*74c0*/  IMAD.MOV R12, RZ, RZ, -R12 ;  /* 0x000000ffff0c7224 */ /* 0x000fc600078e0a0c */
[----:B------:R-:W-:Y:S01]  /*74d0*/  IADD3 R21, PT, PT, R4, -0x1, R21 ;  /* 0xffffffff04157810 */ /* 0x000fe20007ffe015 */
[----:B-1----:R-:W1:Y:S02]  /*74e0*/  MUFU.RCP R24, R23 ;  /* 0x0000001700187308 */ /* 0x002e640000001000 */
[----:B-1----:R-:W-:-:S06]  /*74f0*/  VIADD R24, R24, 0xffffffe ;  /* 0x0ffffffe18187836 */ /* 0x002fcc0000000000 */
[----:B------:R-:W1:Y:S02]  /*7500*/  F2I.FTZ.U32.TRUNC.NTZ R25, R24 ;  /* 0x0000001800197305 */ /* 0x000e64000021f000 */
[----:B-1----:R-:W-:Y:S02]  /*7510*/  IMAD.MOV R19, RZ, RZ, -R25 ;  /* 0x000000ffff137224 */ /* 0x002fe400078e0a19 */
[----:B------:R-:W-:Y:S02]  /*7520*/  IMAD.MOV.U32 R24, RZ, RZ, RZ ;  /* 0x000000ffff187224 */ /* 0x000fe400078e00ff */
[----:B------:R-:W-:-:S04]  /*7530*/  IMAD R19, R19, R20, RZ ;  /* 0x0000001413137224 */ /* 0x000fc800078e02ff */
[----:B------:R-:W-:-:S06]  /*7540*/  IMAD.HI.U32 R19, R25, R19, R24 ;  /* 0x0000001319137227 */ /* 0x000fcc00078e0018 */
[----:B------:R-:W-:-:S04]  /*7550*/  IMAD.HI.U32 R19, R19, R13, RZ ;  /* 0x0000000d13137227 */ /* 0x000fc800078e00ff */
[----:B------:R-:W-:Y:S01]  /*7560*/  IMAD R23, R19, R12, R13 ;  /* 0x0000000c13177224 */ /* 0x000fe200078e020d */
[----:B------:R-:W-:Y:S02]  /*7570*/  IABS R19, R4 ;  /* 0x0000000400137213 */ /* 0x000fe40000000000 */
[----:B------:R-:W-:Y:S02]  /*7580*/  IABS R13, R21 ;  /* 0x00000015000d7213 */ /* 0x000fe40000000000 */
[----:B------:R-:W1:Y:S01]  /*7590*/  I2F.RP R26, R19 ;  /* 0x00000013001a7306 */ /* 0x000e620000209400 */
[----:B------:R-:W-:-:S13]  /*75a0*/  ISETP.GT.U32.AND P0, PT, R20, R23, PT ;  /* 0x000000171400720c */ /* 0x000fda0003f04070 */
[----:B------:R-:W-:Y:S01]  /*75b0*/  @!P0 IMAD.IADD R23, R23, 0x1, -R20 ;  /* 0x0000000117178824 */ /* 0x000fe200078e0a14 */
[----:B-1----:R-:W1:Y:S02]  /*75c0*/  MUFU.RCP R24, R26 ;  /* 0x0000001a00187308 */ /* 0x002e640000001000 */
[----:B-1----:R-:W-:-:S06]  /*75d0*/  VIADD R24, R24, 0xffffffe ;  /* 0x0ffffffe18187836 */ /* 0x002fcc0000000000 */
        /* <DEDUP_REMOVED lines=29> */
.L_x_76:
[----:B------:R-:W-:Y:S05]  /*77b0*/  BSYNC.RECONVERGENT B0 ;  /* 0x0000000000007941 */ /* 0x000fea0003800200 */
.L_x_75:
[----:B------:R-:W1:Y:S04]  /*77c0*/  SHFL.UP PT, R20, R23, 0x1, RZ ;  /* 0x0420000017147989 */ /* 0x000e6800000e00ff */
[----:B------:R-:W3:Y:S01]  /*77d0*/  SHFL.UP PT, R19, R18, 0x1, RZ ;  /* 0x0420000012137989 */ /* 0x000ee200000e00ff */
[----:B-1----:R-:W-:Y:S02]  /*77e0*/  SEL R20, R20, RZ, P5 ;  /* 0x000000ff14147207 */ /* 0x002fe40002800000 */
[----:B---3--:R-:W-:Y:S02]  /*77f0*/  SEL R19, R19, RZ, P5 ;  /* 0x000000ff13137207 */ /* 0x008fe40002800000 */
[----:B------:R-:W-:-:S05]  /*7800*/  IADD3 R20, P0, PT, R20, R23, RZ ;  /* 0x0000001714147210 */ /* 0x000fca0007f1e0ff */
[----:B------:R-:W-:Y:S01]  /*7810*/  IMAD.X R19, R19, 0x1, R18, P0 ;  /* 0x0000000113137824 */ /* 0x000fe200000e0612 */
        /* <DEDUP_REMOVED lines=32> */
.L_x_74:
        /* <DEDUP_REMOVED lines=17> */
.L_x_71:
[----:B------:R-:W3:Y:S01]  /*7b30*/  LDCU UR4, c[0x0][0xbe8] ;  /* 0x00017d00ff0477ac */ /* 0x000ee20008000800 */
[----:B------:R-:W-:Y:S01]  /*7b40*/  IMAD.MOV.U32 R22, RZ, RZ, -0x1 ;  /* 0xffffffffff167424 */ /* 0x000fe200078e00ff */
[----:B--2---:R-:W-:Y:S02]  /*7b50*/  MOV R21, 0xffffffff ;  /* 0xffffffff00157802 */ /* 0x004fe40000000f00 */
[----:B---3--:R-:W-:-:S13]  /*7b60*/  ISETP.GE.AND P0, PT, R11, UR4, PT ;  /* 0x000000040b007c0c */ /* 0x008fda000bf06270 */
[----:B------:R-:W-:Y:S05]  /*7b70*/  @P0 BRA `(.L_x_70) ;  /* 0x0000000000e80947 */ /* 0x000fea0003800000 */
[----:B------:R-:W2:Y:S01]  /*7b80*/  LDC R17, c[0x0][0xb98] ;  /* 0x0002e600ff117b82 */ /* 0x000ea20000000800 */
[----:B-1----:R-:W-:-:S04]  /*7b90*/  IADD3 R24, P0, PT, -R10, UR18, RZ ;  /* 0x000000120a187c10 */ /* 0x002fc8000ff1e1ff */
[----:B------:R-:W-:-:S03]  /*7ba0*/  IADD3.X R20, PT, PT, ~R9, UR17, RZ, P0, !PT ;  /* 0x0000001109147c10 */ /* 0x000fc600087fe5ff */
[----:B------:R-:W1:Y:S08]  /*7bb0*/  LDC R25, c[0x0][0xb88] ;  /* 0x0002e200ff197b82 */ /* 0x000e700000000800 */
[----:B------:R-:W3:Y:S01]  /*7bc0*/  LDC R23, c[0x0][0xbdc] ;  /* 0x0002f700ff177b82 */ /* 0x000ee20000000800 */
[-CC-:B--2---:R-:W-:Y:S02]  /*7bd0*/  SHF.R.U32.HI R26, RZ, R17.reuse, R20.reuse ;  /* 0x00000011ff1a7219 */ /* 0x184fe40000011614 */
[----:B------:R-:W-:-:S02]  /*7be0*/  SHF.R.U64 R17, R24, R17, R20 ;  /* 0x0000001118117219 */ /* 0x000fc40000001214 */
[-CC-:B-1----:R-:W-:Y:S02]  /*7bf0*/  SHF.R.U32.HI R22, RZ, R25.reuse, R26.reuse ;  /* 0x00000019ff167219 */ /* 0x182fe4000001161a */
        /* <DEDUP_REMOVED lines=29> */
.L_x_78:
[----:B------:R-:W-:Y:S02]  /*7dd0*/  MOV R2, 0x7df0 ;  /* 0x00007df000027802 */ /* 0x000fe40000000f00 */
[----:B-----5:R-:W-:Y:S05]  /*7de0*/  CALL.REL.NOINC `(.L_x_63) ;  /* 0x000000a000dc7944 */ /* 0x020fea0003c00000 */
[----:B------:R-:W-:-:S05]  /*7df0*/  IADD3 R23, PT, PT, -R21, RZ, RZ ;  /* 0x000000ff15177210 */ /* 0x000fca0007ffe1ff */
[----:B------:R-:W-:-:S07]  /*7e00*/  IMAD R23, R20, R23, R22 ;  /* 0x0000001714177224 */ /* 0x000fce00078e0216 */
.L_x_79:
[----:B------:R-:W1:Y:S01]  /*7e10*/  LDC R20, c[0x0][0xbdc] ;  /* 0x0002f700ff147b82 */ /* 0x000e620000000800 */
[----:B------:R-:W-:Y:S02]  /*7e20*/  LOP3.LUT R17, R17, UR22, RZ, 0xc0, !PT ;  /* 0x0000001611117c12 */ /* 0x000fe4000f8ec0ff */
[----:B------:R-:W-:-:S05]  /*7e30*/  PLOP3.LUT P1, PT, PT, PT, PT, 0x8, 0x80 ;  /* 0x000000000080781c */ /* 0x000fca0003f2e170 */
[----:B------:R-:W2:Y:S08]  /*7e40*/  LDC R2, c[0x0][0xb80] ;  /* 0x0002e000ff027b82 */ /* 0x000eb00000000800 */
[----:B------:R-:W3:Y:S08]  /*7e50*/  LDC R3, c[0x0][0xb90] ;  /* 0x0002e400ff037b82 */ /* 0x000ef00000000800 */
[----:B------:R-:W4:Y:S01]  /*7e60*/  LDC R22, c[0x0][0xbe0] ;  /* 0x0002f800ff167b82 */ /* 0x000f220000000800 */
[----:B-1----:R-:W-:-:S02]  /*7e70*/  SHF.L.U32 R20, R21, R20, RZ ;  /* 0x0000001415147219 */ /* 0x002fc400000006ff */
[----:B------:R-:W-:-:S05]  /*7e80*/  LOP3.LUT R21, R26, UR12, RZ, 0xc0, !PT ;  /* 0x0000000c1a157c12 */ /* 0x000fca000f8ec0ff */
[----:B------:R-:W-:Y:S02]  /*7e90*/  IMAD.IADD R20, R21, 0x1, R20 ;  /* 0x0000000115147824 */ /* 0x000fe400078e0214 */
[----:B--2---:R-:W-:Y:S02]  /*7ea0*/  IMAD R17, R23, R2, R17 ;  /* 0x0000000217117224 */ /* 0x004fe400078e0211 */
[----:B------:R-:W-:Y:S02]  /*7eb0*/  IMAD.MOV.U32 R21, RZ, RZ, R11 ;  /* 0x000000ffff157224 */ /* 0x000fe400078e000b */
[----:B---3--:R-:W-:Y:S02]  /*7ec0*/  IMAD R20, R20, R3, UR30 ;  /* 0x0000001e14147e24 */ /* 0x008fe4000f8e0203 */
[----:B------:R-:W-:Y:S01]  /*7ed0*/  IMAD.MOV.U32 R3, RZ, RZ, 0x1 ;  /* 0x00000001ff037424 */ /* 0x000fe200078e00ff */
[----:B----4-:R-:W-:-:S04]  /*7ee0*/  ISETP.NE.AND P0, PT, R22, 0x1, PT ;  /* 0x000000011600780c */ /* 0x010fc80003f05270 */
[----:B------:R-:W-:Y:S02]  /*7ef0*/  SEL R2, R20, R17, !P0 ;  /* 0x0000001114027207 */ /* 0x000fe40004000000 */
[----:B------:R-:W-:Y:S02]  /*7f00*/  SEL R22, R17, R20, !P0 ;  /* 0x0000001411167207 */ /* 0x000fe40004000000 */
[----:B------:R-:W-:Y:S02]  /*7f10*/  P2R R17, PR, RZ, 0x2 ;  /* 0x00000002ff117803 */ /* 0x000fe40000000000 */
.L_x_70:
[----:B------:R-:W-:-:S09]  /*7f20*/  UISETP.NE.AND UP0, UPT, UR37, 0x1, UPT ;  /* 0x000000012500788c */ /* 0x000fd2000bf05270 */
[----:B------:R-:W-:Y:S05]  /*7f30*/  BRA.U !UP0, `(.L_x_80) ;  /* 0x0000000108047547 */ /* 0x000fea000b800000 */
[----:B------:R-:W-:Y:S05]  /*7f40*/  BPT.TRAP 0x1 ;  /* 0x000000040000795c */ /* 0x000fea0000300000 */
.L_x_80:
[----:B------:R-:W2:Y:S01]  /*7f50*/  S2UR UR4, SR_CgaCtaId ;  /* 0x00000000000479c3 */ /* 0x000ea20000008800 */
[----:B------:R-:W-:Y:S01]  /*7f60*/  UMOV UR5, 0x400 ;  /* 0x0000040000057882 */ /* 0x000fe20000000000 */
[----:B------:R-:W-:Y:S02]  /*7f70*/  SHF.L.U32 R20, R0, 0x1f, RZ ;  /* 0x0000001f00147819 */ /* 0x000fe400000006ff */
[----:B------:R-:W-:Y:S02]  /*7f80*/  ISETP.NE.AND P1, PT, R14, R21, PT ;  /* 0x000000150e00720c */ /* 0x000fe40003f25270 */
[----:B------:R-:W-:-:S04]  /*7f90*/  ISETP.NE.AND P2, PT, R17, RZ, PT ;  /* 0x000000ff1100720c */ /* 0x000fc80003f45270 */
[----:B------:R-:W-:Y:S01]  /*7fa0*/  ISETP.NE.AND P2, PT, R14, R21, !P2 ;  /* 0x000000150e00720c */ /* 0x000fe20005745270 */
[----:B------:R-:W-:-:S06]  /*7fb0*/  VIADD R14, R16, 0x1 ;  /* 0x00000001100e7836 */ /* 0x000fcc0000000000 */
[----:B------:R-:W-:Y:S01]  /*7fc0*/  @!P1 IMAD.MOV R14, RZ, RZ, R16 ;  /* 0x000000ffff0e9224 */ /* 0x000fe200078e0210 */
[----:B--2---:R-:W-:-:S04]  /*7fd0*/  ULEA UR4, UR4, UR5, 0x18 ;  /* 0x0000000504047291 */ /* 0x004fc8000f8ec0ff */
[----:B------:R-:W-:-:S09]  /*7fe0*/  ULEA UR4, UR23, UR4, 0x3 ;  /* 0x0000000417047291 */ /* 0x000fd2000f8e18ff */
[----:B------:R-:W2:Y:S02]  /*7ff0*/  SYNCS.PHASECHK.TRANS64.TRYWAIT P0, [UR4+0xe0], R20 ;  /* 0x0000e014ff0075a7 */ /* 0x000ea40008001104 */
[----:B--2---:R-:W-:Y:S05]  /*8000*/  @!P0 BRA `(.L_x_81) ;  /* 0x0000009000c48947 */ /* 0x004fea0003800000 */
.L_x_242:
[----:B------:R-:W-:Y:S02]  /*8010*/  ELECT P0, URZ, PT ;  /* 0x0000000000ff782f */ /* 0x000fe40003800000 */
[----:B------:R-:W-:Y:S01]  /*8020*/  ISETP.NE.AND P1, PT, R17, RZ, PT ;  /* 0x000000ff1100720c */ /* 0x000fe20003f25270 */
[----:B------:R-:W-:Y:S03]  /*8030*/  BSSY.RECONVERGENT B0, `(.L_x_82) ;  /* 0x0000015000007945 */ /* 0x000fe60003800200 */
[----:B------:R-:W-:-:S04]  /*8040*/  SEL R14, R14, RZ, !P1 ;  /* 0x000000ff0e0e7207 */ /* 0x000fc80004800000 */
[----:B------:R-:W-:-:S03]  /*8050*/  PRMT R16, R14, 0x7610, R16 ;  /* 0x000076100e107816 */ /* 0x000fc60000000010 */
[----:B------:R-:W-:Y:S05]  /*8060*/  @!P0 BRA `(.L_x_83) ;  /* 0x0000000000448947 */ /* 0x000fea0003800000 */
[----:B------:R-:W-:Y:S01]  /*8070*/  UIMAD UR5, UR23, 0x14, UR36 ;  /* 0x00000014170578a4 */ /* 0x000fe2000f8e0224 */
[----:B------:R-:W-:-:S04]  /*8080*/  SEL R17, RZ, 0x1, !P2 ;  /* 0x00000001ff117807 */ /* 0x000fc80005000000 */
[----:B------:R-:W-:-:S04]  /*8090*/  PRMT R17, R17, 0x5410, R16 ;  /* 0x0000541011117816 */ /* 0x000fc80000000010 */
        /* <DEDUP_REMOVED lines=10> */
[----:B----4-:R-:W4:Y:S01]  /*8140*/  FENCE.VIEW.ASYNC.S ;  /* 0x00000000000073c6 */ /* 0x010f220000000000 */
[----:B------:R-:W-:Y:S05]  /*8150*/  BRA.U !UP0, `(.L_x_84) ;  /* 0x0000000108047547 */ /* 0x000fea000b800000 */
[----:B------:R-:W-:Y:S05]  /*8160*/  BPT.TRAP 0x1 ;  /* 0x000000040000795c */ /* 0x000fea0000300000 */
.L_x_84:
[----:B----4-:R-:W-:Y:S01]  /*8170*/  SYNCS.ARRIVE.TRANS64.A1T0 RZ, [UR4+0xa0], RZ ;  /* 0x0000a0ffffff79a7 */ /* 0x010fe20008100004 */
.L_x_83:
[----:B------:R-:W-:Y:S05]  /*8180*/  BSYNC.RECONVERGENT B0 ;  /* 0x0000000000007941 */ /* 0x000fea0003800200 */
.L_x_82:
[----:B------:R-:W-:Y:S01]  /*8190*/  UIADD3 UR23, UPT, UPT, UR23, 0x1, URZ ;  /* 0x0000000117177890 */ /* 0x000fe2000fffe0ff */
[----:B------:R-:W-:Y:S02]  /*81a0*/  VIADD R15, R15, 0x1 ;  /* 0x000000010f0f7836 */ /* 0x000fe40000000000 */
[----:B------:R-:W-:Y:S01]  /*81b0*/  IMAD.MOV.U32 R14, RZ, RZ, R21 ;  /* 0x000000ffff0e7224 */ /* 0x000fe200078e0015 */
[----:B------:R-:W-:Y:S02]  /*81c0*/  UISETP.NE.AND UP0, UPT, UR23, 0x8, UPT ;  /* 0x000000081700788c */ /* 0x000fe4000bf05270 */
[----:B------:R-:W-:Y:S02]  /*81d0*/  ISETP.NE.AND P0, PT, R15, 0x4, PT ;  /* 0x000000040f00780c */ /* 0x000fe40003f05270 */
[----:B------:R-:W-:Y:S02]  /*81e0*/  USEL UR4, URZ, 0x1, UP0 ;  /* 0x00000001ff047887 */ /* 0x000fe40008000000 */
[----:B------:R-:W-:-:S04]  /*81f0*/  USEL UR23, UR23, URZ, UP0 ;  /* 0x000000ff17177287 */ /* 0x000fc80008000000 */
[----:B------:R-:W-:-:S05]  /*8200*/  LOP3.LUT R0, R0, UR4, RZ, 0x3c, !PT ;  /* 0x0000000400007c12 */ /* 0x000fca000f8e3cff */
[----:B------:R-:W-:Y:S05]  /*8210*/  @!P0 EXIT ;  /* 0x000000000000894d */ /* 0x000fea0003800000 */
[----:B------:R-:W-:Y:S05]  /*8220*/  BRA `(.L_x_85) ;  /* 0xffffffe400187947 */ /* 0x000fea000383ffff */
.L_x_52:
[----:B------:R-:W-:-:S09]  /*8230*/  UISETP.NE.AND UP0, UPT, UR37, 0x3, UPT ;  /* 0x000000032500788c */ /* 0x000fd2000bf05270 */
[----:B------:R-:W-:Y:S05]  /*8240*/  BRA.U UP0, `(.L_x_86) ;  /* 0x0000001100cc7547 */ /* 0x000fea000b800000 */
[----:B------:R-:W-:-:S08]  /*8250*/  NOP ;  /* 0x0000000000007918 */ /* 0x000fd00000000000 */
[----:B-12--5:R-:W1:-:S00]  /*8260*/  USETMAXREG.DEALLOC.CTAPOOL 0x88 ;  /* 0x00000088000079c8 */ /* 0x026e4000080e0500 */
[----:B-1----:R-:W1:Y:S01]  /*8270*/  LDC.64 R22, c[0x0][0x390] ;  /* 0x0000e400ff167b82 */ /* 0x002e620000000a00 */
[----:B------:R-:W-:Y:S02]  /*8280*/  HFMA2 R20, -RZ, RZ, 0, 0 ;  /* 0x00000000ff147431 */ /* 0x000fe400000001ff */
[----:B------:R-:W-:Y:S01]  /*8290*/  IMAD.MOV.U32 R21, RZ, RZ, 0x1 ;  /* 0x00000001ff157424 */ /* 0x000fe200078e00ff */
[----:B------:R-:W-:Y:S01]  /*82a0*/  PRMT R4, RZ, 0x7610, R4 ;  /* 0x00007610ff047816 */ /* 0x000fe20000000004 */
[----:B------:R-:W2:Y:S03]  /*82b0*/  LDCU UR26, c[0x0][0x880] ;  /* 0x00011000ff1a77ac */ /* 0x000ea60008000800 */
[----:B------:R-:W3:Y:S01]  /*82c0*/  LDC.64 R10, c[0x0][0xb08] ;  /* 0x0002c200ff0a7b82 */ /* 0x000ee20000000a00 */
[----:B------:R-:W4:Y:S01]  /*82d0*/  LDCU.64 UR6, c[0x0][0x888] ;  /* 0x00011100ff0677ac */ /* 0x000f220008000a00 */
[----:B------:R-:W-:-:S02]  /*82e0*/  USEL UR25, URZ, 0x1, UP4 ;  /* 0x00000001ff197887 */ /* 0x000fc4000a000000 */
[----:B------:R-:W-:-:S04]  /*82f0*/  UPLOP3.LUT UP1, UPT, UPT, UPT, UPT, 0x40, 0x4 ;  /* 0x000000000004789c */ /* 0x000fc80003f2e870 */
[----:B------:R-:W1:Y:S01]  /*8300*/  LDC.64 R8, c[0x0][0xb10] ;  /* 0x0002c400ff087b82 */ /* 0x000e620000000a00 */
[----:B------:R-:W-:-:S07]  /*8310*/  UMOV UR5, URZ ;  /* 0x000000ff00057c82 */ /* 0x000fce0008000000 */
[----:B--2---:R-:W1:Y:S02]  /*8320*/  LDC.64 R2, c[0x0][0x890] ;  /* 0x00022400ff027b82 */ /* 0x004e640000000a00 */
.L_x_120:
[----:B--2---:R-:W-:Y:S04]  /*8330*/  LOP3.LUT R0, R4, 0xffff, RZ, 0xc0, !PT ;  /* 0x0000ffff04007812 */ /* 0x004fe800078ec0ff */
[----:B------:R-:W-:Y:S04]  /*8340*/  SHF.R.U32.HI R0, RZ, 0x1, R0 ;  /* 0x00000001ff007819 */ /* 0x000fe80000011600 */
[----:B------:R-:W-:Y:S05]  /*8350*/  LOP3.LUT R0, R0, 0xffff, RZ, 0xc0, !PT ;  /* 0x0000ffff00007812 */ /* 0x000fea00078ec0ff */
[----:B------:R-:W-:Y:S05]  /*8360*/  IMAD R0, R0, 0x4925, RZ ;  /* 0x0000492500007824 */ /* 0x000fea00078e02ff */
[----:B------:R-:W-:Y:S04]  /*8370*/  SHF.R.U32.HI R0, RZ, 0x11, R0 ;  /* 0x00000011ff007819 */ /* 0x000fe80000011600 */
[----:B------:R-:W-:Y:S05]  /*8380*/  PRMT R0, R0, 0x9910, RZ ;  /* 0x0000991000007816 */ /* 0x000fea00000000ff */
[----:B------:R-:W-:Y:S04]  /*8390*/  IMAD R0, R0, 0xe, RZ ;  /* 0x0000000e00007824 */ /* 0x000fe800078e02ff */
[----:B------:R-:W-:Y:S05]  /*83a0*/  IMAD.MOV R0, RZ, RZ, -R0 ;  /* 0x000000ffff007224 */ /* 0x000fea00078e0a00 */
[----:B------:R-:W-:Y:S05]  /*83b0*/  PRMT R5, R0, 0x7710, RZ ;  /* 0x0000771000057816 */ /* 0x000fea00000000ff */
[----:B------:R-:W-:Y:S05]  /*83c0*/  IMAD.IADD R5, R5, 0x1, R4 ;  /* 0x0000000105057824 */ /* 0x000fea00078e0204 */
[----:B------:R-:W-:Y:S11]  /*83d0*/  R2UR UR4, R5 ;  /* 0x00000000050472ca */ /* 0x000ff600000e0000 */
[----:B------:R-:W-:Y:S02]  /*83e0*/  @!UPT UIADD3 URZ, UPT, UPT, URZ, URZ, URZ ;  /* 0x000000fffffff290 */ /* 0x000fe4000fffe0ff */
[----:B------:R-:W-:Y:S06]  /*83f0*/  ULOP3.LUT UR4, UR4, 0xffff, URZ, 0xc0, !UPT ;  /* 0x0000ffff04047892 */ /* 0x000fec000f8ec0ff */
[----:B------:R-:W-:Y:S02]  /*8400*/  IMAD.U32 R4, RZ, RZ, UR4 ;  /* 0x00000004ff047e24 */ /* 0x000fe4000f8e00ff */
[----:B------:R-:W-:Y:S03]  /*8410*/  IMAD.U32 R0, RZ, RZ, UR4 ;  /* 0x00000004ff007e24 */ /* 0x000fe6000f8e00ff */
[----:B------:R-:W-:Y:S04]  /*8420*/  LEA R4, P0, R4, UR22, 0x7 ;  /* 0x0000001604047c11 */ /* 0x000fe8000f8038ff */
[----:B------:R-:W-:Y:S02]  /*8430*/  LEA.HI.X R5, R0, UR23, RZ, 0x7, P0 ;  /* 0x0000001700057c11 */ /* 0x000fe400080f3cff */
[----:B------:R-:W-:Y:S02]  /*8440*/  R2UR UR28, R4 ;  /* 0x00000000041c72ca */ /* 0x000fe400000e0000 */
[----:B------:R-:W-:Y:S01]  /*8450*/  R2UR UR29, R5 ;  /* 0x00000000051d72ca */ /* 0x000fe200000e0000 */
[----:B------:R-:W-:Y:S03]  /*8460*/  @!UPT UIADD3 URZ, UPT, UPT, URZ, URZ, URZ ;  /* 0x000000fffffff290 */ /* 0x000fe6000fffe0ff */
[----:B------:R-:W-:Y:S11]  /*8470*/  BRA.U UP1, `(.L_x_87) ;  /* 0x0000000501107547 */ /* 0x000ff6000b800000 */
[----:B------:R-:W2:Y:S01]  /*8480*/  S2R R0, SR_LANEID ;  /* 0x0000000000007919 */ /* 0x000ea20000000000 */
[----:B------:R-:W-:Y:S02]  /*8490*/  MOV R4, 0x400 ;  /* 0x0000040000047802 */ /* 0x000fe40000000f00 */
[----:B------:R-:W-:Y:S01]  /*84a0*/  ELECT P0, URZ, PT ;  /* 0x0000000000ff782f */ /* 0x000fe20003800000 */
[----:B------:R-:W-:Y:S01]  /*84b0*/  BSSY.RECONVERGENT B0, `(.L_x_88) ;  /* 0x0000037000007945 */ /* 0x000fe20003800200 */
[----:B------:R-:W5:Y:S02]  /*84c0*/  S2R R19, SR_CgaCtaId ;  /* 0x0000000000137919 */ /* 0x000f640000008800 */
[----:B-----5:R-:W-:Y:S01]  /*84d0*/  LEA R19, R19, R4, 0x18 ;  /* 0x0000000413137211 */ /* 0x020fe200078ec0ff */
[----:B--2---:R-:W-:Y:S05]  /*84e0*/  IMAD.SHL.U32 R0, R0, 0x4, RZ ;  /* 0x0000000400007824 */ /* 0x004fea00078e00ff */
[----:B------:R-:W-:Y:S03]  /*84f0*/  IADD3 R18, PT, PT, R0, 0x380, R19 ;  /* 0x0000038000127810 */ /* 0x000fe60007ffe013 */
[----:B------:R-:W-:Y:S05]  /*8500*/  @!P0 BRA `(.L_x_89) ;  /* 0x0000000000c48947 */ /* 0x000fea0003800000 */
[----:B-1----:R-:W-:Y:S01]  /*8510*/  ISETP.NE.U32.AND P0, PT, R8, RZ, PT ;  /* 0x000000ff0800720c */ /* 0x002fe20003f05070 */
[----:B------:R-:W-:Y:S01]  /*8520*/  IMAD.WIDE R12, R17, 0xc, R22 ;  /* 0x0000000c110c7825 */ /* 0x000fe200078e0216 */
[----:B---3--:R-:W-:Y:S01]  /*8530*/  ISETP.NE.U32.AND P1, PT, R10, RZ, PT ;  /* 0x000000ff0a00720c */ /* 0x008fe20003f25070 */
[----:B------:R-:W1:Y:S01]  /*8540*/  S2UR UR4, SR_CgaCtaId ;  /* 0x00000000000479c3 */ /* 0x000e620000008800 */
[----:B------:R-:W-:Y:S01]  /*8550*/  ISETP.NE.AND.EX P0, PT, R9, RZ, PT, P0 ;  /* 0x000000ff0900720c */ /* 0x000fe20003f05300 */
[----:B------:R-:W-:Y:S01]  /*8560*/  UMOV UR8, 0x400 ;  /* 0x0000040000087882 */ /* 0x000fe20000000000 */
[----:B------:R-:W2:Y:S01]  /*8570*/  LDG.E R28, desc[UR50][R12.64] ;  /* 0x000000320c1c7981 */ /* 0x000ea2000c1e1900 */
[----:B------:R-:W-:Y:S10]  /*8580*/  ISETP.NE.AND.EX P1, PT, R11, RZ, PT, P1 ;  /* 0x000000ff0b00720c */ /* 0x000ff40003f25310 */
[----:B------:R-:W3:Y:S08]  /*8590*/  @P0 LDC.64 R4, c[0x0][0xb10] ;  /* 0x0002c400ff040b82 */ /* 0x000ef00000000a00 */
[----:B------:R-:W5:Y:S01]  /*85a0*/  @P1 LDC.64 R6, c[0x0][0xb08] ;  /* 0x0002c200ff061b82 */ /* 0x000f620000000a00 */
[----:B--2---:R-:W-:Y:S01]  /*85b0*/  SHF.R.S32.HI R29, RZ, 0x1f, R28 ;  /* 0x0000001fff1d7819 */ /* 0x004fe2000001141c */
[C---:B---3--:R-:W-:Y:S01]  /*85c0*/  @P0 IMAD.WIDE R4, R17.reuse, 0x8, R4 ;  /* 0x0000000811040825 */ /* 0x048fe200078e0204 */
[----:B-1----:R-:W-:Y:S03]  /*85d0*/  ULEA UR4, UR4, UR8, 0x18 ;  /* 0x0000000804047291 */ /* 0x002fe6000f8ec0ff */
[----:B-----5:R-:W-:Y:S01]  /*85e0*/  @P1 IMAD.WIDE R6, R17, 0x8, R6 ;  /* 0x0000000811061825 */ /* 0x020fe200078e0206 */
[----:B------:R-:W2:Y:S01]  /*85f0*/  @P0 LDG.E.64 R30, desc[UR50][R4.64] ;  /* 0x00000032041e0981 */ /* 0x000ea2000c1e1b00 */
[----:B------:R-:W-:Y:S03]  /*8600*/  UIADD3 UR8, UPT, UPT, UR4, 0x380, URZ ;  /* 0x0000038004087890 */ /* 0x000fe6000fffe0ff */
[----:B------:R1:W3:Y:S04]  /*8610*/  @P1 LDG.E.64 R26, desc[UR50][R6.64] ;  /* 0x00000032061a1981 */ /* 0x0002e8000c1e1b00 */
[----:B------:R-:W-:Y:S04]  /*8620*/  STS [UR4+0x3b0], RZ ;  /* 0x0003b0ffff007988 */ /* 0x000fe80008000804 */
[----:B------:R5:W4:Y:S04]  /*8630*/  LDG.E R5, desc[UR50][R12.64+0x4] ;  /* 0x000004320c057981 */ /* 0x000b28000c1e1900 */
[----:B-1----:R-:W1:Y:S01]  /*8640*/  LDS R7, [UR4+0x39c] ;  /* 0x00039c04ff077984 */ /* 0x002e620008000800 */
[----:B------:R-:W-:Y:S05]  /*8650*/  IMAD.U32 R6, RZ, RZ, UR8 ;  /* 0x00000008ff067e24 */ /* 0x000fea000f8e00ff */
[----:B-----5:R-:W-:Y:S05]  /*8660*/  SHF.R.U64 R12, R6, 0x4, RZ ;  /* 0x00000004060c7819 */ /* 0x020fea00000012ff */
[----:B------:R-:W-:Y:S04]  /*8670*/  STS [UR4+0x390], R12 ;  /* 0x0003900cff007988 */ /* 0x000fe80008000804 */
[----:B------:R-:W-:Y:S01]  /*8680*/  STS [UR4+0x394], R12 ;  /* 0x0003940cff007988 */ /* 0x000fe20008000804 */
[----:B------:R-:W-:Y:S02]  /*8690*/  @!P0 IMAD.MOV.U32 R30, RZ, RZ, R28 ;  /* 0x000000ffff1e8224 */ /* 0x000fe400078e001c */
[----:B------:R-:W-:Y:S01]  /*86a0*/  @!P0 IMAD.MOV.U32 R31, RZ, RZ, R29 ;  /* 0x000000ffff1f8224 */ /* 0x000fe200078e001d */
[----:B---3--:R-:W-:Y:S04]  /*86b0*/  @P1 STS.64 [UR4+0x380], R26 ;  /* 0x0003801aff001988 */ /* 0x008fe80008000a04 */
[----:B--2---:R-:W-:Y:S04]  /*86c0*/  SHF.L.U64.HI R16, R30, 0x1, R31 ;  /* 0x000000011e107819 */ /* 0x004fe8000001021f */
[----:B------:R-:W-:Y:S04]  /*86d0*/  LOP3.LUT R16, R16, 0x1fffffff, RZ, 0xc0, !PT ;  /* 0x1fffffff10107812 */ /* 0x000fe800078ec0ff */
[----:B------:R-:W-:Y:S04]  /*86e0*/  SHF.R.U32.HI R4, RZ, 0x4, R16 ;  /* 0x00000004ff047819 */ /* 0x000fe80000011610 */
[----:B-1----:R-:W-:Y:S02]  /*86f0*/  LOP3.LUT R25, R7, 0xf, R4, 0xb8, !PT ;  /* 0x0000000f07197812 */ /* 0x002fe400078eb804 */
[----:B------:R-:W-:Y:S03]  /*8700*/  CS2R R6, SRZ ;  /* 0x0000000000067805 */ /* 0x000fe6000001ff00 */
[----:B------:R1:W-:Y:S01]  /*8710*/  STS [UR4+0x39c], R25 ;  /* 0x00039c19ff007988 */ /* 0x0003e20008000804 */
[----:B----4-:R-:W-:Y:S03]  /*8720*/  VIADD R5, R5, 0xffffffff ;  /* 0xffffffff05057836 */ /* 0x010fe60000000000 */
[----:B------:R-:W2:Y:S01]  /*8730*/  LDS R4, [UR4+0x39c] ;  /* 0x00039c04ff047984 */ /* 0x000ea20008000800 */
[----:B-1----:R-:W-:Y:S05]  /*8740*/  IMAD.SHL.U32 R25, R30, 0x2, RZ ;  /* 0x000000021e197824 */ /* 0x002fea00078e00ff */
[----:B------:R-:W-:Y:S04]  /*8750*/  LOP3.LUT R25, R25, 0xfffffffe, RZ, 0xc0, !PT ;  /* 0xfffffffe19197812 */ /* 0x000fe800078ec0ff */
[----:B------:R-:W-:Y:S05]  /*8760*/  SHF.R.U64 R16, R25, 0x4, R16 ;  /* 0x0000000419107819 */ /* 0x000fea0000001210 */
[----:B------:R-:W-:Y:S01]  /*8770*/  STS [UR4+0x38c], R16 ;  /* 0x00038c10ff007988 */ /* 0x000fe20008000804 */
[----:B--2---:R-:W-:Y:S05]  /*8780*/  LOP3.LUT R32, R4, 0xf0, RZ, 0xb8, !PT ;  /* 0x000000f004207812 */ /* 0x004fea00078eb8ff */
[----:B------:R-:W-:Y:S04]  /*8790*/  STS [UR4+0x39c], R32 ;  /* 0x00039c20ff007988 */ /* 0x000fe80008000804 */
[----:B------:R-:W1:Y:S02]  /*87a0*/  LDS R4, [UR4+0x39c] ;  /* 0x00039c04ff047984 */ /* 0x000e640008000800 */
[----:B-1----:R-:W-:Y:S01]  /*87b0*/  LOP3.LUT R13, R4, 0xf00, RZ, 0xb8, !PT ;  /* 0x00000f00040d7812 */ /* 0x002fe200078eb8ff */
[----:B------:R-:W-:Y:S04]  /*87c0*/  VIADD R4, R28, 0xffffffff ;  /* 0xffffffff1c047836 */ /* 0x000fe80000000000 */
[----:B------:R-:W-:Y:S04]  /*87d0*/  STS.64 [UR4+0x398], R12 ;  /* 0x0003980cff007988 */ /* 0x000fe80008000a04 */
[----:B------:R-:W1:Y:S04]  /*87e0*/  LDS R24, [UR4+0x39c] ;  /* 0x00039c04ff187984 */ /* 0x000e680008000800 */
[----:B------:R2:W-:Y:S01]  /*87f0*/  STS.128 [UR4+0x3a0], R4 ;  /* 0x0003a004ff007988 */ /* 0x0005e20008000c04 */
[----:B-1----:R-:W-:Y:S05]  /*8800*/  LOP3.LUT R24, R24, 0xf000, RZ, 0xb8, !PT ;  /* 0x0000f00018187812 */ /* 0x002fea00078eb8ff */
[----:B------:R2:W-:Y:S02]  /*8810*/  STS [UR4+0x39c], R24 ;  /* 0x00039c18ff007988 */ /* 0x0005e40008000804 */
.L_x_89:
[----:B----4-:R-:W-:Y:S05]  /*8820*/  BSYNC.RECONVERGENT B0 ;  /* 0x0000000000007941 */ /* 0x010fea0003800200 */
.L_x_88:
[----:B------:R-:W-:Y:S01]  /*8830*/  NOP ;  /* 0x0000000000007918 */ /* 0x000fe20000000000 */
[----:B------:R-:W4:Y:S01]  /*8840*/  LDS R18, [R18] ;  /* 0x0000000012127984 */ /* 0x000f220000000800 */
[----:B--2---:R-:W-:Y:S01]  /*8850*/  IADD3 R4, P0, PT, R0, UR28, RZ ;  /* 0x0000001c00047c10 */ /* 0x004fe2000ff1e0ff */
[----:B------:R-:W-:Y:S04]  /*8860*/  IMAD.U32 R0, RZ, RZ, UR25 ;  /* 0x00000019ff007e24 */ /* 0x000fe8000f8e00ff */
[----:B------:R-:W-:Y:S01]  /*8870*/  IMAD.X R5, RZ, RZ, UR29, P0 ;  /* 0x0000001dff057e24 */ /* 0x000fe200080e06ff */
[----:B------:R-:W-:Y:S04]  /*8880*/  SHF.L.U32 R6, R0, 0x1f, RZ ;  /* 0x0000001f00067819 */ /* 0x000fe800000006ff */
[----:B----4-:R2:W4:Y:S02]  /*8890*/  ATOMG.E.EXCH.STRONG.GPU PT, RZ, [R4], R18 ;  /* 0x0000001204ff73a8 */ /* 0x01052400041ee100 */
[----:B----4-:R-:W4:Y:S02]  /*88a0*/  SYNCS.PHASECHK.TRANS64.TRYWAIT P0, [R19+URZ+0x98], R6 ;  /* 0x00009806130075a7 */ /* 0x010f2400080011ff */
[----:B--2-4-:R-:W-:Y:S05]  /*88b0*/  @!P0 BRA `(.L_x_90) ;  /* 0x0000008800b08947 */ /* 0x014fea0003800000 */
.L_x_87:
[----:B-1----:R-:W-:Y:S04]  /*88c0*/  ISETP.NE.U32.AND P0, PT, R2, RZ, PT ;  /* 0x000000ff0200720c */ /* 0x002fe80003f05070 */
[----:B------:R-:W-:Y:S11]  /*88d0*/  ISETP.NE.AND.EX P0, PT, R3, RZ, PT, P0 ;  /* 0x000000ff0300720c */ /* 0x000ff60003f05300 */
[----:B------:R-:W-:Y:S02]  /*88e0*/  @!UPT UIADD3 URZ, UPT, UPT, URZ, URZ, URZ ;  /* 0x000000fffffff290 */ /* 0x000fe4000fffe0ff */
[----:B------:R-:W1:Y:S02]  /*88f0*/  @P0 LDC.64 R4, c[0x0][0x890] ;  /* 0x00022400ff040b82 */ /* 0x000e640000000a00 */
[----:B-1----:R-:W-:Y:S01]  /*8900*/  @P0 IMAD.WIDE R4, R17, 0x8, R4 ;  /* 0x0000000811040825 */ /* 0x002fe200078e0204 */
[----:B------:R-:W-:Y:S06]  /*8910*/  BRA.U UP1, `(.L_x_91) ;  /* 0x0000000101107547 */ /* 0x000fec000b800000 */
[----:B------:R-:W-:Y:S04]  /*8920*/  DEPBAR {5,4,3,2,1,0} ;  /* 0x0000003f0000791a */ /* 0x000fe80000000000 */
[----:B------:R-:W1:Y:S02]  /*8930*/  CCTL.E.C.LDCU.IV.DEEP [UR28] ;  /* 0x000000001c007540 */ /* 0x000e640009c08000 */
[----:B-1----:R1:W-:Y:S01]  /*8940*/  UTMACCTL.IV [UR28] ;  /* 0x000000001c0079b9 */ /* 0x0023e20008000000 */
[----:B------:R-:W-:Y:S01]  /*8950*/  NOP ;  /* 0x0000000000007918 */ /* 0x000fe20000000000 */
.L_x_91:
[----:B------:R-:W5:Y:S01]  /*8960*/  @P0 LDG.E.64 R4, desc[UR50][R4.64] ;  /* 0x0000003204040981 */ /* 0x000f62000c1e1b00 */
[----:B------:R-:W-:Y:S02]  /*8970*/  R2UR UR18, R15 ;  /* 0x000000000f1272ca */ /* 0x000fe400000e0000 */
[----:B------:R-:W-:Y:S01]  /*8980*/  R2UR UR19, R14 ;  /* 0x000000000e1372ca */ /* 0x000fe200000e0000 */
[----:B-----5:R-:W5:Y:S02]  /*8990*/  @P0 LD.E R0, desc[UR50][R4.64] ;  /* 0x0000003204000980 */ /* 0x020f64000c101900 */
[----:B-----5:R-:W-:Y:S01]  /*89a0*/  @P0 FSETP.NEU.AND P1, PT, R0, RZ, PT ;  /* 0x000000ff0000020b */ /* 0x020fe20003f2d000 */
[----:B------:R-:W-:Y:S01]  /*89b0*/  @!UPT UIADD3 URZ, UPT, UPT, URZ, URZ, URZ ;  /* 0x000000fffffff290 */ /* 0x000fe2000fffe0ff */
[----:B------:R-:W-:Y:S11]  /*89c0*/  @P0 BRA `(.L_x_92) ;  /* 0x00000000002c0947 */ /* 0x000ff60003800000 */
[----:B----4-:R-:W-:Y:S02]  /*89d0*/  ISETP.NE.U32.AND P0, PT, RZ, UR6, PT ;  /* 0x00000006ff007c0c */ /* 0x010fe4000bf05070 */
[----:B------:R-:W-:Y:S02]  /*89e0*/  FSETP.NEU.AND P1, PT, RZ, UR26, PT ;  /* 0x0000001aff007c0b */ /* 0x000fe4000bf2d000 */
[----:B------:R-:W-:Y:S11]  /*89f0*/  ISETP.NE.AND.EX P0, PT, RZ, UR7, PT, P0 ;  /* 0x00000007ff007c0c */ /* 0x000ff6000bf05300 */
[----:B------:R-:W-:Y:S02]  /*8a00*/  @!UPT UIADD3 URZ, UPT, UPT, URZ, URZ, URZ ;  /* 0x000000fffffff290 */ /* 0x000fe4000fffe0ff */
[----:B------:R-:W4:Y:S08]  /*8a10*/  @P0 LDC R0, c[0x0][0x898] ;  /* 0x00022600ff000b82 */ /* 0x000f300000000800 */
[----:B------:R-:W5:Y:S01]  /*8a20*/  @P0 LDC.64 R4, c[0x0][0x888] ;  /* 0x00022200ff040b82 */ /* 0x000f620000000a00 */
[----:B----4-:R-:W-:Y:S04]  /*8a30*/  @P0 IMAD R17, R17, R0, RZ ;  /* 0x0000000011110224 */ /* 0x010fe800078e02ff */
[----:B-----5:R-:W-:Y:S06]  /*8a40*/  @P0 IMAD.WIDE R4, R17, 0x4, R4 ;  /* 0x0000000411040825 */ /* 0x020fec00078e0204 */
[----:B------:R-:W4:Y:S02]  /*8a50*/  @P0 LDG.E R4, desc[UR50][R4.64] ;  /* 0x0000003204040981 */ /* 0x000f24000c1e1900 */
[----:B----4-:R-:W-:Y:S11]  /*8a60*/  @P0 FSETP.NEU.AND P1, PT, R4, RZ, PT ;  /* 0x000000ff0400020b */ /* 0x010ff60003f2d000 */
[----:B------:R-:W-:Y:S02]  /*8a70*/  @!UPT UIADD3 URZ, UPT, UPT, URZ, URZ, URZ ;  /* 0x000000fffffff290 */ /* 0x000fe4000fffe0ff */
.L_x_92:
[----:B------:R-:W-:Y:S01]  /*8a80*/  UISETP.NE.AND UP0, UPT, UR20, 0x4, UPT ;  /* 0x000000041400788c */ /* 0x000fe2000bf05270 */
[----:B------:R-:W-:Y:S01]  /*8a90*/  ELECT P0, URZ, PT ;  /* 0x0000000000ff782f */ /* 0x000fe20003800000 */
[----:B------:R-:W-:Y:S02]  /*8aa0*/  USHF.L.U32 UR18, UR18, 0x7, URZ ;  /* 0x0000000712127899 */ /* 0x000fe400080006ff */
[----:B------:R-:W-:Y:S01]  /*8ab0*/  USHF.L.U32 UR19, UR19, 0x7, URZ ;  /* 0x0000000713137899 */ /* 0x000fe200080006ff */
[----:B------:R-:W-:Y:S04]  /*8ac0*/  PLOP3.LUT P1, PT, P1, P0, PT, 0x80, 0x8 ;  /* 0x000000000008781c */ /* 0x000fe80000f21070 */
[----:B------:R-:W-:Y:S09]  /*8ad0*/  BRA.U UP0, `(.L_x_93) ;  /* 0x0000000100047547 */ /* 0x000ff2000b800000 */
[----:B-1--4-:R-:W-:Y:S05]  /*8ae0*/  BPT.TRAP 0x1 ;  /* 0x000000040000795c */ /* 0x012fea0000300000 */
.L_x_93:
[----:B------:R-:W5:Y:S01]  /*8af0*/  S2UR UR24, SR_CgaCtaId ;  /* 0x00000000001879c3 */ /* 0x000f620000008800 */
[----:B------:R-:W-:Y:S01]  /*8b00*/  UMOV UR21, 0x400 ;  /* 0x0000040000157882 */ /* 0x000fe20000000000 */
[----:B------:R-:W-:Y:S01]  /*8b10*/  SHF.L.U32 R5, R21, 0x1f, RZ ;  /* 0x0000001f15057819 */ /* 0x000fe200000006ff */
[----:B-----5:R-:W-:Y:S09]  /*8b20*/  ULEA UR21, UR24, UR21, 0x18 ;  /* 0x0000001518157291 */ /* 0x020ff2000f8ec0ff */
[----:B------:R-:W5:Y:S02]  /*8b30*/  SYNCS.PHASECHK.TRANS64.TRYWAIT P0, [UR21+0x70], R5 ;  /* 0x00007005ff0075a7 */ /* 0x000f640008001115 */
[----:B-----5:R-:W-:Y:S05]  /*8b40*/  @!P0 BRA `(.L_x_94) ;  /* 0x0000008800208947 */ /* 0x020fea0003800000 */
.L_x_244:
[----:B------:R-:W-:Y:S04]  /*8b50*/  BSSY.RECONVERGENT B0, `(.L_x_95) ;  /* 0x0000011000007945 */ /* 0x000fe80003800200 */
[----:B------:R-:W-:Y:S05]  /*8b60*/  @!P1 BRA `(.L_x_96) ;  /* 0x00000000003c9947 */ /* 0x000fea0003800000 */
[----:B------:R-:W-:Y:S02]  /*8b70*/  UIADD3 UR17, UPT, UPT, UR21, 0x50, URZ ;  /* 0x0000005015117890 */ /* 0x000fe4000fffe0ff */
[----:B------:R-:W-:Y:S01]  /*8b80*/  UIADD3 UR16, UPT, UPT, UR21, 0x1000, URZ ;  /* 0x0000100015107890 */ /* 0x000fe2000fffe0ff */
[----:B------:R-:W-:Y:S01]  /*8b90*/  UMOV UR12, 0x0 ;  /* 0x00000000000c7882 */ /* 0x000fe20000000000 */
[----:B------:R-:W-:Y:S01]  /*8ba0*/  UMOV UR13, 0x10000000 ;  /* 0x10000000000d7882 */ /* 0x000fe20000000000 */
[----:B------:R-:W-:Y:S02]  /*8bb0*/  UIADD3 UR10, UPT, UPT, UR18, 0x40, URZ ;  /* 0x00000040120a7890 */ /* 0x000fe4000fffe0ff */
[----:B------:R-:W-:Y:S01]  /*8bc0*/  UIADD3 UR8, UPT, UPT, UR21, 0x2000, URZ ;  /* 0x0000200015087890 */ /* 0x000fe2000fffe0ff */
[----:B------:R-:W-:Y:S03]  /*8bd0*/  UMOV UR11, UR19 ;  /* 0x00000013000b7c82 */ /* 0x000fe60008000000 */
[----:B------:R1:W-:Y:S01]  /*8be0*/  UTMALDG.2D [UR16], [UR28], desc[UR12] ;  /* 0x00000c101c0075b4 */ /* 0x0003e20008009000 */
[----:B------:R-:W-:Y:S01]  /*8bf0*/  UMOV UR9, UR17 ;  /* 0x0000001100097c82 */ /* 0x000fe20008000000 */
[----:B------:R-:W-:Y:S03]  /*8c00*/  UISETP.NE.AND UP0, UPT, UR20, 0x4, UPT ;  /* 0x000000041400788c */ /* 0x000fe6000bf05270 */
[----:B------:R1:W-:Y:S06]  /*8c10*/  UTMALDG.2D [UR8], [UR28], desc[UR12] ;  /* 0x00000c081c0075b4 */ /* 0x0003ec0008009000 */
[----:B-1----:R-:W-:Y:S05]  /*8c20*/  BRA.U UP0, `(.L_x_97) ;  /* 0x0000000100047547 */ /* 0x002fea000b800000 */
[----:B----4-:R-:W-:Y:S05]  /*8c30*/  BPT.TRAP 0x1 ;  /* 0x000000040000795c */ /* 0x010fea0000300000 */
.L_x_97:
[----:B------:R-:W-:Y:S04]  /*8c40*/  HFMA2 R0, -RZ, RZ, 0, 0.0078125 ;  /* 0x00002000ff007431 */ /* 0x000fe800000001ff */
[----:B------:R1:W-:Y:S03]  /*8c50*/  SYNCS.ARRIVE.TRANS64.RED.A0TR RZ, [UR21+0x50], R0 ;  /* 0x00005000ffff79a7 */ /* 0x0003e60008300415 */
.L_x_96:
[----:B-1--4-:R-:W-:Y:S05]  /*8c60*/  BSYNC.RECONVERGENT B0 ;  /* 0x0000000000007941 */ /* 0x012fea0003800200 */
.L_x_95:
[----:B------:R-:W-:Y:S09]  /*8c70*/  UISETP.NE.AND UP0, UPT, UR20, 0x4, UPT ;  /* 0x000000041400788c */ /* 0x000ff2000bf05270 */
[----:B------:R-:W-:Y:S05]  /*8c80*/  BRA.U UP0, `(.L_x_98) ;  /* 0x0000000100047547 */ /* 0x000fea000b800000 */
[----:B------:R-:W-:Y:S05]  /*8c90*/  BPT.TRAP 0x1 ;  /* 0x000000040000795c */ /* 0x000fea0000300000 */
.L_x_98:
[----:B------:R-:W-:Y:S04]  /*8ca0*/  UIADD3 UR4, UPT, UPT, UR21, 0x50, URZ ;  /* 0x0000005015047890 */ /* 0x000fe8000fffe0ff */
[----:B------:R-:W-:Y:S09]  /*8cb0*/  UPRMT UR4, UR24, 0x654, UR4 ;  /* 0x0000065418047896 */ /* 0x000ff20008000004 */
[----:B------:R-:W-:Y:S01]  /*8cc0*/  SYNCS.ARRIVE.TRANS64.RED.A1T0 RZ, [UR4], RZ ;  /* 0x000000ffffff79a7 */ /* 0x000fe20008100404 */
[----:B------:R-:W-:Y:S05]  /*8cd0*/  BRA.U UP0, `(.L_x_99) ;  /* 0x0000000100047547 */ /* 0x000fea000b800000 */
[----:B------:R-:W-:Y:S05]  /*8ce0*/  BPT.TRAP 0x1 ;  /* 0x000000040000795c */ /* 0x000fea0000300000 */
.L_x_99:
[----:B------:R-:W1:Y:S02]  /*8cf0*/  SYNCS.PHASECHK.TRANS64.TRYWAIT P0, [UR21+0x78], R5 ;  /* 0x00007805ff0075a7 */ /* 0x000e640008001115 */
[----:B-1----:R-:W-:Y:S05]  /*8d00*/  @!P0 BRA `(.L_x_100) ;  /* 0x0000008400c88947 */ /* 0x002fea0003800000 */
.L_x_246:
[----:B------:R-:W-:Y:S04]  /*8d10*/  BSSY.RECONVERGENT B0, `(.L_x_101) ;  /* 0x0000012000007945 */ /* 0x000fe80003800200 */
[----:B------:R-:W-:Y:S05]  /*8d20*/  @!P1 BRA `(.L_x_102) ;  /* 0x0000000000409947 */ /* 0x000fea0003800000 */
[----:B------:R-:W-:Y:S02]  /*8d30*/  UIADD3 UR13, UPT, UPT, UR21, 0x58, URZ ;  /* 0x00000058150d7890 */ /* 0x000fe4000fffe0ff */
[----:B------:R-:W-:Y:S02]  /*8d40*/  UIADD3 UR15, UPT, UPT, UR19, 0x20, URZ ;  /* 0x00000020130f7890 */ /* 0x000fe4000fffe0ff */
[----:B------:R-:W-:Y:S01]  /*8d50*/  UIADD3 UR12, UPT, UPT, UR21, 0x3000, URZ ;  /* 0x00003000150c7890 */ /* 0x000fe2000fffe0ff */
[----:B------:R-:W-:Y:S01]  /*8d60*/  UMOV UR16, 0x0 ;  /* 0x0000000000107882 */ /* 0x000fe20000000000 */
[----:B------:R-:W-:Y:S01]  /*8d70*/  UMOV UR17, 0x10000000 ;  /* 0x1000000000117882 */ /* 0x000fe20000000000 */
[----:B------:R-:W-:Y:S01]  /*8d80*/  UMOV UR14, UR18 ;  /* 0x00000012000e7c82 */ /* 0x000fe20008000000 */
[----:B------:R-:W-:Y:S02]  /*8d90*/  UIADD3 UR10, UPT, UPT, UR18, 0x40, URZ ;  /* 0x00000040120a7890 */ /* 0x000fe4000fffe0ff */
[----:B------:R-:W-:Y:S03]  /*8da0*/  UIADD3 UR8, UPT, UPT, UR21, 0x4000, URZ ;  /* 0x0000400015087890 */ /* 0x000fe6000fffe0ff */
[----:B------:R4:W-:Y:S01]  /*8db0*/  UTMALDG.2D [UR12], [UR28], desc[UR16] ;  /* 0x0000100c1c0075b4 */ /* 0x0009e20008009000 */
[----:B------:R-:W-:Y:S01]  /*8dc0*/  UMOV UR9, UR13 ;  /* 0x0000000d00097c82 */ /* 0x000fe20008000000 */
[----:B------:R-:W-:Y:S04]  /*8dd0*/  UMOV UR11, UR15 ;  /* 0x0000000f000b7c82 */ /* 0x000fe80008000000 */
[----:B------:R4:W-:Y:S02]  /*8de0*/  UTMALDG.2D [UR8], [UR28], desc[UR16] ;  /* 0x000010081c0075b4 */ /* 0x0009e40008009000 */
[----:B----4-:R-:W-:Y:S05]  /*8df0*/  BRA.U UP0, `(.L_x_103) ;  /* 0x0000000100047547 */ /* 0x010fea000b800000 */
[----:B------:R-:W-:Y:S05]  /*8e00*/  BPT.TRAP 0x1 ;  /* 0x000000040000795c */ /* 0x000fea0000300000 */
.L_x_103:
[----:B-1----:R-:W-:Y:S04]  /*8e10*/  HFMA2 R0, -RZ, RZ, 0, 0.0078125 ;  /* 0x00002000ff007431 */ /* 0x002fe800000001ff */
[----:B------:R4:W-:Y:S03]  /*8e20*/  SYNCS.ARRIVE.TRANS64.RED.A0TR RZ, [UR21+0x58], R0 ;  /* 0x00005800ffff79a7 */ /* 0x0009e60008300415 */
.L_x_102:
[----:B------:R-:W-:Y:S05]  /*8e30*/  BSYNC.RECONVERGENT B0 ;  /* 0x0000000000007941 */ /* 0x000fea0003800200 */
.L_x_101:
[----:B------:R-:W-:Y:S05]  /*8e40*/  BRA.U UP0, `(.L_x_104) ;  /* 0x0000000100047547 */ /* 0x000fea000b800000 */
[----:B------:R-:W-:Y:S05]  /*8e50*/  BPT.TRAP 0x1 ;  /* 0x000000040000795c */ /* 0x000fea0000300000 */
.L_x_104:
[----:B------:R-:W-:Y:S04]  /*8e60*/  UIADD3 UR4, UPT, UPT, UR21, 0x58, URZ ;  /* 0x0000005815047890 */ /* 0x000fe8000fffe0ff */
[----:B------:R-:W-:Y:S09]  /*8e70*/  UPRMT UR4, UR24, 0x654, UR4 ;  /* 0x0000065418047896 */ /* 0x000ff20008000004 */
[----:B------:R-:W-:Y:S01]  /*8e80*/  SYNCS.ARRIVE.TRANS64.RED.A1T0 RZ, [UR4], RZ ;  /* 0x000000ffffff79a7 */ /* 0x000fe20008100404 */
[----:B------:R-:W-:Y:S05]  /*8e90*/  BRA.U UP0, `(.L_x_105) ;  /* 0x0000000100047547 */ /* 0x000fea000b800000 */
[----:B------:R-:W-:Y:S05]  /*8ea0*/  BPT.TRAP 0x1 ;  /* 0x000000040000795c */ /* 0x000fea0000300000 */
.L_x_105:
[----:B------:R-:W5:Y:S02]  /*8eb0*/  SYNCS.PHASECHK.TRANS64.TRYWAIT P0, [UR21+0x80], R5 ;  /* 0x00008005ff0075a7 */ /* 0x000f640008001115 */
[----:B-----5:R-:W-:Y:S05]  /*8ec0*/  @!P0 BRA `(.L_x_106) ;  /* 0x0000008400708947 */ /* 0x020fea0003800000 */
.L_x_248:
        /* <DEDUP_REMOVED lines=14> */
[----:B-1----:R-:W-:Y:S05]  /*8fb0*/  BRA.U UP0, `(.L_x_109) ;  /* 0x0000000100047547 */ /* 0x002fea000b800000 */
[----:B------:R-:W-:Y:S05]  /*8fc0*/  BPT.TRAP 0x1 ;  /* 0x000000040000795c */ /* 0x000fea0000300000 */
.L_x_109:
[----:B----4-:R-:W-:Y:S04]  /*8fd0*/  HFMA2 R0, -RZ, RZ, 0, 0.0078125 ;  /* 0x00002000ff007431 */ /* 0x010fe800000001ff */
[----:B------:R1:W-:Y:S03]  /*8fe0*/  SYNCS.ARRIVE.TRANS64.RED.A0TR RZ, [UR21+0x60], R0 ;  /* 0x00006000ffff79a7 */ /* 0x0003e60008300415 */
.L_x_108:
[----:B------:R-:W-:Y:S05]  /*8ff0*/  BSYNC.RECONVERGENT B0 ;  /* 0x0000000000007941 */ /* 0x000fea0003800200 */
.L_x_107:
[----:B------:R-:W-:Y:S05]  /*9000*/  BRA.U UP0, `(.L_x_110) ;  /* 0x0000000100047547 */ /* 0x000fea000b800000 */
[----:B------:R-:W-:Y:S05]  /*9010*/  BPT.TRAP 0x1 ;  /* 0x000000040000795c */ /* 0x000fea0000300000 */
.L_x_110:
[----:B------:R-:W-:Y:S04]  /*9020*/  UIADD3 UR4, UPT, UPT, UR21, 0x60, URZ ;  /* 0x0000006015047890 */ /* 0x000fe8000fffe0ff */
[----:B------:R-:W-:Y:S09]  /*9030*/  UPRMT UR4, UR24, 0x654, UR4 ;  /* 0x0000065418047896 */ /* 0x000ff20008000004 */
[----:B------:R-:W-:Y:S01]  /*9040*/  SYNCS.ARRIVE.TRANS64.RED.A1T0 RZ, [UR4], RZ ;  /* 0x000000ffffff79a7 */ /* 0x000fe20008100404 */
[----:B------:R-:W-:Y:S05]  /*9050*/  BRA.U UP0, `(.L_x_111) ;  /* 0x0000000100047547 */ /* 0x000fea000b800000 */
[----:B------:R-:W-:Y:S05]  /*9060*/  BPT.TRAP 0x1 ;  /* 0x000000040000795c */ /* 0x000fea0000300000 */
.L_x_111:
[----:B------:R-:W5:Y:S02]  /*9070*/  SYNCS.PHASECHK.TRANS64.TRYWAIT P0, [UR21+0x88], R5 ;  /* 0x00008805ff0075a7 */ /* 0x000f640008001115 */
[----:B-----5:R-:W-:Y:S05]  /*9080*/  @!P0 BRA `(.L_x_112) ;  /* 0x0000008400188947 */ /* 0x020fea0003800000 */
.L_x_250:
        /* <DEDUP_REMOVED lines=16> */
.L_x_115:
[----:B----4-:R-:W-:Y:S04]  /*9190*/  HFMA2 R0, -RZ, RZ, 0, 0.0078125 ;  /* 0x00002000ff007431 */ /* 0x010fe800000001ff */
[----:B------:R1:W-:Y:S03]  /*91a0*/  SYNCS.ARRIVE.TRANS64.RED.A0TR RZ, [UR21+0x68], R0 ;  /* 0x00006800ffff79a7 */ /* 0x0003e60008300415 */
.L_x_114:
[----:B------:R-:W-:Y:S05]  /*91b0*/  BSYNC.RECONVERGENT B0 ;  /* 0x0000000000007941 */ /* 0x000fea0003800200 */
.L_x_113:
[----:B------:R-:W-:Y:S05]  /*91c0*/  BRA.U UP0, `(.L_x_116) ;  /* 0x0000000100047547 */ /* 0x000fea000b800000 */
[----:B------:R-:W-:Y:S05]  /*91d0*/  BPT.TRAP 0x1 ;  /* 0x000000040000795c */ /* 0x000fea0000300000 */
.L_x_116:
[----:B------:R-:W-:Y:S01]  /*91e0*/  UIADD3 UR4, UPT, UPT, UR21, 0x68, URZ ;  /* 0x0000006815047890 */ /* 0x000fe2000fffe0ff */
[----:B------:R-:W-:Y:S01]  /*91f0*/  LOP3.LUT R21, R21, 0x1, RZ, 0x3c, !PT ;  /* 0x0000000115157812 */ /* 0x000fe200078e3cff */
[----:B------:R-:W-:Y:S02]  /*9200*/  UISETP.NE.AND UP1, UPT, UR37, 0x8, UPT ;  /* 0x000000082500788c */ /* 0x000fe4000bf25270 */
[----:B------:R-:W-:Y:S09]  /*9210*/  UPRMT UR4, UR24, 0x654, UR4 ;  /* 0x0000065418047896 */ /* 0x000ff20008000004 */
[----:B------:R-:W-:Y:S01]  /*9220*/  SYNCS.ARRIVE.TRANS64.RED.A1T0 RZ, [UR4], RZ ;  /* 0x000000ffffff79a7 */ /* 0x000fe20008100404 */
[----:B------:R-:W-:Y:S05]  /*9230*/  BRA.U UP1, `(.L_x_117) ;  /* 0x0000000101047547 */ /* 0x000fea000b800000 */
[----:B------:R-:W-:Y:S05]  /*9240*/  BPT.TRAP 0x1 ;  /* 0x000000040000795c */ /* 0x000fea0000300000 */
.L_x_117:
[----:B------:R-:W-:Y:S01]  /*9250*/  ULEA UR8, UR5, UR21, 0x3 ;  /* 0x0000001505087291 */ /* 0x000fe2000f8e18ff */
[----:B-1----:R-:W-:Y:S08]  /*9260*/  SHF.L.U32 R5, R20, 0x1f, RZ ;  /* 0x0000001f14057819 */ /* 0x002ff000000006ff */
[----:B------:R-:W1:Y:S02]  /*9270*/  SYNCS.PHASECHK.TRANS64.TRYWAIT P0, [UR8+0x180], R5 ;  /* 0x00018005ff0075a7 */ /* 0x000e640008001108 */
[----:B-1----:R-:W-:Y:S05]  /*9280*/  @!P0 BRA `(.L_x_118) ;  /* 0x0000008000b08947 */ /* 0x002fea0003800000 */
.L_x_252:
[----:B------:R-:W-:Y:S09]  /*9290*/  UIMAD UR4, UR5, 0x14, UR36 ;  /* 0x00000014050478a4 */ /* 0x000ff2000f8e0224 */
[----:B------:R-:W2:Y:S04]  /*92a0*/  LDS.U16 R4, [UR4+0x12] ;  /* 0x00001204ff047984 */ /* 0x000ea80008000400 */
[----:B------:R-:W2:Y:S04]  /*92b0*/  LDS R15, [UR4] ;  /* 0x00000004ff0f7984 */ /* 0x000ea80008000800 */
[----:B------:R-:W2:Y:S04]  /*92c0*/  LDS R14, [UR4+0x4] ;  /* 0x00000404ff0e7984 */ /* 0x000ea80008000800 */
[----:B------:R-:W2:Y:S04]  /*92d0*/  LDS R17, [UR4+0x8] ;  /* 0x00000804ff117984 */ /* 0x000ea80008000800 */
[----:B-1--4-:R-:W1:Y:S01]  /*92e0*/  LDS R0, [UR4+0xc] ;  /* 0x00000c04ff007984 */ /* 0x012e620008000800 */
[----:B------:R-:W-:Y:S01]  /*92f0*/  @!PT LDS RZ, [RZ] ;  /* 0x00000000fffff984 */ /* 0x000fe20000000800 */
[----:B------:R-:W-:Y:S01]  /*9300*/  @!PT LDS RZ, [RZ] ;  /* 0x00000000fffff984 */ /* 0x000fe20000000800 */
[----:B------:R-:W-:Y:S01]  /*9310*/  @!PT LDS RZ, [RZ] ;  /* 0x00000000fffff984 */ /* 0x000fe20000000800 */
[----:B------:R-:W-:Y:S01]  /*9320*/  @!PT LDS RZ, [RZ] ;  /* 0x00000000fffff984 */ /* 0x000fe20000000800 */
[----:B------:R4:W-:Y:S06]  /*9330*/  MEMBAR.ALL.CTA ;  /* 0x0000000000007992 */ /* 0x0009ec0000008000 */
[----:B----4-:R-:W4:Y:S01]  /*9340*/  FENCE.VIEW.ASYNC.S ;  /* 0x00000000000073c6 */ /* 0x010f220000000000 */
[----:B------:R-:W-:Y:S05]  /*9350*/  BRA.U UP1, `(.L_x_119) ;  /* 0x0000000101047547 */ /* 0x000fea000b800000 */
[----:B------:R-:W-:Y:S05]  /*9360*/  BPT.TRAP 0x1 ;  /* 0x000000040000795c */ /* 0x000fea0000300000 */
.L_x_119:
[----:B------:R-:W-:Y:S01]  /*9370*/  UIADD3 UR8, UPT, UPT, UR8, 0x1c0, URZ ;  /* 0x000001c008087890 */ /* 0x000fe2000fffe0ff */
[----:B-1----:R-:W-:Y:S03]  /*9380*/  ISETP.NE.AND P0, PT, R0, RZ, PT ;  /* 0x000000ff0000720c */ /* 0x002fe60003f05270 */
[----:B------:R-:W-:Y:S09]  /*9390*/  UPRMT UR8, UR24, 0x654, UR8 ;  /* 0x0000065418087896 */ /* 0x000ff20008000008 */
[----:B----4-:R-:W-:Y:S01]  /*93a0*/  SYNCS.ARRIVE.TRANS64.RED.A1T0 RZ, [UR8], RZ ;  /* 0x000000ffffff79a7 */ /* 0x010fe20008100408 */
[----:B------:R-:W-:Y:S04]  /*93b0*/  UIADD3 UR8, UPT, UPT, UR5, 0x1, URZ ;  /* 0x0000000105087890 */ /* 0x000fe8000fffe0ff */
[----:B------:R-:W-:Y:S04]  /*93c0*/  UISETP.NE.AND UP1, UPT, UR8, 0x8, UPT ;  /* 0x000000080800788c */ /* 0x000fe8000bf25270 */
[----:B------:R-:W-:Y:S02]  /*93d0*/  USEL UR4, URZ, 0x1, UP1 ;  /* 0x00000001ff047887 */ /* 0x000fe40008800000 */
[----:B------:R-:W-:Y:S02]  /*93e0*/  USEL UR5, UR8, URZ, UP1 ;  /* 0x000000ff08057287 */ /* 0x000fe40008800000 */
[----:B------:R-:W-:Y:S02]  /*93f0*/  UPLOP3.LUT UP1, UPT, UPT, UPT, UPT, 0x80, 0x8 ;  /* 0x000000000008789c */ /* 0x000fe40003f2f070 */
[----:B------:R-:W-:Y:S01]  /*9400*/  LOP3.LUT R20, R20, UR4, RZ, 0x3c, !PT ;  /* 0x0000000414147c12 */ /* 0x000fe2000f8e3cff */
[----:B------:R-:W-:Y:S08]  /*9410*/  @P0 BRA `(.L_x_120) ;  /* 0xffffffec00c40947 */ /* 0x000ff0000383ffff */
[----:B------:R-:W-:Y:S05]  /*9420*/  BRA.U UP0, `(.L_x_121) ;  /* 0x0000000100047547 */ /* 0x000fea000b800000 */
[----:B------:R-:W-:Y:S05]  /*9430*/  BPT.TRAP 0x1 ;  /* 0x000000040000795c */ /* 0x000fea0000300000 */
.L_x_121:
[----:B------:R-:W-:-:S04]  /*9440*/  SHF.L.U32 R3, R21, 0x1f, RZ ;  /* 0x0000001f15037819 */ /* 0x000fc800000006ff */
[----:B------:R-:W1:Y:S02]  /*9450*/  SYNCS.PHASECHK.TRANS64.TRYWAIT P0, [UR21+0x70], R3 ;  /* 0x00007003ff0075a7 */ /* 0x000e640008001115 */
[----:B-1----:R-:W-:Y:S05]  /*9460*/  @!P0 BRA `(.L_x_122) ;  /* 0x0000008000508947 */ /* 0x002fea0003800000 */
.L_x_254:
[----:B------:R-:W-:Y:S05]  /*9470*/  BRA.U UP0, `(.L_x_123) ;  /* 0x0000000100047547 */ /* 0x000fea000b800000 */
[----:B------:R-:W-:Y:S05]  /*9480*/  BPT.TRAP 0x1 ;  /* 0x000000040000795c */ /* 0x000fea0000300000 */
.L_x_123:
[----:B------:R-:W4:Y:S02]  /*9490*/  SYNCS.PHASECHK.TRANS64.TRYWAIT P0, [UR21+0x78], R3 ;  /* 0x00007803ff0075a7 */ /* 0x000f240008001115 */
[----:B----4-:R-:W-:Y:S05]  /*94a0*/  @!P0 BRA `(.L_x_124) ;  /* 0x0000008000588947 */ /* 0x010fea0003800000 */
.L_x_256:
[----:B------:R-:W-:Y:S05]  /*94b0*/  BRA.U UP0, `(.L_x_125) ;  /* 0x0000000100047547 */ /* 0x000fea000b800000 */
[----:B------:R-:W-:Y:S05]  /*94c0*/  BPT.TRAP 0x1 ;  /* 0x000000040000795c */ /* 0x000fea0000300000 */
.L_x_125:
[----:B------:R-:W4:Y:S02]  /*94d0*/  SYNCS.PHASECHK.TRANS64.TRYWAIT P0, [UR21+0x80], R3 ;  /* 0x00008003ff0075a7 */ /* 0x000f240008001115 */
[----:B----4-:R-:W-:Y:S05]  /*94e0*/  @!P0 BRA `(.L_x_126) ;  /* 0x0000008000608947 */ /* 0x010fea0003800000 */
.L_x_258:
[----:B------:R-:W-:Y:S05]  /*94f0*/  BRA.U UP0, `(.L_x_127) ;  /* 0x0000000100047547 */ /* 0x000fea000b800000 */
[----:B------:R-:W-:Y:S05]  /*9500*/  BPT.TRAP 0x1 ;  /* 0x000000040000795c */ /* 0x000fea0000300000 */
.L_x_127:
[----:B-1----:R-:W-:Y:S02]  /*9510*/  SHF.L.U32 R3, R21, 0x1f, RZ ;  /* 0x0000001f15037819 */ /* 0x002fe400000006ff */
[----:B------:R-:W-:-:S04]  /*9520*/  MOV R0, UR21 ;  /* 0x0000001500007c02 */ /* 0x000fc80008000f00 */
[----:B------:R1:W4:Y:S03]  /*9530*/  SYNCS.PHASECHK.TRANS64.TRYWAIT P0, [R0+URZ+0x88], R3 ;  /* 0x00008803000075a7 */ /* 0x00032600080011ff */
[----:B----4-:R-:W-:Y:S05]  /*9540*/  @!P0 NANOSLEEP.SYNCS 0x989680 ;  /* 0x009896800000895d */ /* 0x010fea0003900000 */
[----:B------:R-:W4:Y:S02]  /*9550*/  @!P0 SYNCS.PHASECHK.TRANS64 P0, [R0+URZ+0x88], R3 ;  /* 0x00008803000085a7 */ /* 0x000f2400080010ff */
[----:B----4-:R-:W-:Y:S05]  /*9560*/  @P0 EXIT ;  /* 0x000000000000094d */ /* 0x010fea0003800000 */
[----:B------:R-:W-:Y:S05]  /*9570*/  BRA `(.L_x_127) ;  /* 0xfffffffc00e47947 */ /* 0x000fea000383ffff */
.L_x_86:
[----:B------:R-:W-:-:S09]  /*9580*/  UISETP.NE.AND UP0, UPT, UR20, 0x4, UPT ;  /* 0x000000041400788c */ /* 0x000fd2000bf05270 */
[----:B------:R-:W-:Y:S05]  /*9590*/  BRA.U UP0, `(.L_x_128) ;  /* 0x0000004d00587547 */ /* 0x000fea000b800000 */
.L_x_129:
[----:B------:R-:W-:-:S08]  /*95a0*/  NOP ;  /* 0x0000000000007918 */ /* 0x000fd00000000000 */
[----:B------:R-:W3:Y:S02]  /*95b0*/  USETMAXREG.TRY_ALLOC.CTAPOOL UP0, 0xe8 ;  /* 0x000000e8000079c8 */ /* 0x000ee40008000600 */
[----:B---3--:R-:W-:Y:S05]  /*95c0*/  BRA.U !UP0, `(.L_x_129) ;  /* 0xfffffffd08f47547 */ /* 0x008fea000b83ffff */
[----:B------:R-:W3:Y:S08]  /*95d0*/  S2UR UR52, SR_CgaCtaId ;  /* 0x00000000003479c3 */ /* 0x000ef00000008800 */
[----:B------:R-:W-:Y:S01]  /*95e0*/  BAR.SYNC.DEFER_BLOCKING 0x6, 0xa0 ;  /* 0x0182800000007b1d */ /* 0x000fe20000010000 */
[C---:B------:R-:W-:Y:S01]  /*95f0*/  IMAD.SHL.U32 R3, R0.reuse, 0x40, RZ ;  /* 0x0000004000037824 */ /* 0x040fe200078e00ff */
[C---:B------:R-:W-:Y:S01]  /*9600*/  LOP3.LUT P1, RZ, R0.reuse, 0x2, RZ, 0xc0, !PT ;  /* 0x0000000200ff7812 */ /* 0x040fe2000782c0ff */
[C---:B------:R-:W-:Y:S01]  /*9610*/  IMAD.SHL.U32 R92, R0.reuse, 0x8, RZ ;  /* 0x00000008005c7824 */ /* 0x040fe200078e00ff */
[C---:B------:R-:W-:Y:S01]  /*9620*/  LOP3.LUT R94, R0.reuse, 0x60, RZ, 0xc0, !PT ;  /* 0x00000060005e7812 */ /* 0x040fe200078ec0ff */
[----:B------:R-:W-:Y:S01]  /*9630*/  IMAD.U32 R93, R0, 0x10000, RZ ;  /* 0x00010000005d7824 */ /* 0x000fe200078e00ff */
[----:B------:R-:W-:-:S02]  /*9640*/  UMOV UR43, 0x400 ;  /* 0x00000400002b7882 */ /* 0x000fc40000000000 */
[----:B------:R-:W4:Y:S01]  /*9650*/  LDC.64 R98, c[0x0][0x390] ;  /* 0x0000e400ff627b82 */ /* 0x000f220000000a00 */
[----:B------:R-:W1:Y:S01]  /*9660*/  SHFL.IDX PT, R96, R80, RZ, 0x1f ;  /* 0x00001fff50607589 */ /* 0x000e6200000e0000 */
[----:B------:R-:W-:Y:S01]  /*9670*/  LOP3.LUT R3, R3, 0x1c0, RZ, 0xc0, !PT ;  /* 0x000001c003037812 */ /* 0x000fe200078ec0ff */
[----:B------:R-:W-:Y:S01]  /*9680*/  IMAD.MOV.U32 R95, RZ, RZ, 0x10 ;  /* 0x00000010ff5f7424 */ /* 0x000fe200078e00ff */
[----:B------:R-:W-:Y:S01]  /*9690*/  LOP3.LUT R93, R93, 0x600000, RZ, 0xc0, !PT ;  /* 0x006000005d5d7812 */ /* 0x000fe200078ec0ff */
[----:B------:R-:W-:Y:S01]  /*96a0*/  UMOV UR58, URZ ;  /* 0x000000ff003a7c82 */ /* 0x000fe20008000000 */
[----:B------:R-:W-:Y:S01]  /*96b0*/  LOP3.LUT R3, R3, 0x28, R0, 0xf8, !PT ;  /* 0x0000002803037812 */ /* 0x000fe200078ef800 */
[----:B------:R-:W-:Y:S01]  /*96c0*/  UMOV UR59, URZ ;  /* 0x000000ff003b7c82 */ /* 0x000fe20008000000 */
[----:B------:R-:W4:Y:S01]  /*96d0*/  LDC.64 R76, c[0x0][0x890] ;  /* 0x00022400ff4c7b82 */ /* 0x000f220000000a00 */
[----:B------:R-:W4:Y:S01]  /*96e0*/  LDCU.64 UR38, c[0x0][0x888] ;  /* 0x00011100ff2677ac */ /* 0x000f220008000a00 */
[----:B------:R-:W-:Y:S01]  /*96f0*/  LOP3.LUT R92, R3, 0x38, R92, 0x78, !PT ;  /* 0x00000038035c7812 */ /* 0x000fe200078e785c */
[----:B------:R-:W-:Y:S01]  /*9700*/  IMAD.SHL.U32 R3, R0, 0x20, RZ ;  /* 0x0000002000037824 */ /* 0x000fe200078e00ff */
[----:B------:R-:W-:Y:S01]  /*9710*/  PLOP3.LUT P2, PT, PT, PT, PT, 0x80, 0x8 ;  /* 0x000000000008781c */ /* 0x000fe20003f4f070 */
[----:B------:R-:W4:Y:S01]  /*9720*/  LDCU.64 UR48, c[0x0][0xb18] ;  /* 0x00016300ff3077ac */ /* 0x000f220008000a00 */
[----:B------:R-:W-:Y:S01]  /*9730*/  IMAD.MOV.U32 R91, RZ, RZ, 0x1 ;  /* 0x00000001ff5b7424 */ /* 0x000fe200078e00ff */
[----:B------:R-:W-:Y:S01]  /*9740*/  PRMT R89, RZ, 0x7610, R89 ;  /* 0x00007610ff597816 */ /* 0x000fe20000000059 */
[----:B------:R-:W4:Y:S01]  /*9750*/  LDC.64 R78, c[0x0][0x8b8] ;  /* 0x00022e00ff4e7b82 */ /* 0x000f220000000a00 */
[----:B---3--:R-:W-:Y:S01]  /*9760*/  ULEA UR43, UR52, UR43, 0x18 ;  /* 0x0000002b342b7291 */ /* 0x008fe2000f8ec0ff */
[----:B------:R-:W-:Y:S01]  /*9770*/  LOP3.LUT R92, R92, 0xa00, R3, 0xf8, !PT ;  /* 0x00000a005c5c7812 */ /* 0x000fe200078ef803 */
[----:B------:R-:W3:Y:S01]  /*9780*/  LDCU.64 UR46, c[0x0][0xb20] ;  /* 0x00016400ff2e77ac */ /* 0x000ee20008000a00 */
[----:B------:R-:W-:Y:S01]  /*9790*/  IMAD.MOV.U32 R90, RZ, RZ, RZ ;  /* 0x000000ffff5a7224 */ /* 0x000fe200078e00ff */
[----:B------:R-:W-:Y:S01]  /*97a0*/  SEL R95, R95, 0xfffffff0, !P1 ;  /* 0xfffffff05f5f7807 */ /* 0x000fe20004800000 */
[----:B------:R-:W-:Y:S01]  /*97b0*/  IMAD.MOV.U32 R88, RZ, RZ, RZ ;  /* 0x000000ffff587224 */ /* 0x000fe200078e00ff */
[----:B------:R-:W3:Y:S01]  /*97c0*/  LDCU.64 UR44, c[0x0][0x8b0] ;  /* 0x00011600ff2c77ac */ /* 0x000ee20008000a00 */
[----:B------:R-:W-:Y:S01]  /*97d0*/  IMAD.MOV.U32 R87, RZ, RZ, RZ ;  /* 0x000000ffff577224 */ /* 0x000fe200078e00ff */
[----:B-1----:R-:W-:Y:S01]  /*97e0*/  ISETP.NE.AND P0, PT, R96, 0x4, PT ;  /* 0x000000046000780c */ /* 0x002fe20003f05270 */
[----:B--2---:R-:W1:Y:S01]  /*97f0*/  LDS R2, [UR43+0x340] ;  /* 0x0003402bff027984 */ /* 0x004e620008000800 */
[----:B------:R-:W-:Y:S01]  /*9800*/  UIADD3 UR4, UPT, UPT, UR43, 0x1000, URZ ;  /* 0x000010002b047890 */ /* 0x000fe2000fffe0ff */
[----:B------:R-:W-:Y:S01]  /*9810*/  UMOV UR5, URZ ;  /* 0x000000ff00057c82 */ /* 0x000fe20008000000 */
[----:B-1----:R-:W-:-:S09]  /*9820*/  IMAD.IADD R93, R2, 0x1, R93 ;  /* 0x00000001025d7824 */ /* 0x002fd200078e025d */
[----:B---34-:R-:W-:Y:S05]  /*9830*/  @P0 BRA `(.L_x_130) ;  /* 0x00000000007c0947 */ /* 0x018fea0003800000 */
[----:B------:R-:W1:Y:S01]  /*9840*/  LDC.64 R40, c[0x0][0xa00] ;  /* 0x00028000ff287b82 */ /* 0x000e620000000a00 */
[----:B------:R-:W2:Y:S01]  /*9850*/  LDCU UR6, c[0x0][0xc1c] ;  /* 0x00018380ff0677ac */ /* 0x000ea20008000800 */
[----:B------:R-:W3:Y:S06]  /*9860*/  LDCU.64 UR58, c[0x0][0xb00] ;  /* 0x00016000ff3a77ac */ /* 0x000eec0008000a00 */
[----:B------:R-:W1:Y:S01]  /*9870*/  LDC.64 R42, c[0x0][0xa08] ;  /* 0x00028200ff2a7b82 */ /* 0x000e620000000a00 */
[----:B------:R-:W-:-:S07]  /*9880*/  ELECT P0, URZ, PT ;  /* 0x0000000000ff782f */ /* 0x000fce0003800000 */
[----:B------:R-:W4:Y:S01]  /*9890*/  LDC.64 R36, c[0x0][0xa10] ;  /* 0x00028400ff247b82 */ /* 0x000f220000000a00 */
[----:B--2---:R-:W-:-:S04]  /*98a0*/  UIADD3 UR6, UPT, UPT, UR26, UR6, URZ ;  /* 0x000000061a067290 */ /* 0x004fc8000fffe0ff */
[----:B------:R-:W-:-:S03]  /*98b0*/  UIMAD UR6, UR6, 0xe, URZ ;  /* 0x0000000e060678a4 */ /* 0x000fc6000f8e02ff */
[----:B------:R-:W4:Y:S01]  /*98c0*/  LDC.64 R38, c[0x0][0xa18] ;  /* 0x00028600ff267b82 */ /* 0x000f220000000a00 */
[----:B---3--:R-:W-:-:S07]  /*98d0*/  UIMAD.WIDE.U32 UR58, UR6, 0x80, UR58 ;  /* 0x00000080063a78a5 */ /* 0x008fce000f8e003a */
[----:B------:R-:W2:Y:S01]  /*98e0*/  LDC.64 R32, c[0x0][0xa20] ;  /* 0x00028800ff207b82 */ /* 0x000ea20000000a00 */
[----:B-1----:R1:W-:Y:S07]  /*98f0*/  @P0 STS.128 [UR43+0x400], R40 ;  /* 0x00040028ff000988 */ /* 0x0023ee0008000c2b */
[----:B------:R-:W2:Y:S08]  /*9900*/  LDC.64 R34, c[0x0][0xa28] ;  /* 0x00028a00ff227b82 */ /* 0x000eb00000000a00 */
[----:B------:R-:W3:Y:S01]  /*9910*/  LDC.64 R28, c[0x0][0xa30] ;  /* 0x00028c00ff1c7b82 */ /* 0x000ee20000000a00 */
[----:B----4-:R1:W-:Y:S07]  /*9920*/  @P0 STS.128 [UR43+0x410], R36 ;  /* 0x00041024ff000988 */ /* 0x0103ee0008000c2b */
[----:B------:R-:W3:Y:S08]  /*9930*/  LDC.64 R30, c[0x0][0xa38] ;  /* 0x00028e00ff1e7b82 */ /* 0x000ef00000000a00 */
[----:B------:R-:W4:Y:S01]  /*9940*/  LDC.64 R24, c[0x0][0xa40] ;  /* 0x00029000ff187b82 */ /* 0x000f220000000a00 */
[----:B--2---:R1:W-:Y:S07]  /*9950*/  @P0 STS.128 [UR43+0x420], R32 ;  /* 0x00042020ff000988 */ /* 0x0043ee0008000c2b */
[----:B------:R-:W4:Y:S08]  /*9960*/  LDC.64 R26, c[0x0][0xa48] ;  /* 0x00029200ff1a7b82 */ /* 0x000f300000000a00 */
[----:B------:R-:W2:Y:S01]  /*9970*/  LDC.64 R20, c[0x0][0xa50] ;  /* 0x00029400ff147b82 */ /* 0x000ea20000000a00 */
[----:B---3--:R1:W-:Y:S07]  /*9980*/  @P0 STS.128 [UR43+0x430], R28 ;  /* 0x0004301cff000988 */ /* 0x0083ee0008000c2b */
[----:B------:R-:W2:Y:S08]  /*9990*/  LDC.64 R22, c[0x0][0xa58] ;  /* 0x00029600ff167b82 */ /* 0x000eb00000000a00 */
[----:B------:R-:W3:Y:S01]  /*99a0*/  LDC.64 R8, c[0x0][0xa60] ;  /* 0x00029800ff087b82 */ /* 0x000ee20000000a00 */
[----:B----4-:R1:W-:Y:S07]  /*99b0*/  @P0 STS.128 [UR43+0x440], R24 ;  /* 0x00044018ff000988 */ /* 0x0103ee0008000c2b */
[----:B------:R-:W3:Y:S08]  /*99c0*/  LDC.64 R10, c[0x0][0xa68] ;  /* 0x00029a00ff0a7b82 */ /* 0x000ef00000000a00 */
[----:B------:R-:W4:Y:S01]  /*99d0*/  LDC.64 R4, c[0x0][0xa70] ;  /* 0x00029c00ff047b82 */ /* 0x000f220000000a00 */
[----:B--2---:R1:W-:Y:S07]  /*99e0*/  @P0 STS.128 [UR43+0x450], R20 ;  /* 0x00045014ff000988 */ /* 0x0043ee0008000c2b */
[----:B-----5:R-:W4:Y:S01]  /*99f0*/  LDC.64 R6, c[0x0][0xa78] ;  /* 0x00029e00ff067b82 */ /* 0x020f220000000a00 */
[----:B---3--:R1:W-:Y:S04]  /*9a00*/  @P0 STS.128 [UR43+0x460], R8 ;  /* 0x00046008ff000988 */ /* 0x0083e80008000c2b */
[----:B----4-:R1:W-:Y:S01]  /*9a10*/  @P0 STS.128 [UR43+0x470], R4 ;  /* 0x00047004ff000988 */ /* 0x0103e20008000c2b */
[----:B------:R-:W-:Y:S01]  /*9a20*/  NOP ;  /* 0x0000000000007918 */ /* 0x000fe20000000000 */
.L_x_130:
[----:B------:R-:W-:Y:S01]  /*9a30*/  MOV R81, UR4 ;  /* 0x0000000400517c02 */ /* 0x000fe20008000f00 */
[----:B------:R-:W-:Y:S01]  /*9a40*/  UMOV UR54, URZ ;  /* 0x000000ff00367c82 */ /* 0x000fe20008000000 */
[----:B------:R-:W-:Y:S01]  /*9a50*/  SHF.L.U32 R92, R92, 0x1, RZ ;  /* 0x000000015c5c7819 */ /* 0x000fe200000006ff */
[----:B------:R-:W-:-:S06]  /*9a60*/  UMOV UR53, URZ ;  /* 0x000000ff00357c82 */ /* 0x000fcc0008000000 */
.L_x_184:
[----:B----4-:R-:W-:Y:S04]  /*9a70*/  LOP3.LUT R0, R89, 0xffff, RZ, 0xc0, !PT ;  /* 0x0000ffff59007812 */ /* 0x010fe800078ec0ff */
        /* <DEDUP_REMOVED lines=16> */
[----:B------:R-:W-:Y:S02]  /*9b80*/  ISETP.NE.OR P0, PT, R96, 0x4, !P2 ;  /* 0x000000046000780c */ /* 0x000fe40005705670 */
[----:B------:R-:W-:Y:S02]  /*9b90*/  R2UR UR56, R2 ;  /* 0x00000000023872ca */ /* 0x000fe400000e0000 */
[----:B------:R-:W-:Y:S09]  /*9ba0*/  R2UR UR57, R3 ;  /* 0x00000000033972ca */ /* 0x000ff200000e0000 */
[----:B-123--:R-:W-:Y:S06]  /*9bb0*/  @P0 BRA `(.L_x_131) ;  /* 0x0000000000ec0947 */ /* 0x00efec0003800000 */
[----:B-1----:R-:W-:Y:S01]  /*9bc0*/  IMAD.U32 R9, RZ, RZ, UR43 ;  /* 0x0000002bff097e24 */ /* 0x002fe2000f8e00ff */
[----:B------:R-:W1:Y:S01]  /*9bd0*/  S2R R0, SR_LANEID ;  /* 0x0000000000007919 */ /* 0x000e620000000000 */
[----:B------:R-:W-:Y:S01]  /*9be0*/  ELECT P0, URZ, PT ;  /* 0x0000000000ff782f */ /* 0x000fe20003800000 */
[----:B------:R-:W-:Y:S01]  /*9bf0*/  BSSY.RECONVERGENT B0, `(.L_x_132) ;  /* 0x0000032000007945 */ /* 0x000fe20003800200 */
[----:B-1----:R-:W-:Y:S05]  /*9c00*/  IMAD.SHL.U32 R0, R0, 0x4, RZ ;  /* 0x0000000400007824 */ /* 0x002fea00078e00ff */
[----:B------:R-:W-:Y:S06]  /*9c10*/  IADD3 R9, PT, PT, R0, 0x400, R9 ;  /* 0x0000040000097810 */ /* 0x000fec0007ffe009 */
[----:B------:R-:W-:Y:S05]  /*9c20*/  @!P0 BRA `(.L_x_133) ;  /* 0x0000000000b88947 */ /* 0x000fea0003800000 */
[----:B------:R-:W-:Y:S01]  /*9c30*/  STS [UR43+0x430], RZ ;  /* 0x000430ffff007988 */ /* 0x000fe2000800082b */
[----:B------:R-:W-:Y:S01]  /*9c40*/  ISETP.NE.U32.AND P0, PT, RZ, UR46, PT ;  /* 0x0000002eff007c0c */ /* 0x000fe2000bf05070 */
[C---:B-----5:R-:W-:Y:S01]  /*9c50*/  IMAD.WIDE R6, R17.reuse, 0xc, R98 ;  /* 0x0000000c11067825 */ /* 0x060fe200078e0262 */
[----:B------:R-:W-:Y:S02]  /*9c60*/  UIADD3 UR4, UPT, UPT, UR43, 0x400, URZ ;  /* 0x000004002b047890 */ /* 0x000fe4000fffe0ff */
[----:B------:R-:W-:Y:S02]  /*9c70*/  ISETP.NE.AND.EX P1, PT, RZ, UR47, PT, P0 ;  /* 0x0000002fff007c0c */ /* 0x000fe4000bf25300 */
[----:B------:R-:W2:Y:S01]  /*9c80*/  LDG.E R18, desc[UR50][R6.64] ;  /* 0x0000003206127981 */ /* 0x000ea2000c1e1900 */
[C---:B------:R-:W-:Y:S03]  /*9c90*/  LEA R2, P0, R17.reuse, RZ, 0x3 ;  /* 0x000000ff11027211 */ /* 0x040fe600078018ff */
[----:B------:R1:W3:Y:S01]  /*9ca0*/  LDG.E R5, desc[UR50][R6.64+0x4] ;  /* 0x0000043206057981 */ /* 0x0002e2000c1e1900 */
[----:B------:R-:W-:Y:S06]  /*9cb0*/  LEA.HI.X.SX32 R3, R17, RZ, 0x3, P0 ;  /* 0x000000ff11037211 */ /* 0x000fec00000f1eff */
[C---:B------:R-:W-:Y:S04]  /*9cc0*/  @P1 IADD3 R10, P0, PT, R2.reuse, UR46, RZ ;  /* 0x0000002e020a1c10 */ /* 0x040fe8000ff1e0ff */
[C---:B------:R-:W-:Y:S02]  /*9cd0*/  @P1 IADD3.X R11, PT, PT, R3.reuse, UR47, RZ, P0, !PT ;  /* 0x0000002f030b1c10 */ /* 0x040fe400087fe4ff */
[----:B------:R-:W-:Y:S03]  /*9ce0*/  IADD3 R12, P0, PT, R2, UR48, RZ ;  /* 0x00000030020c7c10 */ /* 0x000fe6000ff1e0ff */
[----:B------:R-:W4:Y:S01]  /*9cf0*/  @P1 LDG.E.64 R20, desc[UR50][R10.64] ;  /* 0x000000320a141981 */ /* 0x000f22000c1e1b00 */
[----:B------:R-:W-:Y:S03]  /*9d00*/  IADD3.X R13, PT, PT, R3, UR49, RZ, P0, !PT ;  /* 0x00000031030d7c10 */ /* 0x000fe600087fe4ff */
[----:B------:R-:W4:Y:S04]  /*9d10*/  LDS R3, [UR43+0x41c] ;  /* 0x00041c2bff037984 */ /* 0x000f280008000800 */
[----:B------:R-:W2:Y:S01]  /*9d20*/  LDG.E.64 R12, desc[UR50][R12.64] ;  /* 0x000000320c0c7981 */ /* 0x000ea2000c1e1b00 */
[----:B-1----:R-:W-:Y:S03]  /*9d30*/  IMAD.U32 R6, RZ, RZ, UR4 ;  /* 0x00000004ff067e24 */ /* 0x002fe6000f8e00ff */
[----:B--2---:R-:W-:Y:S01]  /*9d40*/  STS.64 [UR43+0x400], R12 ;  /* 0x0004000cff007988 */ /* 0x004fe20008000a2b */
[--C-:B------:R-:W-:Y:S01]  /*9d50*/  SHF.R.S32.HI R19, RZ, 0x1f, R18.reuse ;  /* 0x0000001fff137819 */ /* 0x100fe20000011412 */
[----:B------:R-:W-:Y:S02]  /*9d60*/  @!P1 IMAD.MOV.U32 R20, RZ, RZ, R18 ;  /* 0x000000ffff149224 */ /* 0x000fe400078e0012 */
[----:B---3--:R-:W-:Y:S02]  /*9d70*/  VIADD R5, R5, 0xffffffff ;  /* 0xffffffff05057836 */ /* 0x008fe40000000000 */
[----:B------:R-:W-:Y:S05]  /*9d80*/  @!P1 IMAD.MOV.U32 R21, RZ, RZ, R19 ;  /* 0x000000ffff159224 */ /* 0x000fea00078e0013 */
[----:B----4-:R-:W-:Y:S04]  /*9d90*/  SHF.L.U64.HI R8, R20, 0x1, R21 ;  /* 0x0000000114087819 */ /* 0x010fe80000010215 */
[----:B------:R-:W-:Y:S04]  /*9da0*/  LOP3.LUT R8, R8, 0x1fffffff, RZ, 0xc0, !PT ;  /* 0x1fffffff08087812 */ /* 0x000fe800078ec0ff */
[----:B------:R-:W-:Y:S04]  /*9db0*/  SHF.R.U32.HI R2, RZ, 0x4, R8 ;  /* 0x00000004ff027819 */ /* 0x000fe80000011608 */
[----:B------:R-:W-:Y:S02]  /*9dc0*/  LOP3.LUT R11, R3, 0xf, R2, 0xb8, !PT ;  /* 0x0000000f030b7812 */ /* 0x000fe400078eb802 */
[----:B------:R-:W-:Y:S03]  /*9dd0*/  SHF.R.U64 R2, R6, 0x4, RZ ;  /* 0x0000000406027819 */ /* 0x000fe600000012ff */
[----:B------:R1:W-:Y:S04]  /*9de0*/  STS [UR43+0x41c], R11 ;  /* 0x00041c0bff007988 */ /* 0x0003e8000800082b */
[----:B------:R-:W2:Y:S04]  /*9df0*/  LDS R4, [UR43+0x41c] ;  /* 0x00041c2bff047984 */ /* 0x000ea80008000800 */
[----:B------:R-:W-:Y:S04]  /*9e00*/  STS [UR43+0x410], R2 ;  /* 0x00041002ff007988 */ /* 0x000fe8000800082b */
[----:B------:R-:W-:Y:S01]  /*9e10*/  STS [UR43+0x414], R2 ;  /* 0x00041402ff007988 */ /* 0x000fe2000800082b */
[----:B-1----:R-:W-:Y:S05]  /*9e20*/  IMAD.SHL.U32 R11, R20, 0x2, RZ ;  /* 0x00000002140b7824 */ /* 0x002fea00078e00ff */
[----:B------:R-:W-:Y:S04]  /*9e30*/  LOP3.LUT R11, R11, 0xfffffffe, RZ, 0xc0, !PT ;  /* 0xfffffffe0b0b7812 */ /* 0x000fe800078ec0ff */
[----:B------:R-:W-:Y:S05]  /*9e40*/  SHF.R.U64 R8, R11, 0x4, R8 ;  /* 0x000000040b087819 */ /* 0x000fea0000001208 */
[----:B------:R-:W-:Y:S01]  /*9e50*/  STS [UR43+0x40c], R8 ;  /* 0x00040c08ff007988 */ /* 0x000fe2000800082b */
[----:B--2---:R-:W-:Y:S05]  /*9e60*/  LOP3.LUT R7, R4, 0xf0, RZ, 0xb8, !PT ;  /* 0x000000f004077812 */ /* 0x004fea00078eb8ff */
[----:B------:R1:W-:Y:S04]  /*9e70*/  STS [UR43+0x41c], R7 ;  /* 0x00041c07ff007988 */ /* 0x0003e8000800082b */
[----:B------:R-:W2:Y:S01]  /*9e80*/  LDS R4, [UR43+0x41c] ;  /* 0x00041c2bff047984 */ /* 0x000ea20008000800 */
[----:B-1----:R-:W-:Y:S02]  /*9e90*/  CS2R R6, SRZ ;  /* 0x0000000000067805 */ /* 0x002fe4000001ff00 */
[----:B--2---:R-:W-:Y:S01]  /*9ea0*/  LOP3.LUT R3, R4, 0xf00, RZ, 0xb8, !PT ;  /* 0x00000f0004037812 */ /* 0x004fe200078eb8ff */
[----:B------:R-:W-:Y:S04]  /*9eb0*/  VIADD R4, R18, 0xffffffff ;  /* 0xffffffff12047836 */ /* 0x000fe80000000000 */
[----:B------:R-:W-:Y:S04]  /*9ec0*/  STS.64 [UR43+0x418], R2 ;  /* 0x00041802ff007988 */ /* 0x000fe80008000a2b */
[----:B------:R-:W1:Y:S04]  /*9ed0*/  LDS R10, [UR43+0x41c] ;  /* 0x00041c2bff0a7984 */ /* 0x000e680008000800 */
[----:B------:R2:W-:Y:S01]  /*9ee0*/  STS.128 [UR43+0x420], R4 ;  /* 0x00042004ff007988 */ /* 0x0005e20008000c2b */
[----:B-1----:R-:W-:Y:S05]  /*9ef0*/  LOP3.LUT R10, R10, 0xf000, RZ, 0xb8, !PT ;  /* 0x0000f0000a0a7812 */ /* 0x002fea00078eb8ff */
[----:B------:R2:W-:Y:S02]  /*9f00*/  STS [UR43+0x41c], R10 ;  /* 0x00041c0aff007988 */ /* 0x0005e4000800082b */
.L_x_133:
[----:B------:R-:W-:Y:S05]  /*9f10*/  BSYNC.RECONVERGENT B0 ;  /* 0x0000000000007941 */ /* 0x000fea0003800200 */
.L_x_132:
[----:B------:R-:W-:Y:S01]  /*9f20*/  NOP ;  /* 0x0000000000007918 */ /* 0x000fe20000000000 */
[----:B------:R-:W1:Y:S01]  /*9f30*/  LDS R9, [R9] ;  /* 0x0000000009097984 */ /* 0x000e620000000800 */
[----:B------:R-:W-:Y:S04]  /*9f40*/  IADD3 R2, P0, PT, R0, UR56, RZ ;  /* 0x0000003800027c10 */ /* 0x000fe8000ff1e0ff */
[----:B------:R-:W-:Y:S05]  /*9f50*/  IADD3.X R3, PT, PT, RZ, UR57, RZ, P0, !PT ;  /* 0x00000039ff037c10 */ /* 0x000fea00087fe4ff */
[----:B-1----:R3:W5:Y:S04]  /*9f60*/  ATOMG.E.EXCH.STRONG.GPU PT, RZ, [R2], R9 ;  /* 0x0000000902ff73a8 */ /* 0x00276800041ee100 */
.L_x_131:
[----:B------:R-:W-:Y:S09]  /*9f70*/  UISETP.NE.AND UP0, UPT, UR37, 0x8, UPT ;  /* 0x000000082500788c */ /* 0x000ff2000bf05270 */
[----:B------:R-:W-:Y:S05]  /*9f80*/  BRA.U UP0, `(.L_x_134) ;  /* 0x0000000100047547 */ /* 0x000fea000b800000 */
[----:B------:R-:W-:Y:S05]  /*9f90*/  BPT.TRAP 0x1 ;  /* 0x000000040000795c */ /* 0x000fea0000300000 */
.L_x_134:
[----:B------:R-:W-:Y:S01]  /*9fa0*/  ULEA UR6, UR5, UR43, 0x3 ;  /* 0x0000002b05067291 */ /* 0x000fe2000f8e18ff */
[----:B---3--:R-:W-:Y:S08]  /*9fb0*/  SHF.L.U32 R3, R87, 0x1f, RZ ;  /* 0x0000001f57037819 */ /* 0x008ff000000006ff */
[----:B-----5:R-:W3:Y:S02]  /*9fc0*/  SYNCS.PHASECHK.TRANS64.TRYWAIT P0, [UR6+0x180], R3 ;  /* 0x00018003ff0075a7 */ /* 0x020ee40008001106 */
[----:B---3--:R-:W-:Y:S05]  /*9fd0*/  @!P0 BRA `(.L_x_135) ;  /* 0x0000007400bc8947 */ /* 0x008fea0003800000 */
.L_x_260:
[----:B------:R-:W-:Y:S09]  /*9fe0*/  UIMAD UR4, UR5, 0x14, UR36 ;  /* 0x00000014050478a4 */ /* 0x000ff2000f8e0224 */
[----:B------:R-:W4:Y:S04]  /*9ff0*/  LDS.U16 R89, [UR4+0x12] ;  /* 0x00001204ff597984 */ /* 0x000f280008000400 */
[----:B------:R-:W1:Y:S04]  /*a000*/  LDS R85, [UR4] ;  /* 0x00000004ff557984 */ /* 0x000e680008000800 */
[----:B------:R-:W1:Y:S04]  /*a010*/  LDS R84, [UR4+0x4] ;  /* 0x00000404ff547984 */ /* 0x000e680008000800 */
[----:B------:R-:W1:Y:S04]  /*a020*/  LDS R83, [UR4+0x8] ;  /* 0x00000804ff537984 */ /* 0x000e680008000800 */
[----:B------:R-:W1:Y:S01]  /*a030*/  LDS R82, [UR4+0xc] ;  /* 0x00000c04ff527984 */ /* 0x000e620008000800 */
[----:B------:R-:W-:Y:S01]  /*a040*/  @!PT LDS RZ, [RZ] ;  /* 0x00000000fffff984 */ /* 0x000fe20000000800 */
[----:B------:R-:W-:Y:S01]  /*a050*/  @!PT LDS RZ, [RZ] ;  /* 0x00000000fffff984 */ /* 0x000fe20000000800 */
[----:B------:R-:W-:Y:S01]  /*a060*/  @!PT LDS RZ, [RZ] ;  /* 0x00000000fffff984 */ /* 0x000fe20000000800 */
[----:B------:R-:W-:Y:S01]  /*a070*/  @!PT LDS RZ, [RZ] ;  /* 0x00000000fffff984 */ /* 0x000fe20000000800 */
[----:B------:R5:W-:Y:S06]  /*a080*/  MEMBAR.ALL.CTA ;  /* 0x0000000000007992 */ /* 0x000bec0000008000 */
[----:B-----5:R-:W1:Y:S01]  /*a090*/  FENCE.VIEW.ASYNC.S ;  /* 0x00000000000073c6 */ /* 0x020e620000000000 */
[----:B------:R-:W-:Y:S05]  /*a0a0*/  BRA.U UP0, `(.L_x_136) ;  /* 0x0000000100047547 */ /* 0x000fea000b800000 */
[----:B------:R-:W-:Y:S05]  /*a0b0*/  BPT.TRAP 0x1 ;  /* 0x000000040000795c */ /* 0x000fea0000300000 */
.L_x_136:
[----:B------:R-:W-:Y:S01]  /*a0c0*/  UIADD3 UR4, UPT, UPT, UR6, 0x1c0, URZ ;  /* 0x000001c006047890 */ /* 0x000fe2000fffe0ff */
[----:B------:R-:W-:Y:S01]  /*a0d0*/  IMAD.WIDE R100, R17, 0xc, R98 ;  /* 0x0000000c11647825 */ /* 0x000fe200078e0262 */
[----:B------:R-:W-:Y:S01]  /*a0e0*/  ISETP.NE.OR P0, PT, R94, RZ, !P2 ;  /* 0x000000ff5e00720c */ /* 0x000fe20005705670 */
[----:B------:R-:W-:Y:S01]  /*a0f0*/  UIADD3 UR55, UPT, UPT, UR5, 0x1, URZ ;  /* 0x0000000105377890 */ /* 0x000fe2000fffe0ff */
[----:B------:R-:W-:Y:S01]  /*a100*/  BSSY.RECONVERGENT B0, `(.L_x_137) ;  /* 0x0000009000007945 */ /* 0x000fe20003800200 */
[----:B------:R-:W-:Y:S09]  /*a110*/  UPRMT UR4, UR52, 0x654, UR4 ;  /* 0x0000065434047896 */ /* 0x000ff20008000004 */
[----:B-1----:R-:W-:Y:S01]  /*a120*/  SYNCS.ARRIVE.TRANS64.RED.A1T0 RZ, [UR4], RZ ;  /* 0x000000ffffff79a7 */ /* 0x002fe20008100404 */
[----:B------:R1:W5:Y:S01]  /*a130*/  LDG.E R100, desc[UR50][R100.64+0x8] ;  /* 0x0000083264647981 */ /* 0x000362000c1e1900 */
[----:B------:R-:W-:Y:S05]  /*a140*/  @P0 BRA `(.L_x_138) ;  /* 0x0000000000100947 */ /* 0x000fea0003800000 */
[----:B------:R-:W-:Y:S04]  /*a150*/  DEPBAR {5,4,3,2,1,0} ;  /* 0x0000003f0000791a */ /* 0x000fe80000000000 */
[----:B------:R-:W2:Y:S02]  /*a160*/  CCTL.E.C.LDCU.IV.DEEP [UR56] ;  /* 0x0000000038007540 */ /* 0x000ea40009c08000 */
[----:B--2---:R2:W-:Y:S01]  /*a170*/  UTMACCTL.IV [UR56] ;  /* 0x00000000380079b9 */ /* 0x0045e20008000000 */
[----:B------:R-:W-:Y:S01]  /*a180*/  NOP ;  /* 0x0000000000007918 */ /* 0x000fe20000000000 */
.L_x_138:
[----:B--2---:R-:W-:Y:S05]  /*a190*/  BSYNC.RECONVERGENT B0 ;  /* 0x0000000000007941 */ /* 0x004fea0003800200 */
.L_x_137:
[----:B------:R-:W-:Y:S01]  /*a1a0*/  R2UR UR41, R15 ;  /* 0x000000000f2972ca */ /* 0x000fe200000e0000 */
[----:B------:R-:W-:Y:S01]  /*a1b0*/  BSSY.RECONVERGENT B6, `(.L_x_139) ;  /* 0x0000025000067945 */ /* 0x000fe20003800200 */
[----:B------:R-:W-:Y:S02]  /*a1c0*/  R2UR UR42, R14 ;  /* 0x000000000e2a72ca */ /* 0x000fe400000e0000 */
[----:B------:R-:W-:Y:S09]  /*a1d0*/  LOP3.LUT P0, RZ, R81, 0x3f0, RZ, 0xc0, !PT ;  /* 0x000003f051ff7812 */ /* 0x000ff2000780c0ff */
[----:B------:R-:W-:Y:S02]  /*a1e0*/  USHF.L.U32 UR41, UR41, 0x7, URZ ;  /* 0x0000000729297899 */ /* 0x000fe400080006ff */
[----:B------:R-:W-:Y:S02]  /*a1f0*/  USHF.L.U32 UR42, UR42, 0x7, URZ ;  /* 0x000000072a2a7899 */ /* 0x000fe400080006ff */
[----:B------:R-:W-:Y:S10]  /*a200*/  @!P0 BRA `(.L_x_140) ;  /* 0x00000000007c8947 */ /* 0x000ff40003800000 */
[----:B------:R-:W2:Y:S01]  /*a210*/  LDCU.64 UR8, c[0x4][0x80] ;  /* 0x01001000ff0877ac */ /* 0x000ea20008000a00 */
[----:B------:R-:W-:Y:S01]  /*a220*/  MOV R2, 0x0 ;  /* 0x0000000000027802 */ /* 0x000fe20000000f00 */
[----:B------:R-:W-:Y:S02]  /*a230*/  HFMA2 R12, -RZ, RZ, 0, 5.9604644775390625e-08 ;  /* 0x00000001ff0c7431 */ /* 0x000fe400000001ff */
[----:B------:R-:W-:Y:S01]  /*a240*/  IMAD.MOV.U32 R8, RZ, RZ, 0x70 ;  /* 0x00000070ff087424 */ /* 0x000fe200078e00ff */
[----:B------:R1:W1:Y:S01]  /*a250*/  LDC.64 R14, c[0x4][R2] ;  /* 0x01000000020e7b82 */ /* 0x0002620000000a00 */
[----:B------:R-:W3:Y:S01]  /*a260*/  LDCU.64 UR6, c[0x4][0x88] ;  /* 0x01001100ff0677ac */ /* 0x000ee20008000a00 */
[----:B------:R-:W-:Y:S01]  /*a270*/  IMAD.MOV.U32 R13, RZ, RZ, RZ ;  /* 0x000000ffff0d7224 */ /* 0x000fe200078e00ff */
[----:B------:R-:W4:Y:S01]  /*a280*/  LDCU.64 UR4, c[0x4][0x8] ;  /* 0x01000100ff0477ac */ /* 0x000f220008000a00 */
[----:B--2---:R-:W-:Y:S01]  /*a290*/  MOV R5, UR9 ;  /* 0x0000000900057c02 */ /* 0x004fe20008000f00 */
[----:B------:R-:W-:Y:S01]  /*a2a0*/  IMAD.U32 R4, RZ, RZ, UR8 ;  /* 0x00000008ff047e24 */ /* 0x000fe2000f8e00ff */
[----:B---3--:R-:W-:Y:S01]  /*a2b0*/  MOV R7, UR7 ;  /* 0x0000000700077c02 */ /* 0x008fe20008000f00 */
[----:B------:R-:W-:Y:S01]  /*a2c0*/  IMAD.U32 R6, RZ, RZ, UR6 ;  /* 0x00000006ff067e24 */ /* 0x000fe2000f8e00ff */
[----:B----4-:R-:W-:Y:S01]  /*a2d0*/  MOV R11, UR5 ;  /* 0x00000005000b7c02 */ /* 0x010fe20008000f00 */
[----:B------:R-:W-:Y:S02]  /*a2e0*/  IMAD.U32 R10, RZ, RZ, UR4 ;  /* 0x00000004ff0a7e24 */ /* 0x000fe4000f8e00ff */
[----:B------:R-:W-:Y:S07]  /*a2f0*/  LEPC R20, `(.L_x_141) ;  /* 0x000000001014794e */ /* 0x000fee0000000000 */
[----:B-1---5:R-:W-:Y:S05]  /*a300*/  CALL.ABS.NOINC R14 ;  /* 0x000000000e007343 */ /* 0x022fea0003c00000 */
.L_x_141:
[----:B------:R-:W1:Y:S01]  /*a310*/  LDCU.64 UR8, c[0x4][0x80] ;  /* 0x01001000ff0877ac */ /* 0x000e620008000a00 */
[----:B------:R-:W2:Y:S01]  /*a320*/  LDC.64 R2, c[0x4][R2] ;  /* 0x0100000002027b82 */ /* 0x000ea20000000a00 */
[----:B------:R-:W-:Y:S02]  /*a330*/  HFMA2 R12, -RZ, RZ, 0, 5.9604644775390625e-08 ;  /* 0x00000001ff0c7431 */ /* 0x000fe400000001ff */
[----:B------:R-:W-:Y:S02]  /*a340*/  IMAD.MOV.U32 R8, RZ, RZ, 0x70 ;  /* 0x00000070ff087424 */ /* 0x000fe400078e00ff */
[----:B------:R-:W-:Y:S01]  /*a350*/  IMAD.MOV.U32 R13, RZ, RZ, RZ ;  /* 0x000000ffff0d7224 */ /* 0x000fe200078e00ff */
[----:B------:R-:W3:Y:S01]  /*a360*/  LDCU.64 UR6, c[0x4][0x88] ;  /* 0x01001100ff0677ac */ /* 0x000ee20008000a00 */
[----:B------:R-:W4:Y:S01]  /*a370*/  LDCU.64 UR4, c[0x4][0x8] ;  /* 0x01000100ff0477ac */ /* 0x000f220008000a00 */
[----:B-1----:R-:W-:Y:S02]  /*a380*/  MOV R4, UR8 ;  /* 0x0000000800047c02 */ /* 0x002fe40008000f00 */
[----:B------:R-:W-:Y:S02]  /*a390*/  MOV R5, UR9 ;  /* 0x0000000900057c02 */ /* 0x000fe40008000f00 */
[----:B---3--:R-:W-:Y:S01]  /*a3a0*/  MOV R7, UR7 ;  /* 0x0000000700077c02 */ /* 0x008fe20008000f00 */
[----:B------:R-:W-:Y:S01]  /*a3b0*/  IMAD.U32 R6, RZ, RZ, UR6 ;  /* 0x00000006ff067e24 */ /* 0x000fe2000f8e00ff */
[----:B----4-:R-:W-:Y:S01]  /*a3c0*/  MOV R11, UR5 ;  /* 0x00000005000b7c02 */ /* 0x010fe20008000f00 */
[----:B------:R-:W-:Y:S02]  /*a3d0*/  IMAD.U32 R10, RZ, RZ, UR4 ;  /* 0x00000004ff0a7e24 */ /* 0x000fe4000f8e00ff */
[----:B------:R-:W-:Y:S07]  /*a3e0*/  LEPC R20, `(.L_x_140) ;  /* 0x000000001014794e */ /* 0x000fee0000000000 */
[----:B--2---:R-:W-:Y:S05]  /*a3f0*/  CALL.ABS.NOINC R2 ;  /* 0x0000000002007343 */ /* 0x004fea0003c00000 */
.L_x_140:
[----:B------:R-:W-:Y:S05]  /*a400*/  BSYNC.RECONVERGENT B6 ;  /* 0x0000000000067941 */ /* 0x000fea0003800200 */
.L_x_139:
[----:B------:R-:W-:Y:S01]  /*a410*/  ISETP.NE.AND P0, PT, R94, RZ, PT ;  /* 0x000000ff5e00720c */ /* 0x000fe20003f05270 */
[----:B------:R-:W-:Y:S01]  /*a420*/  BSSY B0, `(.L_x_142) ;  /* 0x0000009000007945 */ /* 0x000fe20003800000 */
[----:B------:R-:W-:Y:S04]  /*a430*/  PLOP3.LUT P1, PT, PT, PT, PT, 0x8, 0x80 ;  /* 0x000000000080781c */ /* 0x000fe80003f2e170 */
[----:B-1----:R-:W-:Y:S07]  /*a440*/  P2R R101, PR, RZ, 0x2 ;  /* 0x00000002ff657803 */ /* 0x002fee0000000000 */
[----:B------:R-:W-:Y:S05]  /*a450*/  @P0 BRA `(.L_x_143) ;  /* 0x0000000000140947 */ /* 0x000fea0003800000 */
[----:B------:R-:W-:Y:S03]  /*a460*/  UMOV UR4, 0xffffffff ;  /* 0xffffffff00047882 */ /* 0x000fe60000000000 */
[----:B------:R-:W-:Y:S05]  /*a470*/  BRA.DIV UR4, `(.L_x_144) ;  /* 0x0000007204ac7947 */ /* 0x000fea000b800000 */
[----:B------:R-:W-:Y:S11]  /*a480*/  ELECT P6, URZ, PT ;  /* 0x0000000000ff782f */ /* 0x000ff600038c0000 */
[----:B------:R-:W-:Y:S02]  /*a490*/  @!UPT UIADD3 URZ, UPT, UPT, URZ, URZ, URZ ;  /* 0x000000fffffff290 */ /* 0x000fe4000fffe0ff */
.L_x_262:
[----:B------:R-:W-:Y:S07]  /*a4a0*/  P2R R101, PR, RZ, 0x40 ;  /* 0x00000040ff657803 */ /* 0x000fee0000000000 */
.L_x_143:
[----:B------:R-:W-:Y:S05]  /*a4b0*/  BSYNC B0 ;  /* 0x0000000000007941 */ /* 0x000fea0003800000 */
.L_x_142:
[----:B------:R-:W-:Y:S02]  /*a4c0*/  ISETP.NE.U32.AND P0, PT, R78, RZ, PT ;  /* 0x000000ff4e00720c */ /* 0x000fe40003f05070 */
[----:B------:R-:W-:Y:S02]  /*a4d0*/  LOP3.LUT R91, R91, 0x1, RZ, 0x3c, !PT ;  /* 0x000000015b5b7812 */ /* 0x000fe400078e3cff */
[----:B------:R-:W-:Y:S02]  /*a4e0*/  ISETP.NE.AND.EX P1, PT, R79, RZ, PT, P0 ;  /* 0x000000ff4f00720c */ /* 0x000fe40003f25300 */
[----:B------:R-:W-:Y:S04]  /*a4f0*/  ISETP.NE.U32.AND P0, PT, R76, RZ, PT ;  /* 0x000000ff4c00720c */ /* 0x000fe80003f05070 */
[----:B------:R-:W-:Y:S07]  /*a500*/  ISETP.NE.AND.EX P0, PT, R77, RZ, PT, P0 ;  /* 0x000000ff4d00720c */ /* 0x000fee0003f05300 */
[----:B------:R-:W1:Y:S08]  /*a510*/  @P1 LDC.64 R8, c[0x0][0x8b8] ;  /* 0x00022e00ff081b82 */ /* 0x000e700000000a00 */
[----:B---3--:R-:W2:Y:S02]  /*a520*/  @P0 LDC.64 R2, c[0x0][0x890] ;  /* 0x00022400ff020b82 */ /* 0x008ea40000000a00 */
[C---:B--2---:R-:W-:Y:S04]  /*a530*/  @P0 IMAD.WIDE R2, R17.reuse, 0x8, R2 ;  /* 0x0000000811020825 */ /* 0x044fe800078e0202 */
[----:B-1----:R-:W-:Y:S01]  /*a540*/  @P1 IMAD.WIDE R8, R17, 0x8, R8 ;  /* 0x0000000811081825 */ /* 0x002fe200078e0208 */
[----:B------:R1:W2:Y:S04]  /*a550*/  @P0 LDG.E.64 R4, desc[UR50][R2.64] ;  /* 0x0000003202040981 */ /* 0x0002a8000c1e1b00 */
[----:B------:R-:W3:Y:S01]  /*a560*/  @P1 LDG.E.64 R6, desc[UR50][R8.64] ;  /* 0x0000003208061981 */ /* 0x000ee2000c1e1b00 */
[----:B-1----:R-:W-:Y:S03]  /*a570*/  SHF.L.U32 R2, R91, 0x1f, RZ ;  /* 0x0000001f5b027819 */ /* 0x002fe600000006ff */
[----:B--2---:R1:W5:Y:S04]  /*a580*/  @P0 LD.E R48, desc[UR50][R4.64] ;  /* 0x0000003204300980 */ /* 0x004368000c101900 */
[----:B---3--:R1:W5:Y:S01]  /*a590*/  @P1 LD.E R47, desc[UR50][R6.64] ;  /* 0x00000032062f1980 */ /* 0x008362000c101900 */
[----:B------:R-:W-:Y:S05]  /*a5a0*/  @P0 BRA `(.L_x_145) ;  /* 0x0000000000240947 */ /* 0x000fea0003800000 */
[----:B------:R-:W-:Y:S04]  /*a5b0*/  ISETP.NE.U32.AND P0, PT, RZ, UR38, PT ;  /* 0x00000026ff007c0c */ /* 0x000fe8000bf05070 */
[----:B------:R-:W-:Y:S11]  /*a5c0*/  ISETP.NE.AND.EX P0, PT, RZ, UR39, PT, P0 ;  /* 0x00000027ff007c0c */ /* 0x000ff6000bf05300 */
[----:B------:R-:W-:Y:S02]  /*a5d0*/  @!UPT UIADD3 URZ, UPT, UPT, URZ, URZ, URZ ;  /* 0x000000fffffff290 */ /* 0x000fe4000fffe0ff */
[----:B------:R-:W2:Y:S08]  /*a5e0*/  @P0 LDC R0, c[0x0][0x898] ;  /* 0x00022600ff000b82 */ /* 0x000eb00000000800 */
[----:B-1----:R-:W1:Y:S01]  /*a5f0*/  @P0 LDC.64 R4, c[0x0][0x888] ;  /* 0x00022200ff040b82 */ /* 0x002e620000000a00 */
[----:B--2---:R-:W-:Y:S04]  /*a600*/  @P0 IMAD R0, R17, R0, RZ ;  /* 0x0000000011000224 */ /* 0x004fe800078e02ff */
[----:B-1----:R-:W-:Y:S05]  /*a610*/  @P0 IMAD.WIDE R4, R0, 0x4, R4 ;  /* 0x0000000400040825 */ /* 0x002fea00078e0204 */
[----:B-----5:R2:W5:Y:S02]  /*a620*/  @P0 LDG.E R48, desc[UR50][R4.64] ;  /* 0x0000003204300981 */ /* 0x020564000c1e1900 */
[----:B--2---:R-:W3:Y:S02]  /*a630*/  @!P0 LDC R48, c[0x0][0x880] ;  /* 0x00022000ff308b82 */ /* 0x004ee40000000800 */
.L_x_145:
        /* <DEDUP_REMOVED lines=9> */
[----:B--2---:R-:W1:Y:S02]  /*a6d0*/  @!P0 LDC R47, c[0x0][0x8a8] ;  /* 0x00022a00ff2f8b82 */ /* 0x004e640000000800 */
.L_x_146:
[----:B------:R-:W2:Y:S01]  /*a6e0*/  SYNCS.PHASECHK.TRANS64.TRYWAIT P0, [UR43+0x50], R2 ;  /* 0x00005002ff0075a7 */ /* 0x000ea2000800112b */
[----:B------:R-:W-:Y:S01]  /*a6f0*/  LEA R97, R90, UR43, 0x3 ;  /* 0x0000002b5a617c11 */ /* 0x000fe2000f8e18ff */
[----:B------:R-:W-:Y:S01]  /*a700*/  BSSY B0, `(.L_x_147) ;  /* 0x0000008000007945 */ /* 0x000fe20003800000 */
[----:B------:R-:W-:Y:S01]  /*a710*/  SHF.L.U32 R0, R88, 0x1f, RZ ;  /* 0x0000001f58007819 */ /* 0x000fe200000006ff */
[----:B------:R-:W-:Y:S02]  /*a720*/  VIADD R86, R92, UR43 ;  /* 0x0000002b5c567c36 */ /* 0x000fe40008000000 */
[----:B------:R-:W-:Y:S01]  /*a730*/  IMAD.MOV.U32 R71, RZ, RZ, RZ ;  /* 0x000000ffff477224 */ /* 0x000fe200078e00ff */
[----:B------:R1:W1:Y:S01]  /*a740*/  SYNCS.PHASECHK.TRANS64.TRYWAIT P2, [R97+URZ+0x120], R0 ;  /* 0x00012000610075a7 */ /* 0x00026200080411ff */
[----:B--2---:R-:W-:Y:S05]  /*a750*/  @P0 BRA `(.L_x_148) ;  /* 0x0000000000080947 */ /* 0x004fea0003800000 */
[----:B------:R-:W2:Y:S02]  /*a760*/  SYNCS.PHASECHK.TRANS64.TRYWAIT P0, [UR43+0x50], R2 ;  /* 0x00005002ff0075a7 */ /* 0x000ea4000800112b */
[----:B--2---:R-:W-:Y:S05]  /*a770*/  @!P0 BRA `(.L_x_149) ;  /* 0x0000007000048947 */ /* 0x004fea0003800000 */
.L_x_148:
[----:B------:R-:W-:Y:S05]  /*a780*/  BSYNC B0 ;  /* 0x0000000000007941 */ /* 0x000fea0003800000 */
.L_x_147:
[----:B---3-5:R-:W-:Y:S01]  /*a790*/  FSETP.NEU.AND P0, PT, R48, RZ, PT ;  /* 0x000000ff3000720b */ /* 0x028fe20003f0d000 */
[----:B------:R-:W-:Y:S01]  /*a7a0*/  IMAD.MOV.U32 R70, RZ, RZ, RZ ;  /* 0x000000ffff467224 */ /* 0x000fe200078e00ff */
[----:B------:R-:W-:Y:S02]  /*a7b0*/  CS2R R68, SRZ ;  /* 0x0000000000447805 */ /* 0x000fe4000001ff00 */
[----:B------:R-:W-:Y:S02]  /*a7c0*/  CS2R R74, SRZ ;  /* 0x00000000004a7805 */ /* 0x000fe4000001ff00 */
[----:B------:R-:W-:Y:S02]  /*a7d0*/  CS2R R72, SRZ ;  /* 0x0000000000487805 */ /* 0x000fe4000001ff00 */
[----:B------:R-:W-:Y:S02]  /*a7e0*/  CS2R R62, SRZ ;  /* 0x00000000003e7805 */ /* 0x000fe4000001ff00 */
[----:B------:R-:W-:Y:S02]  /*a7f0*/  CS2R R60, SRZ ;  /* 0x00000000003c7805 */ /* 0x000fe4000001ff00 */
[----:B------:R-:W-:Y:S02]  /*a800*/  CS2R R58, SRZ ;  /* 0x00000000003a7805 */ /* 0x000fe4000001ff00 */
[----:B------:R-:W-:Y:S02]  /*a810*/  CS2R R56, SRZ ;  /* 0x0000000000387805 */ /* 0x000fe4000001ff00 */
[----:B------:R-:W-:Y:S01]  /*a820*/  ISETP.GE.AND P1, PT, R100, 0x1, PT ;  /* 0x000000016400780c */ /* 0x000fe20003f26270 */
[----:B------:R-:W-:Y:S01]  /*a830*/  IMAD R54, R90, 0x80, R93 ;  /* 0x000000805a367824 */ /* 0x000fe200078e025d */
[----:B------:R-:W-:Y:S02]  /*a840*/  CS2R R38, SRZ ;  /* 0x0000000000267805 */ /* 0x000fe4000001ff00 */
[----:B------:R-:W-:Y:S01]  /*a850*/  CS2R R36, SRZ ;  /* 0x0000000000247805 */ /* 0x000fe2000001ff00 */
[----:B--2---:R-:W-:Y:S01]  /*a860*/  @P0 IMAD R2, R95, 0x2, R86 ;  /* 0x000000025f020824 */ /* 0x004fe200078e0256 */
[----:B------:R-:W-:Y:S05]  /*a870*/  @P0 WARPSYNC.ALL ;  /* 0x0000000000000948 */ /* 0x000fea0003800000 */
[----:B------:R2:W3:Y:S01]  /*a880*/  @P0 LDSM.16.MT88.4 R68, [R2+0x1000] ;  /* 0x001000000244083b */ /* 0x0004e20000004200 */
[----:B------:R-:W-:Y:S02]  /*a890*/  CS2R R34, SRZ ;  /* 0x0000000000227805 */ /* 0x000fe4000001ff00 */
[----:B------:R-:W-:Y:S02]  /*a8a0*/  CS2R R32, SRZ ;  /* 0x0000000000207805 */ /* 0x000fe4000001ff00 */
[----:B------:R-:W-:Y:S02]  /*a8b0*/  CS2R R30, SRZ ;  /* 0x00000000001e7805 */ /* 0x000fe4000001ff00 */
[----:B------:R-:W-:Y:S02]  /*a8c0*/  CS2R R28, SRZ ;  /* 0x00000000001c7805 */ /* 0x000fe4000001ff00 */
[----:B------:R-:W-:Y:S01]  /*a8d0*/  CS2R R26, SRZ ;  /* 0x00000000001a7805 */ /* 0x000fe2000001ff00 */
[----:B------:R2:W2:Y:S01]  /*a8e0*/  @P0 LDSM.16.MT88.4 R72, [R2+0x1800] ;  /* 0x001800000248083b */ /* 0x0004a20000004200 */
[----:B------:R-:W-:Y:S02]  /*a8f0*/  CS2R R24, SRZ ;  /* 0x0000000000187805 */ /* 0x000fe4000001ff00 */
[----:B------:R-:W-:Y:S02]  /*a900*/  CS2R R18, SRZ ;  /* 0x0000000000127805 */ /* 0x000fe4000001ff00 */
[----:B------:R-:W-:Y:S02]  /*a910*/  CS2R R16, SRZ ;  /* 0x0000000000107805 */ /* 0x000fe4000001ff00 */
[----:B------:R-:W-:Y:S02]  /*a920*/  CS2R R14, SRZ ;  /* 0x00000000000e7805 */ /* 0x000fe4000001ff00 */
[----:B------:R-:W-:Y:S01]  /*a930*/  CS2R R12, SRZ ;  /* 0x00000000000c7805 */ /* 0x000fe2000001ff00 */
[----:B------:R2:W2:Y:S01]  /*a940*/  @P0 LDSM.16.MT88.4 R60, [R92+UR43+0x1000] ;  /* 0x0010002b5c3c083b */ /* 0x0004a20008004200 */
[----:B------:R-:W-:Y:S02]  /*a950*/  CS2R R10, SRZ ;  /* 0x00000000000a7805 */ /* 0x000fe4000001ff00 */
[----:B------:R-:W-:Y:S02]  /*a960*/  CS2R R8, SRZ ;  /* 0x0000000000087805 */ /* 0x000fe4000001ff00 */
[----:B-1----:R-:W-:Y:S02]  /*a970*/  CS2R R6, SRZ ;  /* 0x0000000000067805 */ /* 0x002fe4000001ff00 */
[----:B------:R-:W-:Y:S01]  /*a980*/  CS2R R4, SRZ ;  /* 0x0000000000047805 */ /* 0x000fe2000001ff00 */
[----:B------:R-:W-:Y:S01]  /*a990*/  VIADD R102, R86, 0x1000 ;  /* 0x0000100056667836 */ /* 0x000fe20000000000 */
[----:B------:R1:W1:Y:S01]  /*a9a0*/  @P0 LDSM.16.MT88.4 R56, [R92+UR43+0x1800] ;  /* 0x0018002b5c38083b */ /* 0x0002620008004200 */
[----:B------:R-:W-:Y:S05]  /*a9b0*/  @!P1 BRA `(.L_x_150) ;  /* 0x0000000000d49947 */ /* 0x000fea0003800000 */
[----:B------:R-:W-:Y:S01]  /*a9c0*/  SHF.R.U32.HI R3, RZ, 0x15, R54 ;  /* 0x00000015ff037819 */ /* 0x000fe20000011636 */
[----:B------:R-:W-:Y:S03]  /*a9d0*/  BSSY B0, `(.L_x_151) ;  /* 0x0000006000007945 */ /* 0x000fe60003800000 */
[----:B------:R-:W-:Y:S01]  /*a9e0*/  LOP3.LUT P0, RZ, R3, 0x3, R80, 0x48, !PT ;  /* 0x0000000303ff7812 */ /* 0x000fe20007804850 */
[----:B------:R-:W-:Y:S01]  /*a9f0*/  @!UPT UIADD3 URZ, UPT, UPT, URZ, URZ, URZ ;  /* 0x000000fffffff290 */ /* 0x000fe2000fffe0ff */
[----:B------:R-:W-:Y:S11]  /*aa00*/  @P2 BRA `(.L_x_152) ;  /* 0x0000000000082947 */ /* 0x000ff60003800000 */
[----:B------:R-:W5:Y:S02]  /*aa10*/  SYNCS.PHASECHK.TRANS64.TRYWAIT P1, [R97+URZ+0x120], R0 ;  /* 0x00012000610075a7 */ /* 0x000f6400080211ff */
[----:B-----5:R-:W-:Y:S05]  /*aa20*/  @!P1 BRA `(.L_x_153) ;  /* 0x0000006c00709947 */ /* 0x020fea0003800000 */
.L_x_152:
[----:B------:R-:W-:Y:S05]  /*aa30*/  BSYNC B0 ;  /* 0x0000000000007941 */ /* 0x000fea0003800000 */
.L_x_151:
[----:B------:R-:W-:Y:S05]  /*aa40*/  @!P0 BRA `(.L_x_154) ;  /* 0x0000000000408947 */ /* 0x000fea0003800000 */
[----:B------:R-:W5:Y:S01]  /*aa50*/  LDCU.64 UR8, c[0x4][0x70] ;  /* 0x01000e00ff0877ac */ /* 0x000f620008000a00 */
[----:B------:R-:W-:Y:S01]  /*aa60*/  MOV R3, 0x0 ;  /* 0x0000000000037802 */ /* 0x000fe20000000f00 */
[----:B------:R-:W-:Y:S02]  /*aa70*/  HFMA2 R12, -RZ, RZ, 0, 5.9604644775390625e-08 ;  /* 0x00000001ff0c7431 */ /* 0x000fe400000001ff */
[----:B------:R-:W-:Y:S02]  /*aa80*/  IMAD.MOV.U32 R8, RZ, RZ, 0x192 ;  /* 0x00000192ff087424 */ /* 0x000fe400078e00ff */
[----:B------:R-:W-:Y:S01]  /*aa90*/  IMAD.MOV.U32 R13, RZ, RZ, RZ ;  /* 0x000000ffff0d7224 */ /* 0x000fe200078e00ff */
[----:B------:R-:W3:Y:S01]  /*aaa0*/  LDCU.64 UR6, c[0x4][0x78] ;  /* 0x01000f00ff0677ac */ /* 0x000ee20008000a00 */
[----:B--2---:R-:W2:Y:S01]  /*aab0*/  LDC.64 R2, c[0x4][R3] ;  /* 0x0100000003027b82 */ /* 0x004ea20000000a00 */
[----:B------:R-:W4:Y:S01]  /*aac0*/  LDCU.64 UR4, c[0x4][0x10] ;  /* 0x01000200ff0477ac */ /* 0x000f220008000a00 */
[----:B-----5:R-:W-:Y:S01]  /*aad0*/  MOV R5, UR9 ;  /* 0x0000000900057c02 */ /* 0x020fe20008000f00 */
[----:B------:R-:W-:Y:S01]  /*aae0*/  IMAD.U32 R4, RZ, RZ, UR8 ;  /* 0x00000008ff047e24 */ /* 0x000fe2000f8e00ff */
[----:B---3--:R-:W-:Y:S01]  /*aaf0*/  MOV R7, UR7 ;  /* 0x0000000700077c02 */ /* 0x008fe20008000f00 */
[----:B------:R-:W-:Y:S01]  /*ab00*/  IMAD.U32 R6, RZ, RZ, UR6 ;  /* 0x00000006ff067e24 */ /* 0x000fe2000f8e00ff */
[----:B----4-:R-:W-:Y:S01]  /*ab10*/  MOV R11, UR5 ;  /* 0x00000005000b7c02 */ /* 0x010fe20008000f00 */
[----:B------:R-:W-:Y:S02]  /*ab20*/  IMAD.U32 R10, RZ, RZ, UR4 ;  /* 0x00000004ff0a7e24 */ /* 0x000fe4000f8e00ff */
[----:B------:R-:W-:Y:S07]  /*ab30*/  LEPC R20, `(.L_x_154) ;  /* 0x000000001014794e */ /* 0x000fee0000000000 */
[----:B-12---:R-:W-:Y:S05]  /*ab40*/  CALL.ABS.NOINC R2 ;  /* 0x0000000002007343 */ /* 0x006fea0003c00000 */
.L_x_154:
[----:B------:R-:W-:Y:S05]  /*ab50*/  WARPSYNC.ALL ;  /* 0x0000000000007948 */ /* 0x000fea0003800000 */
[C---:B------:R-:W-:Y:S01]  /*ab60*/  R2UR UR4, R54.reuse ;  /* 0x00000000360472ca */ /* 0x040fe200000e0000 */
[----:B------:R-:W-:Y:S05]  /*ab70*/  VIADD R3, R54, 0x100000 ;  /* 0x0010000036037836 */ /* 0x000fea0000000000 */
[----:B------:R-:W-:Y:S04]  /*ab80*/  SHF.R.U32.HI R3, RZ, 0x15, R3 ;  /* 0x00000015ff037819 */ /* 0x000fe80000011603 */
[----:B------:R-:W-:Y:S03]  /*ab90*/  LOP3.LUT P0, RZ, R3, 0x3, R80, 0x48, !PT ;  /* 0x0000000303ff7812 */ /* 0x000fe60007804850 */
[----:B------:R-:W1:Y:S10]  /*aba0*/  LDTM.16dp256bit.x4 R24, tmem[UR4] ;  /* 0x00000004001879ee */ /* 0x000e740008120000 */
[----:B-1----:R-:W-:Y:S05]  /*abb0*/  @!P0 BRA `(.L_x_155) ;  /* 0x0000000000408947 */ /* 0x002fea0003800000 */
[----:B------:R-:W1:Y:S01]  /*abc0*/  LDCU.64 UR8, c[0x4][0x70] ;  /* 0x01000e00ff0877ac */ /* 0x000e620008000a00 */
[----:B------:R-:W-:Y:S01]  /*abd0*/  MOV R3, 0x0 ;  /* 0x0000000000037802 */ /* 0x000fe20000000f00 */
[----:B------:R-:W-:Y:S02]  /*abe0*/  HFMA2 R12, -RZ, RZ, 0, 5.9604644775390625e-08 ;  /* 0x00000001ff0c7431 */ /* 0x000fe400000001ff */
[----:B------:R-:W-:Y:S02]  /*abf0*/  IMAD.MOV.U32 R8, RZ, RZ, 0x192 ;  /* 0x00000192ff087424 */ /* 0x000fe400078e00ff */
[----:B------:R-:W-:Y:S01]  /*ac00*/  IMAD.MOV.U32 R13, RZ, RZ, RZ ;  /* 0x000000ffff0d7224 */ /* 0x000fe200078e00ff */
[----:B------:R-:W5:Y:S01]  /*ac10*/  LDCU.64 UR6, c[0x4][0x78] ;  /* 0x01000f00ff0677ac */ /* 0x000f620008000a00 */
[----:B--2---:R-:W2:Y:S01]  /*ac20*/  LDC.64 R2, c[0x4][R3] ;  /* 0x0100000003027b82 */ /* 0x004ea20000000a00 */
[----:B------:R-:W3:Y:S01]  /*ac30*/  LDCU.64 UR4, c[0x4][0x10] ;  /* 0x01000200ff0477ac */ /* 0x000ee20008000a00 */
[----:B-1----:R-:W-:Y:S01]  /*ac40*/  MOV R5, UR9 ;  /* 0x0000000900057c02 */ /* 0x002fe20008000f00 */
[----:B------:R-:W-:Y:S01]  /*ac50*/  IMAD.U32 R4, RZ, RZ, UR8 ;  /* 0x00000008ff047e24 */ /* 0x000fe2000f8e00ff */
[----:B-----5:R-:W-:Y:S01]  /*ac60*/  MOV R7, UR7 ;  /* 0x0000000700077c02 */ /* 0x020fe20008000f00 */
[----:B------:R-:W-:Y:S01]  /*ac70*/  IMAD.U32 R6, RZ, RZ, UR6 ;  /* 0x00000006ff067e24 */ /* 0x000fe2000f8e00ff */
[----:B---3--:R-:W-:Y:S01]  /*ac80*/  MOV R11, UR5 ;  /* 0x00000005000b7c02 */ /* 0x008fe20008000f00 */
[----:B------:R-:W-:Y:S02]  /*ac90*/  IMAD.U32 R10, RZ, RZ, UR4 ;  /* 0x00000004ff0a7e24 */ /* 0x000fe4000f8e00ff */
[----:B------:R-:W-:Y:S07]  /*aca0*/  LEPC R20, `(.L_x_155) ;  /* 0x000000001014794e */ /* 0x000fee0000000000 */
[----:B--2-4-:R-:W-:Y:S05]  /*acb0*/  CALL.ABS.NOINC R2 ;  /* 0x0000000002007343 */ /* 0x014fea0003c00000 */
.L_x_155:
[----:B------:R-:W-:Y:S05]  /*acc0*/  WARPSYNC.ALL ;  /* 0x0000000000007948 */ /* 0x000fea0003800000 */
[----:B------:R-:W-:Y:S11]  /*acd0*/  R2UR UR4, R54 ;  /* 0x00000000360472ca */ /* 0x000ff600000e0000 */
[----:B------:R-:W-:Y:S02]  /*ace0*/  @!UPT UIADD3 URZ, UPT, UPT, URZ, URZ, URZ ;  /* 0x000000fffffff290 */ /* 0x000fe4000fffe0ff */
[----:B------:R-:W1:Y:S02]  /*acf0*/  LDTM.16dp256bit.x4 R4, tmem[UR4+0x100000] ;  /* 0x10000004000479ee */ /* 0x000e640008120000 */
[----:B-1----:R-:W-:Y:S01]  /*ad00*/  NOP ;  /* 0x0000000000007918 */ /* 0x002fe20000000000 */
.L_x_150:
[--C-:B--2---:R-:W-:Y:S01]  /*ad10*/  HADD2.F32 R49, -RZ, R60.reuse.H0_H0 ;  /* 0x2000003cff317230 */ /* 0x104fe20000004100 */
[----:B------:R-:W-:Y:S05]  /*ad20*/  WARPSYNC.ALL ;  /* 0x0000000000007948 */ /* 0x000fea0003800000 */
[----:B------:R-:W-:Y:S01]  /*ad30*/  LEA R55, R95, R86, 0x1 ;  /* 0x000000565f377211 */ /* 0x000fe200078e08ff */
[-C--:B------:R-:W-:Y:S01]  /*ad40*/  FMUL R0, R24, R47.reuse ;  /* 0x0000002f18007220 */ /* 0x080fe20000400000 */
[----:B------:R-:W-:Y:S02]  /*ad50*/  HADD2.F32 R51, -RZ, R60.H1_H1 ;  /* 0x3000003cff337230 */ /* 0x000fe40000004100 */
[-C--:B------:R-:W-:Y:S01]  /*ad60*/  FMUL R2, R25, R47.reuse ;  /* 0x0000002f19027220 */ /* 0x080fe20000400000 */
[----:B------:R-:W-:Y:S01]  /*ad70*/  FMUL R3, R26, R47 ;  /* 0x0000002f1a037220 */ /* 0x000fe20000400000 */
[C---:B------:R-:W-:Y:S01]  /*ad80*/  FFMA R0, R48.reuse, R49, R0 ;  /* 0x0000003130007223 */ /* 0x040fe20000000000 */
[--C-:B------:R-:W-:Y:S02]  /*ad90*/  HADD2.F32 R49, -RZ, R61.reuse.H0_H0 ;  /* 0x2000003dff317230 */ /* 0x100fe40000004100 */
[----:B------:R-:W-:Y:S01]  /*ada0*/  FFMA R2, R48, R51, R2 ;  /* 0x0000003330027223 */ /* 0x000fe20000000002 */
[-C--:B------:R-:W-:Y:S01]  /*adb0*/  FMUL R20, R4, R47.reuse ;  /* 0x0000002f04147220 */ /* 0x080fe20000400000 */
[----:B------:R-:W-:Y:S02]  /*adc0*/  HADD2.F32 R51, -RZ, R61.H1_H1 ;  /* 0x3000003dff337230 */ /* 0x000fe40000004100 */
[----:B------:R-:W-:Y:S01]  /*add0*/  FMUL R21, R5, R47 ;  /* 0x0000002f05157220 */ /* 0x000fe20000400000 */
[----:B------:R-:W-:Y:S01]  /*ade0*/  FFMA R3, R48, R49, R3 ;  /* 0x0000003130037223 */ /* 0x000fe20000000003 */
[----:B------:R-:W-:Y:S01]  /*adf0*/  F2FP.F16.F32.PACK_AB R64, R2, R0 ;  /* 0x000000000240723e */ /* 0x000fe200000000ff */
[-C--:B------:R-:W-:Y:S01]  /*ae00*/  FMUL R4, R27, R47.reuse ;  /* 0x0000002f1b047220 */ /* 0x080fe20000400000 */
[--C-:B------:R-:W-:Y:S02]  /*ae10*/  HADD2.F32 R50, -RZ, R62.reuse.H0_H0 ;  /* 0x2000003eff327230 */ /* 0x100fe40000004100 */
[-C--:B------:R-:W-:Y:S01]  /*ae20*/  FMUL R5, R28, R47.reuse ;  /* 0x0000002f1c057220 */ /* 0x080fe20000400000 */
[----:B------:R-:W-:Y:S01]  /*ae30*/  FMUL R22, R6, R47 ;  /* 0x0000002f06167220 */ /* 0x000fe20000400000 */
[----:B------:R-:W-:Y:S02]  /*ae40*/  HADD2.F32 R49, -RZ, R62.H1_H1 ;  /* 0x3000003eff317230 */ /* 0x000fe40000004100 */
[C---:B------:R-:W-:Y:S01]  /*ae50*/  FFMA R4, R48.reuse, R51, R4 ;  /* 0x0000003330047223 */ /* 0x040fe20000000004 */
[----:B------:R-:W-:Y:S01]  /*ae60*/  FFMA R5, R48, R50, R5 ;  /* 0x0000003230057223 */ /* 0x000fe20000000005 */
[--C-:B------:R-:W-:Y:S02]  /*ae70*/  HADD2.F32 R50, -RZ, R63.reuse.H0_H0 ;  /* 0x2000003fff327230 */ /* 0x100fe40000004100 */
[-C--:B------:R-:W-:Y:S01]  /*ae80*/  FMUL R6, R29, R47.reuse ;  /* 0x0000002f1d067220 */ /* 0x080fe20000400000 */
[----:B------:R-:W-:Y:S01]  /*ae90*/  FMUL R23, R7, R47 ;  /* 0x0000002f07177220 */ /* 0x000fe20000400000 */
[----:B------:R-:W-:Y:S01]  /*aea0*/  HADD2.F32 R51, -RZ, R63.H1_H1 ;  /* 0x3000003fff337230 */ /* 0x000fe20000004100 */
[----:B------:R-:W-:Y:S01]  /*aeb0*/  F2FP.F16.F32.PACK_AB R65, R4, R3 ;  /* 0x000000030441723e */ /* 0x000fe200000000ff */
[----:B------:R-:W-:Y:S01]  /*aec0*/  FFMA R6, R48, R49, R6 ;  /* 0x0000003130067223 */ /* 0x000fe20000000006 */
[-C--:B------:R-:W-:Y:S01]  /*aed0*/  FMUL R24, R8, R47.reuse ;  /* 0x0000002f08187220 */ /* 0x080fe20000400000 */
[--C-:B-1----:R-:W-:Y:S02]  /*aee0*/  HADD2.F32 R49, -RZ, R56.reuse.H0_H0 ;  /* 0x20000038ff317230 */ /* 0x102fe40000004100 */
[-C--:B------:R-:W-:Y:S01]  /*aef0*/  FMUL R7, R30, R47.reuse ;  /* 0x0000002f1e077220 */ /* 0x080fe20000400000 */
[----:B------:R-:W-:Y:S01]  /*af00*/  FMUL R8, R31, R47 ;  /* 0x0000002f1f087220 */ /* 0x000fe20000400000 */
[----:B---3--:R-:W-:Y:S01]  /*af10*/  HADD2.F32 R52, -RZ, R69.H1_H1 ;  /* 0x30000045ff347230 */ /* 0x008fe20000004100 */
[----:B------:R-:W-:Y:S01]  /*af20*/  F2FP.F16.F32.PACK_AB R66, R6, R5 ;  /* 0x000000050642723e */ /* 0x000fe200000000ff */
[C---:B------:R-:W-:Y:S01]  /*af30*/  FFMA R7, R48.reuse, R50, R7 ;  /* 0x0000003230077223 */ /* 0x040fe20000000007 */
[----:B------:R-:W-:Y:S01]  /*af40*/  FFMA R8, R48, R51, R8 ;  /* 0x0000003330087223 */ /* 0x000fe20000000008 */
[----:B------:R-:W-:Y:S02]  /*af50*/  HADD2.F32 R51, -RZ, R56.H1_H1 ;  /* 0x30000038ff337230 */ /* 0x000fe40000004100 */
[-C--:B------:R-:W-:Y:S01]  /*af60*/  FMUL R25, R9, R47.reuse ;  /* 0x0000002f09197220 */ /* 0x080fe20000400000 */
[----:B------:R-:W-:Y:S01]  /*af70*/  FMUL R9, R32, R47 ;  /* 0x0000002f20097220 */ /* 0x000fe20000400000 */
[--C-:B------:R-:W-:Y:S01]  /*af80*/  HADD2.F32 R50, -RZ, R58.reuse.H0_H0 ;  /* 0x2000003aff327230 */ /* 0x100fe20000004100 */
[----:B------:R-:W-:Y:S01]  /*af90*/  F2FP.F16.F32.PACK_AB R67, R8, R7 ;  /* 0x000000070843723e */ /* 0x000fe200000000ff */
[----:B------:R-:W-:Y:S01]  /*afa0*/  FMUL R40, R10, R47 ;  /* 0x0000002f0a287220 */ /* 0x000fe20000400000 */
[C---:B------:R-:W-:Y:S01]  /*afb0*/  FFMA R9, R48.reuse, R49, R9 ;  /* 0x0000003130097223 */ /* 0x040fe20000000009 */
[----:B------:R-:W-:Y:S02]  /*afc0*/  HADD2.F32 R49, -RZ, R57.H0_H0 ;  /* 0x20000039ff317230 */ /* 0x000fe40000004100 */
[-C--:B------:R-:W-:Y:S01]  /*afd0*/  FMUL R10, R33, R47.reuse ;  /* 0x0000002f210a7220 */ /* 0x080fe20000400000 */
[----:B------:R1:W-:Y:S01]  /*afe0*/  STSM.16.MT88.4 [R86+0x1000], R64 ;  /* 0x0010004056007844 */ /* 0x0003e20000004200 */
[----:B------:R-:W-:Y:S01]  /*aff0*/  FMUL R41, R11, R47 ;  /* 0x0000002f0b297220 */ /* 0x000fe20000400000 */
[----:B------:R-:W-:Y:S02]  /*b000*/  HADD2.F32 R53, -RZ, R73.H0_H0 ;  /* 0x20000049ff357230 */ /* 0x000fe40000004100 */
[----:B------:R-:W-:Y:S01]  /*b010*/  FFMA R10, R48, R51, R10 ;  /* 0x00000033300a7223 */ /* 0x000fe2000000000a */
[-C--:B------:R-:W-:Y:S01]  /*b020*/  FMUL R11, R34, R47.reuse ;  /* 0x0000002f220b7220 */ /* 0x080fe20000400000 */
[----:B------:R-:W-:Y:S02]  /*b030*/  HADD2.F32 R51, -RZ, R57.H1_H1 ;  /* 0x30000039ff337230 */ /* 0x000fe40000004100 */
[-C--:B------:R-:W-:Y:S01]  /*b040*/  FMUL R42, R12, R47.reuse ;  /* 0x0000002f0c2a7220 */ /* 0x080fe20000400000 */
[----:B------:R-:W-:Y:S01]  /*b050*/  FMUL R43, R13, R47 ;  /* 0x0000002f0d2b7220 */ /* 0x000fe20000400000 */
[----:B------:R-:W-:Y:S01]  /*b060*/  FFMA R11, R48, R49, R11 ;  /* 0x00000031300b7223 */ /* 0x000fe2000000000b */
[----:B------:R-:W-:Y:S01]  /*b070*/  HADD2.F32 R49, -RZ, R58.H1_H1 ;  /* 0x3000003aff317230 */ /* 0x000fe20000004100 */
[----:B------:R-:W-:Y:S01]  /*b080*/  F2FP.F16.F32.PACK_AB R104, R10, R9 ;  /* 0x000000090a68723e */ /* 0x000fe200000000ff */
[-C--:B------:R-:W-:Y:S01]  /*b090*/  FMUL R12, R35, R47.reuse ;  /* 0x0000002f230c7220 */ /* 0x080fe20000400000 */
[-C--:B------:R-:W-:Y:S01]  /*b0a0*/  FMUL R44, R14, R47.reuse ;  /* 0x0000002f0e2c7220 */ /* 0x080fe20000400000 */
[-C--:B------:R-:W-:Y:S01]  /*b0b0*/  FMUL R13, R36, R47.reuse ;  /* 0x0000002f240d7220 */ /* 0x080fe20000400000 */
[----:B------:R-:W-:Y:S01]  /*b0c0*/  FMUL R14, R37, R47 ;  /* 0x0000002f250e7220 */ /* 0x000fe20000400000 */
[C---:B------:R-:W-:Y:S01]  /*b0d0*/  FFMA R12, R48.reuse, R51, R12 ;  /* 0x00000033300c7223 */ /* 0x040fe2000000000c */
[--C-:B------:R-:W-:Y:S02]  /*b0e0*/  HADD2.F32 R51, -RZ, R68.reuse.H0_H0 ;  /* 0x20000044ff337230 */ /* 0x100fe40000004100 */
[C---:B------:R-:W-:Y:S01]  /*b0f0*/  FFMA R13, R48.reuse, R50, R13 ;  /* 0x00000032300d7223 */ /* 0x040fe2000000000d */
[--C-:B------:R-:W-:Y:S02]  /*b100*/  HADD2.F32 R50, -RZ, R59.reuse.H0_H0 ;  /* 0x2000003bff327230 */ /* 0x100fe40000004100 */
[----:B------:R-:W-:Y:S01]  /*b110*/  FFMA R14, R48, R49, R14 ;  /* 0x00000031300e7223 */ /* 0x000fe2000000000e */
[----:B------:R-:W-:Y:S02]  /*b120*/  HADD2.F32 R49, -RZ, R59.H1_H1 ;  /* 0x3000003bff317230 */ /* 0x000fe40000004100 */
[-C--:B------:R-:W-:Y:S01]  /*b130*/  FMUL R45, R15, R47.reuse ;  /* 0x0000002f0f2d7220 */ /* 0x080fe20000400000 */
[-C--:B------:R-:W-:Y:S01]  /*b140*/  FMUL R46, R16, R47.reuse ;  /* 0x0000002f102e7220 */ /* 0x080fe20000400000 */
[-C--:B------:R-:W-:Y:S01]  /*b150*/  FMUL R15, R38, R47.reuse ;  /* 0x0000002f260f7220 */ /* 0x080fe20000400000 */
[-C--:B------:R-:W-:Y:S01]  /*b160*/  FMUL R16, R39, R47.reuse ;  /* 0x0000002f27107220 */ /* 0x080fe20000400000 */
[-C--:B------:R-:W-:Y:S01]  /*b170*/  FMUL R17, R17, R47.reuse ;  /* 0x0000002f11117220 */ /* 0x080fe20000400000 */
[----:B------:R-:W-:Y:S01]  /*b180*/  FMUL R18, R18, R47 ;  /* 0x0000002f12127220 */ /* 0x000fe20000400000 */
[C---:B------:R-:W-:Y:S01]  /*b190*/  FFMA R15, R48.reuse, R50, R15 ;  /* 0x00000032300f7223 */ /* 0x040fe2000000000f */
[----:B------:R-:W-:Y:S02]  /*b1a0*/  HADD2.F32 R50, -RZ, R68.H1_H1 ;  /* 0x30000044ff327230 */ /* 0x000fe40000004100 */
[C---:B------:R-:W-:Y:S01]  /*b1b0*/  FFMA R16, R48.reuse, R49, R16 ;  /* 0x0000003130107223 */ /* 0x040fe20000000010 */
[----:B------:R-:W-:Y:S02]  /*b1c0*/  HADD2.F32 R49, -RZ, R69.H0_H0 ;  /* 0x20000045ff317230 */ /* 0x000fe40000004100 */
[C---:B------:R-:W-:Y:S01]  /*b1d0*/  FFMA R20, R48.reuse, R51, R20 ;  /* 0x0000003330147223 */ /* 0x040fe20000000014 */
[----:B------:R-:W-:Y:S02]  /*b1e0*/  HADD2.F32 R51, -RZ, R71.H0_H0 ;  /* 0x20000047ff337230 */ /* 0x000fe40000004100 */
[C---:B------:R-:W-:Y:S01]  /*b1f0*/  FFMA R21, R48.reuse, R50, R21 ;  /* 0x0000003230157223 */ /* 0x040fe20000000015 */
[--C-:B------:R-:W-:Y:S02]  /*b200*/  HADD2.F32 R50, -RZ, R70.reuse.H1_H1 ;  /* 0x30000046ff327230 */ /* 0x100fe40000004100 */
[C---:B------:R-:W-:Y:S01]  /*b210*/  FFMA R22, R48.reuse, R49, R22 ;  /* 0x0000003130167223 */ /* 0x040fe20000000016 */
[----:B------:R-:W-:Y:S02]  /*b220*/  HADD2.F32 R49, -RZ, R70.H0_H0 ;  /* 0x20000046ff317230 */ /* 0x000fe40000004100 */
[----:B------:R-:W-:Y:S01]  /*b230*/  FFMA R23, R48, R52, R23 ;  /* 0x0000003430177223 */ /* 0x000fe20000000017 */
[----:B------:R-:W-:Y:S02]  /*b240*/  HADD2.F32 R52, -RZ, R75.H1_H1 ;  /* 0x3000004bff347230 */ /* 0x000fe40000004100 */
[----:B------:R-:W-:Y:S01]  /*b250*/  FMUL R19, R19, R47 ;  /* 0x0000002f13137220 */ /* 0x000fe20000400000 */
[----:B------:R-:W-:Y:S01]  /*b260*/  F2FP.F16.F32.PACK_AB R105, R12, R11 ;  /* 0x0000000b0c69723e */ /* 0x000fe200000000ff */
[C---:B------:R-:W-:Y:S01]  /*b270*/  FFMA R24, R48.reuse, R49, R24 ;  /* 0x0000003130187223 */ /* 0x040fe20000000018 */
[C---:B------:R-:W-:Y:S01]  /*b280*/  FFMA R25, R48.reuse, R50, R25 ;  /* 0x0000003230197223 */ /* 0x040fe20000000019 */
[----:B------:R-:W-:Y:S01]  /*b290*/  FFMA R40, R48, R51, R40 ;  /* 0x0000003330287223 */ /* 0x000fe20000000028 */
[----:B------:R-:W-:Y:S01]  /*b2a0*/  HADD2.F32 R49, -RZ, R71.H1_H1 ;  /* 0x30000047ff317230 */ /* 0x000fe20000004100 */
[----:B------:R-:W-:Y:S01]  /*b2b0*/  F2FP.F16.F32.PACK_AB R106, R14, R13 ;  /* 0x0000000d0e6a723e */ /* 0x000fe200000000ff */
[--C-:B------:R-:W-:Y:S01]  /*b2c0*/  HADD2.F32 R51, -RZ, R72.reuse.H0_H0 ;  /* 0x20000048ff337230 */ /* 0x100fe20000004100 */
[----:B------:R-:W-:Y:S01]  /*b2d0*/  F2FP.F16.F32.PACK_AB R107, R16, R15 ;  /* 0x0000000f106b723e */ /* 0x000fe200000000ff */
[----:B------:R-:W-:Y:S02]  /*b2e0*/  HADD2.F32 R50, -RZ, R72.H1_H1 ;  /* 0x30000048ff327230 */ /* 0x000fe40000004100 */
[C---:B------:R-:W-:Y:S01]  /*b2f0*/  FFMA R41, R48.reuse, R49, R41 ;  /* 0x0000003130297223 */ /* 0x040fe20000000029 */
[----:B------:R-:W-:Y:S02]  /*b300*/  HADD2.F32 R49, -RZ, R73.H1_H1 ;  /* 0x30000049ff317230 */ /* 0x000fe40000004100 */
[C---:B------:R-:W-:Y:S01]  /*b310*/  FFMA R42, R48.reuse, R51, R42 ;  /* 0x00000033302a7223 */ /* 0x040fe2000000002a */
[----:B------:R1:W-:Y:S01]  /*b320*/  STSM.16.MT88.4 [R86+0x1800], R104 ;  /* 0x0018006856007844 */ /* 0x0003e20000004200 */
[C---:B------:R-:W-:Y:S01]  /*b330*/  FFMA R43, R48.reuse, R50, R43 ;  /* 0x00000032302b7223 */ /* 0x040fe2000000002b */
[--C-:B------:R-:W-:Y:S02]  /*b340*/  HADD2.F32 R51, -RZ, R74.reuse.H0_H0 ;  /* 0x2000004aff337230 */ /* 0x100fe40000004100 */
[C---:B------:R-:W-:Y:S01]  /*b350*/  FFMA R44, R48.reuse, R53, R44 ;  /* 0x00000035302c7223 */ /* 0x040fe2000000002c */
[----:B------:R-:W-:Y:S02]  /*b360*/  HADD2.F32 R50, -RZ, R74.H1_H1 ;  /* 0x3000004aff327230 */ /* 0x000fe40000004100 */
[C---:B------:R-:W-:Y:S01]  /*b370*/  FFMA R45, R48.reuse, R49, R45 ;  /* 0x00000031302d7223 */ /* 0x040fe2000000002d */
[----:B------:R-:W-:Y:S02]  /*b380*/  HADD2.F32 R53, -RZ, R75.H0_H0 ;  /* 0x2000004bff357230 */ /* 0x000fe40000004100 */
[C---:B------:R-:W-:Y:S01]  /*b390*/  FFMA R46, R48.reuse, R51, R46 ;  /* 0x00000033302e7223 */ /* 0x040fe2000000002e */
[----:B------:R-:W-:Y:S01]  /*b3a0*/  F2FP.F16.F32.PACK_AB R108, R21, R20 ;  /* 0x00000014156c723e */ /* 0x000fe200000000ff */
[C---:B------:R-:W-:Y:S01]  /*b3b0*/  FFMA R17, R48.reuse, R50, R17 ;  /* 0x0000003230117223 */ /* 0x040fe20000000011 */
[----:B------:R-:W-:Y:S01]  /*b3c0*/  F2FP.F16.F32.PACK_AB R109, R23, R22 ;  /* 0x00000016176d723e */ /* 0x000fe200000000ff */
[C---:B------:R-:W-:Y:S01]  /*b3d0*/  FFMA R18, R48.reuse, R53, R18 ;  /* 0x0000003530127223 */ /* 0x040fe20000000012 */
[----:B------:R-:W-:Y:S01]  /*b3e0*/  FFMA R19, R48, R52, R19 ;  /* 0x0000003430137223 */ /* 0x000fe20000000013 */
[----:B------:R-:W-:Y:S01]  /*b3f0*/  F2FP.F16.F32.PACK_AB R110, R25, R24 ;  /* 0x00000018196e723e */ /* 0x000fe200000000ff */
[----:B------:R-:W-:Y:S01]  /*b400*/  BSSY.RECONVERGENT B0, `(.L_x_156) ;  /* 0x000001c000007945 */ /* 0x000fe20003800200 */
[----:B------:R-:W-:Y:S02]  /*b410*/  F2FP.F16.F32.PACK_AB R111, R41, R40 ;  /* 0x00000028296f723e */ /* 0x000fe400000000ff */
[----:B------:R-:W-:Y:S02]  /*b420*/  F2FP.F16.F32.PACK_AB R112, R43, R42 ;  /* 0x0000002a2b70723e */ /* 0x000fe400000000ff */
[----:B------:R-:W-:Y:S01]  /*b430*/  F2FP.F16.F32.PACK_AB R113, R45, R44 ;  /* 0x0000002c2d71723e */ /* 0x000fe200000000ff */
[----:B------:R1:W-:Y:S01]  /*b440*/  STSM.16.MT88.4 [R55+0x1000], R108 ;  /* 0x0010006c37007844 */ /* 0x0003e20000004200 */
[----:B------:R-:W-:Y:S02]  /*b450*/  F2FP.F16.F32.PACK_AB R114, R17, R46 ;  /* 0x0000002e1172723e */ /* 0x000fe400000000ff */
[----:B------:R-:W-:Y:S02]  /*b460*/  F2FP.F16.F32.PACK_AB R115, R19, R18 ;  /* 0x000000121373723e */ /* 0x000fe400000000ff */
[----:B------:R-:W-:Y:S03]  /*b470*/  ISETP.NE.AND P0, PT, R101, RZ, PT ;  /* 0x000000ff6500720c */ /* 0x000fe60003f05270 */
[----:B------:R1:W-:Y:S01]  /*b480*/  STSM.16.MT88.4 [R55+0x1800], R112 ;  /* 0x0018007037007844 */ /* 0x0003e20000004200 */
[----:B------:R-:W-:Y:S01]  /*b490*/  @!PT LDS RZ, [RZ] ;  /* 0x00000000fffff984 */ /* 0x000fe20000000800 */
[----:B------:R-:W-:Y:S01]  /*b4a0*/  @!PT LDS RZ, [RZ] ;  /* 0x00000000fffff984 */ /* 0x000fe20000000800 */
[----:B------:R-:W-:Y:S01]  /*b4b0*/  @!PT LDS RZ, [RZ] ;  /* 0x00000000fffff984 */ /* 0x000fe20000000800 */
[----:B------:R-:W-:Y:S01]  /*b4c0*/  @!PT LDS RZ, [RZ] ;  /* 0x00000000fffff984 */ /* 0x000fe20000000800 */
[----:B------:R2:W-:Y:S07]  /*b4d0*/  MEMBAR.ALL.CTA ;  /* 0x0000000000007992 */ /* 0x0005ee0000008000 */
[----:B--2---:R-:W2:Y:S02]  /*b4e0*/  FENCE.VIEW.ASYNC.S ;  /* 0x00000000000073c6 */ /* 0x004ea40000000000 */
[----:B--2---:R-:W-:Y:S06]  /*b4f0*/  BAR.SYNC.DEFER_BLOCKING 0x1, 0x80 ;  /* 0x0042000000007b1d */ /* 0x004fec0000010000 */
[----:B------:R-:W-:Y:S05]  /*b500*/  @!P0 BRA `(.L_x_157) ;  /* 0x00000000002c8947 */ /* 0x000fea0003800000 */
[----:B------:R-:W-:Y:S02]  /*b510*/  UIADD3 UR7, UPT, UPT, UR43, 0x1000, URZ ;  /* 0x000010002b077890 */ /* 0x000fe4000fffe0ff */
[----:B------:R-:W-:Y:S02]  /*b520*/  UIADD3 UR5, UPT, UPT, UR41, 0x40, URZ ;  /* 0x0000004029057890 */ /* 0x000fe4000fffe0ff */
[----:B------:R-:W-:Y:S02]  /*b530*/  UIADD3 UR4, UPT, UPT, UR43, 0x2000, URZ ;  /* 0x000020002b047890 */ /* 0x000fe4000fffe0ff */
[----:B------:R-:W-:Y:S01]  /*b540*/  MOV R81, UR7 ;  /* 0x0000000700517c02 */ /* 0x000fe20008000f00 */
[----:B------:R-:W-:Y:S03]  /*b550*/  UMOV UR6, UR42 ;  /* 0x0000002a00067c82 */ /* 0x000fe60008000000 */
[----:B------:R-:W-:Y:S11]  /*b560*/  R2UR UR40, R81 ;  /* 0x00000000512872ca */ /* 0x000ff600000e0000 */
[----:B------:R-:W-:Y:S02]  /*b570*/  @!UPT UIADD3 URZ, UPT, UPT, URZ, URZ, URZ ;  /* 0x000000fffffff290 */ /* 0x000fe4000fffe0ff */
[----:B------:R2:W-:Y:S01]  /*b580*/  UTMASTG.2D [UR40], [UR56] ;  /* 0x00000028380073b5 */ /* 0x0005e20008008000 */
[----:B------:R2:W-:Y:S01]  /*b590*/  UTMASTG.2D [UR4], [UR56] ;  /* 0x00000004380073b5 */ /* 0x0005e20008008000 */
[----:B------:R0:W-:Y:S01]  /*b5a0*/  UTMACMDFLUSH ;  /* 0x00000000000079b7 */ /* 0x0001e20000000000 */
[----:B--2---:R-:W-:Y:S04]  /*b5b0*/  DEPBAR.LE SB0, 0x1 ;  /* 0x000080400000791a */ /* 0x004fe80000000000 */
.L_x_157:
[----:B------:R-:W-:Y:S05]  /*b5c0*/  BSYNC.RECONVERGENT B0 ;  /* 0x0000000000007941 */ /* 0x000fea0003800200 */
.L_x_156:
[----:B------:R-:W-:Y:S01]  /*b5d0*/  UISETP.NE.AND UP1, UPT, UR54, URZ, UPT ;  /* 0x000000ff3600728c */ /* 0x000fe2000bf25270 */
[----:B------:R-:W-:Y:S01]  /*b5e0*/  BAR.SYNC.DEFER_BLOCKING 0x1, 0x80 ;  /* 0x0042000000007b1d */ /* 0x000fe20000010000 */
[----:B------:R-:W-:Y:S01]  /*b5f0*/  SHF.L.U32 R0, R91, 0x1f, RZ ;  /* 0x0000001f5b007819 */ /* 0x000fe200000006ff */
[----:B------:R-:W-:Y:S03]  /*b600*/  IMAD R102, R95, 0x2, R102 ;  /* 0x000000025f667824 */ /* 0x000fe600078e0266 */
[----:B------:R-:W-:Y:S05]  /*b610*/  PLOP3.LUT P0, PT, PT, PT, UP1, 0x80, 0x8 ;  /* 0x000000000008781c */ /* 0x000fea0003f0f018 */
[----:B------:R-:W-:Y:S04]  /*b620*/  @UP1 ULEA UR4, UR53, UR43, 0x3 ;  /* 0x0000002b35041291 */ /* 0x000fe8000f8e18ff */
[----:B------:R-:W-:Y:S04]  /*b630*/  @UP1 UIADD3 UR4, UPT, UPT, UR4, 0x70, URZ ;  /* 0x0000007004041890 */ /* 0x000fe8000fffe0ff */
[----:B------:R-:W-:Y:S09]  /*b640*/  @UP1 UPRMT UR4, UR52, 0x654, UR4 ;  /* 0x0000065434041896 */ /* 0x000ff20008000004 */
[----:B------:R-:W-:Y:S01]  /*b650*/  @P0 SYNCS.ARRIVE.TRANS64.RED.A1T0 RZ, [UR4], RZ ;  /* 0x000000ffffff09a7 */ /* 0x000fe20008100404 */
[----:B------:R-:W-:Y:S01]  /*b660*/  @UP1 UIADD3 UR4, UPT, UPT, UR53, 0x1, URZ ;  /* 0x0000000135041890 */ /* 0x000fe2000fffe0ff */
[----:B------:R-:W-:Y:S01]  /*b670*/  BSSY B0, `(.L_x_158) ;  /* 0x0000008000007945 */ /* 0x000fe20003800000 */
[----:B------:R-:W-:Y:S02]  /*b680*/  FSETP.NEU.AND P0, PT, R48, RZ, PT ;  /* 0x000000ff3000720b */ /* 0x000fe40003f0d000 */
[----:B------:R-:W-:Y:S01]  /*b690*/  @UP1 UISETP.NE.AND UP0, UPT, UR4, 0x4, UPT ;  /* 0x000000040400188c */ /* 0x000fe2000bf05270 */
[----:B------:R-:W2:Y:S03]  /*b6a0*/  SYNCS.PHASECHK.TRANS64.TRYWAIT P1, [UR43+0x58], R0 ;  /* 0x00005800ff0075a7 */ /* 0x000ea6000802112b */
[----:B------:R-:W-:Y:S01]  /*b6b0*/  @UP1 USEL UR53, UR4, URZ, UP0 ;  /* 0x000000ff04351287 */ /* 0x000fe20008000000 */
[----:B--2---:R-:W-:Y:S11]  /*b6c0*/  @P1 BRA `(.L_x_159) ;  /* 0x0000000000081947 */ /* 0x004ff60003800000 */
[----:B------:R-:W2:Y:S02]  /*b6d0*/  SYNCS.PHASECHK.TRANS64.TRYWAIT P1, [UR43+0x58], R0 ;  /* 0x00005800ff0075a7 */ /* 0x000ea4000802112b */
[----:B--2---:R-:W-:Y:S05]  /*b6e0*/  @!P1 BRA `(.L_x_160) ;  /* 0x0000006000549947 */ /* 0x004fea0003800000 */
.L_x_159:
[----:B------:R-:W-:Y:S05]  /*b6f0*/  BSYNC B0 ;  /* 0x0000000000007941 */ /* 0x000fea0003800000 */
.L_x_158:
[----:B------:R-:W-:Y:S05]  /*b700*/  @P0 WARPSYNC.ALL ;  /* 0x0000000000000948 */ /* 0x000fea0003800000 */
[----:B------:R3:W1:Y:S01]  /*b710*/  @P0 LDSM.16.MT88.4 R60, [R92+UR43+0x3000] ;  /* 0x0030002b5c3c083b */ /* 0x0006620008004200 */
[----:B------:R-:W-:Y:S02]  /*b720*/  CS2R R38, SRZ ;  /* 0x0000000000267805 */ /* 0x000fe4000001ff00 */
[----:B------:R-:W-:Y:S02]  /*b730*/  CS2R R36, SRZ ;  /* 0x0000000000247805 */ /* 0x000fe4000001ff00 */
[----:B------:R-:W-:Y:S01]  /*b740*/  CS2R R34, SRZ ;  /* 0x0000000000227805 */ /* 0x000fe2000001ff00 */
[----:B------:R3:W1:Y:S01]  /*b750*/  @P0 LDSM.16.MT88.4 R56, [R92+UR43+0x3800] ;  /* 0x0038002b5c38083b */ /* 0x0006620008004200 */
[----:B------:R-:W-:Y:S02]  /*b760*/  CS2R R32, SRZ ;  /* 0x0000000000207805 */ /* 0x000fe4000001ff00 */
[----:B------:R-:W-:Y:S02]  /*b770*/  CS2R R30, SRZ ;  /* 0x00000000001e7805 */ /* 0x000fe4000001ff00 */
[----:B------:R-:W-:Y:S01]  /*b780*/  CS2R R28, SRZ ;  /* 0x00000000001c7805 */ /* 0x000fe2000001ff00 */
[----:B------:R3:W1:Y:S01]  /*b790*/  @P0 LDSM.16.MT88.4 R68, [R102+0x2000] ;  /* 0x002000006644083b */ /* 0x0006620000004200 */
[----:B------:R-:W-:Y:S02]  /*b7a0*/  CS2R R26, SRZ ;  /* 0x00000000001a7805 */ /* 0x000fe4000001ff00 */
[----:B------:R-:W-:Y:S02]  /*b7b0*/  CS2R R24, SRZ ;  /* 0x0000000000187805 */ /* 0x000fe4000001ff00 */
[----:B------:R-:W-:Y:S01]  /*b7c0*/  CS2R R18, SRZ ;  /* 0x0000000000127805 */ /* 0x000fe2000001ff00 */
[----:B------:R3:W1:Y:S01]  /*b7d0*/  @P0 LDSM.16.MT88.4 R72, [R102+0x2800] ;  /* 0x002800006648083b */ /* 0x0006620000004200 */
[----:B------:R-:W-:Y:S02]  /*b7e0*/  ISETP.GE.AND P0, PT, R100, 0x1, PT ;  /* 0x000000016400780c */ /* 0x000fe40003f06270 */
[----:B------:R-:W-:Y:S02]  /*b7f0*/  CS2R R16, SRZ ;  /* 0x0000000000107805 */ /* 0x000fe4000001ff00 */
[----:B------:R-:W-:Y:S02]  /*b800*/  CS2R R14, SRZ ;  /* 0x00000000000e7805 */ /* 0x000fe4000001ff00 */
[----:B------:R-:W-:Y:S02]  /*b810*/  CS2R R12, SRZ ;  /* 0x00000000000c7805 */ /* 0x000fe4000001ff00 */
[----:B------:R-:W-:Y:S02]  /*b820*/  CS2R R10, SRZ ;  /* 0x00000000000a7805 */ /* 0x000fe4000001ff00 */
[----:B------:R-:W-:Y:S02]  /*b830*/  CS2R R8, SRZ ;  /* 0x0000000000087805 */ /* 0x000fe4000001ff00 */
[----:B------:R-:W-:Y:S02]  /*b840*/  CS2R R6, SRZ ;  /* 0x0000000000067805 */ /* 0x000fe4000001ff00 */
[----:B------:R-:W-:Y:S01]  /*b850*/  CS2R R4, SRZ ;  /* 0x0000000000047805 */ /* 0x000fe2000001ff00 */
[----:B------:R-:W-:Y:S06]  /*b860*/  @!P0 BRA `(.L_x_161) ;  /* 0x0000000000c48947 */ /* 0x000fec0003800000 */
[----:B--2---:R-:W-:Y:S05]  /*b870*/  VIADD R3, R54, 0x20 ;  /* 0x0000002036037836 */ /* 0x004fea0000000000 */
[----:B------:R-:W-:Y:S04]  /*b880*/  SHF.R.U32.HI R3, RZ, 0x15, R3 ;  /* 0x00000015ff037819 */ /* 0x000fe80000011603 */
[----:B------:R-:W-:Y:S11]  /*b890*/  LOP3.LUT P0, RZ, R3, 0x3, R80, 0x48, !PT ;  /* 0x0000000303ff7812 */ /* 0x000ff60007804850 */
[----:B------:R-:W-:Y:S02]  /*b8a0*/  @!UPT UIADD3 URZ, UPT, UPT, URZ, URZ, URZ ;  /* 0x000000fffffff290 */ /* 0x000fe4000fffe0ff */
[----:B------:R-:W-:Y:S05]  /*b8b0*/  @!P0 BRA `(.L_x_162) ;  /* 0x0000000000408947 */ /* 0x000fea0003800000 */
[----:B------:R-:W2:Y:S01]  /*b8c0*/  LDCU.64 UR8, c[0x4][0x70] ;  /* 0x01000e00ff0877ac */ /* 0x000ea20008000a00 */
[----:B------:R-:W-:Y:S01]  /*b8d0*/  MOV R3, 0x0 ;  /* 0x0000000000037802 */ /* 0x000fe20000000f00 */
[----:B------:R-:W-:Y:S02]  /*b8e0*/  HFMA2 R12, -RZ, RZ, 0, 5.9604644775390625e-08 ;  /* 0x00000001ff0c7431 */ /* 0x000fe400000001ff */
[----:B------:R-:W-:Y:S02]  /*b8f0*/  IMAD.MOV.U32 R8, RZ, RZ, 0x192 ;  /* 0x00000192ff087424 */ /* 0x000fe400078e00ff */
[----:B------:R-:W-:Y:S01]  /*b900*/  IMAD.MOV.U32 R13, RZ, RZ, RZ ;  /* 0x000000ffff0d7224 */ /* 0x000fe200078e00ff */
[----:B------:R-:W5:Y:S01]  /*b910*/  LDCU.64 UR6, c[0x4][0x78] ;  /* 0x01000f00ff0677ac */ /* 0x000f620008000a00 */
[----:B------:R-:W1:Y:S01]  /*b920*/  LDC.64 R2, c[0x4][R3] ;  /* 0x0100000003027b82 */ /* 0x000e620000000a00 */
[----:B------:R-:W3:Y:S01]  /*b930*/  LDCU.64 UR4, c[0x4][0x10] ;  /* 0x01000200ff0477ac */ /* 0x000ee20008000a00 */
[----:B--2---:R-:W-:Y:S01]  /*b940*/  MOV R5, UR9 ;  /* 0x0000000900057c02 */ /* 0x004fe20008000f00 */
[----:B------:R-:W-:Y:S01]  /*b950*/  IMAD.U32 R4, RZ, RZ, UR8 ;  /* 0x00000008ff047e24 */ /* 0x000fe2000f8e00ff */
[----:B-----5:R-:W-:Y:S01]  /*b960*/  MOV R7, UR7 ;  /* 0x0000000700077c02 */ /* 0x020fe20008000f00 */
[----:B------:R-:W-:Y:S01]  /*b970*/  IMAD.U32 R6, RZ, RZ, UR6 ;  /* 0x00000006ff067e24 */ /* 0x000fe2000f8e00ff */
[----:B---3--:R-:W-:Y:S01]  /*b980*/  MOV R11, UR5 ;  /* 0x00000005000b7c02 */ /* 0x008fe20008000f00 */
[----:B------:R-:W-:Y:S02]  /*b990*/  IMAD.U32 R10, RZ, RZ, UR4 ;  /* 0x00000004ff0a7e24 */ /* 0x000fe4000f8e00ff */
[----:B------:R-:W-:Y:S07]  /*b9a0*/  LEPC R20, `(.L_x_162) ;  /* 0x000000001014794e */ /* 0x000fee0000000000 */
[----:B-1--4-:R-:W-:Y:S05]  /*b9b0*/  CALL.ABS.NOINC R2 ;  /* 0x0000000002007343 */ /* 0x012fea0003c00000 */
.L_x_162:
[----:B------:R-:W-:Y:S05]  /*b9c0*/  WARPSYNC.ALL ;  /* 0x0000000000007948 */ /* 0x000fea0003800000 */
[C---:B------:R-:W-:Y:S01]  /*b9d0*/  R2UR UR4, R54.reuse ;  /* 0x00000000360472ca */ /* 0x040fe200000e0000 */
[----:B------:R-:W-:Y:S05]  /*b9e0*/  VIADD R3, R54, 0x100020 ;  /* 0x0010002036037836 */ /* 0x000fea0000000000 */
[----:B------:R-:W-:Y:S04]  /*b9f0*/  SHF.R.U32.HI R3, RZ, 0x15, R3 ;  /* 0x00000015ff037819 */ /* 0x000fe80000011603 */
[----:B------:R-:W-:Y:S03]  /*ba00*/  LOP3.LUT P0, RZ, R3, 0x3, R80, 0x48, !PT ;  /* 0x0000000303ff7812 */ /* 0x000fe60007804850 */
[----:B------:R-:W2:Y:S10]  /*ba10*/  LDTM.16dp256bit.x4 R24, tmem[UR4+0x20] ;  /* 0x00002004001879ee */ /* 0x000eb40008120000 */
[----:B--2---:R-:W-:Y:S05]  /*ba20*/  @!P0 BRA `(.L_x_163) ;  /* 0x0000000000408947 */ /* 0x004fea0003800000 */
        /* <DEDUP_REMOVED lines=16> */
.L_x_163:
[----:B------:R-:W-:Y:S05]  /*bb30*/  WARPSYNC.ALL ;  /* 0x0000000000007948 */ /* 0x000fea0003800000 */
[----:B------:R-:W-:Y:S11]  /*bb40*/  R2UR UR4, R54 ;  /* 0x00000000360472ca */ /* 0x000ff600000e0000 */
[----:B------:R-:W-:Y:S02]  /*bb50*/  @!UPT UIADD3 URZ, UPT, UPT, URZ, URZ, URZ ;  /* 0x000000fffffff290 */ /* 0x000fe4000fffe0ff */
[----:B------:R-:W2:Y:S02]  /*bb60*/  LDTM.16dp256bit.x4 R4, tmem[UR4+0x100020] ;  /* 0x10002004000479ee */ /* 0x000ea40008120000 */
[----:B--2---:R-:W-:Y:S01]  /*bb70*/  NOP ;  /* 0x0000000000007918 */ /* 0x004fe20000000000 */
.L_x_161:
[--C-:B-1----:R-:W-:Y:S01]  /*bb80*/  HADD2.F32 R49, -RZ, R60.reuse.H0_H0 ;  /* 0x2000003cff317230 */ /* 0x102fe20000004100 */
[----:B------:R-:W-:Y:S05]  /*bb90*/  WARPSYNC.ALL ;  /* 0x0000000000007948 */ /* 0x000fea0003800000 */
[-C--:B--2---:R-:W-:Y:S01]  /*bba0*/  FMUL R0, R24, R47.reuse ;  /* 0x0000002f18007220 */ /* 0x084fe20000400000 */
        /* <DEDUP_REMOVED lines=25> */
[--C-:B------:R-:W-:Y:S02]  /*bd40*/  HADD2.F32 R49, -RZ, R56.reuse.H0_H0 ;  /* 0x20000038ff317230 */ /* 0x100fe40000004100 */
[-C--:B------:R-:W-:Y:S01]  /*bd50*/  FMUL R7, R30, R47.reuse ;  /* 0x0000002f1e077220 */ /* 0x080fe20000400000 */
[----:B------:R-:W-:Y:S01]  /*bd60*/  FMUL R8, R31, R47 ;  /* 0x0000002f1f087220 */ /* 0x000fe20000400000 */
[----:B------:R-:W-:Y:S01]  /*bd70*/  HADD2.F32 R52, -RZ, R69.H1_H1 ;  /* 0x30000045ff347230 */ /* 0x000fe20000004100 */
        /* <DEDUP_REMOVED lines=96> */
[----:B------:R-:W-:Y:S01]  /*c380*/  UIADD3 UR8, UPT, UPT, UR43, 0x3000, URZ ;  /* 0x000030002b087890 */ /* 0x000fe2000fffe0ff */
[----:B------:R-:W-:Y:S01]  /*c390*/  UMOV UR9, UR41 ;  /* 0x0000002900097c82 */ /* 0x000fe20008000000 */
[----:B------:R-:W-:Y:S02]  /*c3a0*/  UIADD3 UR5, UPT, UPT, UR41, 0x40, URZ ;  /* 0x0000004029057890 */ /* 0x000fe4000fffe0ff */
[----:B------:R-:W-:Y:S01]  /*c3b0*/  UIADD3 UR4, UPT, UPT, UR43, 0x4000, URZ ;  /* 0x000040002b047890 */ /* 0x000fe2000fffe0ff */
[----:B------:R-:W-:Y:S04]  /*c3c0*/  UMOV UR6, UR10 ;  /* 0x0000000a00067c82 */ /* 0x000fe80008000000 */
[----:B------:R2:W-:Y:S04]  /*c3d0*/  UTMASTG.2D [UR8], [UR56] ;  /* 0x00000008380073b5 */ /* 0x0005e80008008000 */
[----:B------:R2:W-:Y:S01]  /*c3e0*/  UTMASTG.2D [UR4], [UR56] ;  /* 0x00000004380073b5 */ /* 0x0005e20008008000 */
[----:B------:R0:W-:Y:S01]  /*c3f0*/  UTMACMDFLUSH ;  /* 0x00000000000079b7 */ /* 0x0001e20000000000 */
[----:B--2---:R-:W-:Y:S04]  /*c400*/  DEPBAR.LE SB0, 0x1 ;  /* 0x000080400000791a */ /* 0x004fe80000000000 */
.L_x_165:
[----:B------:R-:W-:Y:S05]  /*c410*/  BSYNC.RECONVERGENT B0 ;  /* 0x0000000000007941 */ /* 0x000fea0003800200 */
.L_x_164:
[----:B------:R-:W-:Y:S01]  /*c420*/  BAR.SYNC.DEFER_BLOCKING 0x1, 0x80 ;  /* 0x0042000000007b1d */ /* 0x000fe20000010000 */
[----:B------:R-:W-:Y:S01]  /*c430*/  ULEA UR4, UR53, UR43, 0x3 ;  /* 0x0000002b35047291 */ /* 0x000fe2000f8e18ff */
[----:B------:R-:W-:Y:S01]  /*c440*/  SHF.L.U32 R3, R91, 0x1f, RZ ;  /* 0x0000001f5b037819 */ /* 0x000fe200000006ff */
[----:B------:R-:W-:Y:S01]  /*c450*/  UIADD3 UR40, UPT, UPT, UR53, 0x1, URZ ;  /* 0x0000000135287890 */ /* 0x000fe2000fffe0ff */
[----:B------:R-:W-:Y:S01]  /*c460*/  FSETP.NEU.AND P0, PT, R48, RZ, PT ;  /* 0x000000ff3000720b */ /* 0x000fe20003f0d000 */
[----:B------:R-:W-:Y:S04]  /*c470*/  UIADD3 UR4, UPT, UPT, UR4, 0x70, URZ ;  /* 0x0000007004047890 */ /* 0x000fe8000fffe0ff */
[----:B------:R-:W-:Y:S09]  /*c480*/  UPRMT UR4, UR52, 0x654, UR4 ;  /* 0x0000065434047896 */ /* 0x000ff20008000004 */
[----:B------:R-:W-:Y:S01]  /*c490*/  SYNCS.ARRIVE.TRANS64.RED.A1T0 RZ, [UR4], RZ ;  /* 0x000000ffffff79a7 */ /* 0x000fe20008100404 */
[----:B------:R-:W-:Y:S01]  /*c4a0*/  BSSY B0, `(.L_x_166) ;  /* 0x0000005000007945 */ /* 0x000fe20003800000 */
[----:B------:R-:W2:Y:S03]  /*c4b0*/  SYNCS.PHASECHK.TRANS64.TRYWAIT P1, [UR43+0x60], R3 ;  /* 0x00006003ff0075a7 */ /* 0x000ea6000802112b */
[----:B--2---:R-:W-:Y:S05]  /*c4c0*/  @P1 BRA `(.L_x_167) ;  /* 0x0000000000081947 */ /* 0x004fea0003800000 */
[----:B------:R-:W2:Y:S02]  /*c4d0*/  SYNCS.PHASECHK.TRANS64.TRYWAIT P1, [UR43+0x60], R3 ;  /* 0x00006003ff0075a7 */ /* 0x000ea4000802112b */
[----:B--2---:R-:W-:Y:S05]  /*c4e0*/  @!P1 BRA `(.L_x_168) ;  /* 0x0000005000ec9947 */ /* 0x004fea0003800000 */
.L_x_167:
[----:B------:R-:W-:Y:S05]  /*c4f0*/  BSYNC B0 ;  /* 0x0000000000007941 */ /* 0x000fea0003800000 */
.L_x_166:
        /* <DEDUP_REMOVED lines=44> */
.L_x_170:
        /* <DEDUP_REMOVED lines=23> */
.L_x_171:
[----:B------:R-:W-:Y:S05]  /*c930*/  WARPSYNC.ALL ;  /* 0x0000000000007948 */ /* 0x000fea0003800000 */
[----:B------:R-:W-:Y:S11]  /*c940*/  R2UR UR4, R54 ;  /* 0x00000000360472ca */ /* 0x000ff600000e0000 */
[----:B------:R-:W-:Y:S02]  /*c950*/  @!UPT UIADD3 URZ, UPT, UPT, URZ, URZ, URZ ;  /* 0x000000fffffff290 */ /* 0x000fe4000fffe0ff */
[----:B------:R-:W2:Y:S02]  /*c960*/  LDTM.16dp256bit.x4 R4, tmem[UR4+0x100040] ;  /* 0x10004004000479ee */ /* 0x000ea40008120000 */
[----:B--2---:R-:W-:Y:S01]  /*c970*/  NOP ;  /* 0x0000000000007918 */ /* 0x004fe20000000000 */
.L_x_169:
        /* <DEDUP_REMOVED lines=137> */
.L_x_173:
[----:B------:R-:W-:Y:S05]  /*d210*/  BSYNC.RECONVERGENT B0 ;  /* 0x0000000000007941 */ /* 0x000fea0003800200 */
.L_x_172:
[----:B------:R-:W-:Y:S01]  /*d220*/  UISETP.NE.AND UP0, UPT, UR40, 0x4, UPT ;  /* 0x000000042800788c */ /* 0x000fe2000bf05270 */
[----:B------:R-:W-:Y:S01]  /*d230*/  BAR.SYNC.DEFER_BLOCKING 0x1, 0x80 ;  /* 0x0042000000007b1d */ /* 0x000fe20000010000 */
[----:B------:R-:W-:Y:S02]  /*d240*/  SHF.L.U32 R3, R91, 0x1f, RZ ;  /* 0x0000001f5b037819 */ /* 0x000fe400000006ff */
[----:B------:R-:W-:Y:S01]  /*d250*/  USEL UR5, UR40, URZ, UP0 ;  /* 0x000000ff28057287 */ /* 0x000fe20008000000 */
[----:B------:R-:W-:Y:S03]  /*d260*/  FSETP.NEU.AND P0, PT, R48, RZ, PT ;  /* 0x000000ff3000720b */ /* 0x000fe60003f0d000 */
[----:B------:R-:W-:Y:S02]  /*d270*/  ULEA UR4, UR5, UR43, 0x3 ;  /* 0x0000002b05047291 */ /* 0x000fe4000f8e18ff */
[----:B------:R-:W-:Y:S02]  /*d280*/  UIADD3 UR5, UPT, UPT, UR5, 0x1, URZ ;  /* 0x0000000105057890 */ /* 0x000fe4000fffe0ff */
[----:B------:R-:W-:Y:S02]  /*d290*/  UIADD3 UR4, UPT, UPT, UR4, 0x70, URZ ;  /* 0x0000007004047890 */ /* 0x000fe4000fffe0ff */
[----:B------:R-:W-:Y:S02]  /*d2a0*/  UISETP.NE.AND UP0, UPT, UR5, 0x4, UPT ;  /* 0x000000040500788c */ /* 0x000fe4000bf05270 */
[----:B------:R-:W-:Y:S02]  /*d2b0*/  UPRMT UR4, UR52, 0x654, UR4 ;  /* 0x0000065434047896 */ /* 0x000fe40008000004 */
[----:B------:R-:W-:Y:S07]  /*d2c0*/  USEL UR53, UR5, URZ, UP0 ;  /* 0x000000ff05357287 */ /* 0x000fee0008000000 */
[----:B------:R-:W-:Y:S01]  /*d2d0*/  SYNCS.ARRIVE.TRANS64.RED.A1T0 RZ, [UR4], RZ ;  /* 0x000000ffffff79a7 */ /* 0x000fe20008100404 */
[----:B------:R-:W-:Y:S01]  /*d2e0*/  BSSY B0, `(.L_x_174) ;  /* 0x0000005000007945 */ /* 0x000fe20003800000 */
[----:B------:R-:W2:Y:S03]  /*d2f0*/  SYNCS.PHASECHK.TRANS64.TRYWAIT P1, [UR43+0x68], R3 ;  /* 0x00006803ff0075a7 */ /* 0x000ea6000802112b */
[----:B--2---:R-:W-:Y:S05]  /*d300*/  @P1 BRA `(.L_x_175) ;  /* 0x0000000000081947 */ /* 0x004fea0003800000 */
[----:B------:R-:W2:Y:S02]  /*d310*/  SYNCS.PHASECHK.TRANS64.TRYWAIT P1, [UR43+0x68], R3 ;  /* 0x00006803ff0075a7 */ /* 0x000ea4000802112b */
[----:B--2---:R-:W-:Y:S05]  /*d320*/  @!P1 BRA `(.L_x_176) ;  /* 0x0000004400749947 */ /* 0x004fea0003800000 */
.L_x_175:
[----:B------:R-:W-:Y:S05]  /*d330*/  BSYNC B0 ;  /* 0x0000000000007941 */ /* 0x000fea0003800000 */
.L_x_174:
        /* <DEDUP_REMOVED lines=44> */
.L_x_178:
        /* <DEDUP_REMOVED lines=23> */
.L_x_179:
[----:B------:R-:W-:Y:S05]  /*d770*/  WARPSYNC.ALL ;  /* 0x0000000000007948 */ /* 0x000fea0003800000 */
[----:B------:R-:W-:Y:S11]  /*d780*/  R2UR UR4, R54 ;  /* 0x00000000360472ca */ /* 0x000ff600000e0000 */
[----:B------:R-:W-:Y:S02]  /*d790*/  @!UPT UIADD3 URZ, UPT, UPT, URZ, URZ, URZ ;  /* 0x000000fffffff290 */ /* 0x000fe4000fffe0ff */
[----:B------:R-:W2:Y:S02]  /*d7a0*/  LDTM.16dp256bit.x4 R4, tmem[UR4+0x100060] ;  /* 0x10006004000479ee */ /* 0x000ea40008120000 */
[----:B--2---:R-:W-:Y:S01]  /*d7b0*/  NOP ;  /* 0x0000000000007918 */ /* 0x004fe20000000000 */
.L_x_177:
[--C-:B-1----:R-:W-:Y:S01]  /*d7c0*/  HADD2.F32 R41, -RZ, R60.reuse.H0_H0 ;  /* 0x2000003cff297230 */ /* 0x102fe20000004100 */
[----:B------:R-:W-:Y:S01]  /*d7d0*/  ISETP.GE.AND P0, PT, R100, 0x1, PT ;  /* 0x000000016400780c */ /* 0x000fe20003f06270 */
[-C--:B--2---:R-:W-:Y:S01]  /*d7e0*/  FMUL R0, R24, R47.reuse ;  /* 0x0000002f18007220 */ /* 0x084fe20000400000 */
[----:B------:R-:W1:Y:S01]  /*d7f0*/  S2R R100, SR_CgaCtaId ;  /* 0x0000000000647919 */ /* 0x000e620000008800 */
[----:B------:R-:W-:Y:S02]  /*d800*/  HADD2.F32 R43, -RZ, R60.H1_H1 ;  /* 0x3000003cff2b7230 */ /* 0x000fe40000004100 */
[----:B------:R-:W-:Y:S01]  /*d810*/  FMUL R2, R25, R47 ;  /* 0x0000002f19027220 */ /* 0x000fe20000400000 */
[--C-:B------:R-:W-:Y:S02]  /*d820*/  HADD2.F32 R40, -RZ, R61.reuse.H0_H0 ;  /* 0x2000003dff287230 */ /* 0x100fe40000004100 */
[----:B------:R-:W-:Y:S01]  /*d830*/  FFMA R0, R48, R41, R0 ;  /* 0x0000002930007223 */ /* 0x000fe20000000000 */
[----:B------:R-:W-:Y:S01]  /*d840*/  FMUL R3, R26, R47 ;  /* 0x0000002f1a037220 */ /* 0x000fe20000400000 */
[----:B------:R-:W-:Y:S02]  /*d850*/  HADD2.F32 R45, -RZ, R61.H1_H1 ;  /* 0x3000003dff2d7230 */ /* 0x000fe40000004100 */
[C---:B------:R-:W-:Y:S01]  /*d860*/  FFMA R2, R48.reuse, R43, R2 ;  /* 0x0000002b30027223 */ /* 0x040fe20000000002 */
[----:B------:R-:W-:Y:S01]  /*d870*/  FMUL R20, R27, R47 ;  /* 0x0000002f1b147220 */ /* 0x000fe20000400000 */
[--C-:B------:R-:W-:Y:S02]  /*d880*/  HADD2.F32 R42, -RZ, R62.reuse.H0_H0 ;  /* 0x2000003eff2a7230 */ /* 0x100fe40000004100 */
[----:B------:R-:W-:Y:S01]  /*d890*/  FFMA R3, R48, R40, R3 ;  /* 0x0000002830037223 */ /* 0x000fe20000000003 */
[----:B------:R-:W-:Y:S05]  /*d8a0*/  @P0 WARPSYNC.ALL ;  /* 0x0000000000000948 */ /* 0x000fea0003800000 */
[----:B------:R-:W-:Y:S01]  /*d8b0*/  @P0 NOP ;  /* 0x0000000000000918 */ /* 0x000fe20000000000 */
[----:B------:R-:W-:Y:S01]  /*d8c0*/  F2FP.F16.F32.PACK_AB R104, R2, R0 ;  /* 0x000000000268723e */ /* 0x000fe200000000ff */
[----:B------:R-:W-:Y:S01]  /*d8d0*/  FFMA R20, R48, R45, R20 ;  /* 0x0000002d30147223 */ /* 0x000fe20000000014 */
[----:B------:R-:W-:Y:S01]  /*d8e0*/  @P0 IADD3 R97, PT, PT, R97, 0x140, RZ ;  /* 0x0000014061610810 */ /* 0x000fe20007ffe0ff */
[-C--:B------:R-:W-:Y:S01]  /*d8f0*/  FMUL R21, R28, R47.reuse ;  /* 0x0000002f1c157220 */ /* 0x080fe20000400000 */
[----:B------:R-:W-:Y:S02]  /*d900*/  HADD2.F32 R49, -RZ, R62.H1_H1 ;  /* 0x3000003eff317230 */ /* 0x000fe40000004100 */
[----:B------:R-:W-:Y:S01]  /*d910*/  FMUL R22, R29, R47 ;  /* 0x0000002f1d167220 */ /* 0x000fe20000400000 */
[--C-:B------:R-:W-:Y:S01]  /*d920*/  HADD2.F32 R44, -RZ, R63.reuse.H0_H0 ;  /* 0x2000003fff2c7230 */ /* 0x100fe20000004100 */
[----:B------:R-:W-:Y:S01]  /*d930*/  F2FP.F16.F32.PACK_AB R105, R20, R3 ;  /* 0x000000031469723e */ /* 0x000fe200000000ff */
[C---:B------:R-:W-:Y:S01]  /*d940*/  FFMA R21, R48.reuse, R42, R21 ;  /* 0x0000002a30157223 */ /* 0x040fe20000000015 */
[----:B------:R-:W-:Y:S01]  /*d950*/  FFMA R22, R48, R49, R22 ;  /* 0x0000003130167223 */ /* 0x000fe20000000016 */
[-C--:B------:R-:W-:Y:S01]  /*d960*/  FMUL R23, R30, R47.reuse ;  /* 0x0000002f1e177220 */ /* 0x080fe20000400000 */
[----:B------:R-:W-:Y:S02]  /*d970*/  HADD2.F32 R51, -RZ, R63.H1_H1 ;  /* 0x3000003fff337230 */ /* 0x000fe40000004100 */
[----:B------:R-:W-:Y:S01]  /*d980*/  FMUL R24, R31, R47 ;  /* 0x0000002f1f187220 */ /* 0x000fe20000400000 */
[--C-:B------:R-:W-:Y:S01]  /*d990*/  HADD2.F32 R46, -RZ, R56.reuse.H0_H0 ;  /* 0x20000038ff2e7230 */ /* 0x100fe20000004100 */
[----:B------:R-:W-:Y:S01]  /*d9a0*/  F2FP.F16.F32.PACK_AB R106, R22, R21 ;  /* 0x00000015166a723e */ /* 0x000fe200000000ff */
[----:B------:R-:W-:Y:S01]  /*d9b0*/  FFMA R23, R48, R44, R23 ;  /* 0x0000002c30177223 */ /* 0x000fe20000000017 */
[----:B-1----:R-:W-:Y:S01]  /*d9c0*/  @P0 PRMT R100, R100, 0x654, R97 ;  /* 0x0000065464640816 */ /* 0x002fe20000000061 */
[----:B------:R-:W-:Y:S01]  /*d9d0*/  FFMA R24, R48, R51, R24 ;  /* 0x0000003330187223 */ /* 0x000fe20000000018 */
[----:B------:R-:W-:Y:S01]  /*d9e0*/  FMUL R25, R32, R47 ;  /* 0x0000002f20197220 */ /* 0x000fe20000400000 */
[----:B------:R-:W-:Y:S01]  /*d9f0*/  HADD2.F32 R53, -RZ, R56.H1_H1 ;  /* 0x30000038ff357230 */ /* 0x000fe20000004100 */
[----:B------:R1:W-:Y:S06]  /*da00*/  @P0 SYNCS.ARRIVE.TRANS64.RED.A1T0 RZ, [R100+URZ], RZ ;  /* 0x000000ff64ff09a7 */ /* 0x0003ec00081004ff */
[----:B------:R-:W-:Y:S05]  /*da10*/  WARPSYNC.ALL ;  /* 0x0000000000007948 */ /* 0x000fea0003800000 */
[----:B------:R-:W-:Y:S01]  /*da20*/  F2FP.F16.F32.PACK_AB R107, R24, R23 ;  /* 0x00000017186b723e */ /* 0x000fe200000000ff */
[----:B------:R-:W-:Y:S01]  /*da30*/  FFMA R25, R48, R46, R25 ;  /* 0x0000002e30197223 */ /* 0x000fe20000000019 */
[-C--:B------:R-:W-:Y:S01]  /*da40*/  FMUL R26, R33, R47.reuse ;  /* 0x0000002f211a7220 */ /* 0x080fe20000400000 */
[--C-:B------:R-:W-:Y:S02]  /*da50*/  HADD2.F32 R50, -RZ, R57.reuse.H0_H0 ;  /* 0x20000039ff327230 */ /* 0x100fe40000004100 */
[----:B------:R-:W-:Y:S01]  /*da60*/  FMUL R27, R34, R47 ;  /* 0x0000002f221b7220 */ /* 0x000fe20000400000 */
[----:B------:R-:W-:Y:S01]  /*da70*/  HADD2.F32 R55, -RZ, R57.H1_H1 ;  /* 0x30000039ff377230 */ /* 0x000fe20000004100 */
[----:B------:R2:W-:Y:S01]  /*da80*/  STSM.16.MT88.4 [R86+0x7000], R104 ;  /* 0x0070006856007844 */ /* 0x0005e20000004200 */
[C---:B------:R-:W-:Y:S01]  /*da90*/  FFMA R26, R48.reuse, R53, R26 ;  /* 0x00000035301a7223 */ /* 0x040fe2000000001a */
[----:B------:R-:W-:Y:S01]  /*daa0*/  FFMA R27, R48, R50, R27 ;  /* 0x00000032301b7223 */ /* 0x000fe2000000001b */
[----:B------:R-:W-:Y:S01]  /*dab0*/  FMUL R28, R35, R47 ;  /* 0x0000002f231c7220 */ /* 0x000fe20000400000 */
[----:B------:R-:W-:-:S02]  /*dac0*/  HADD2.F32 R52, -RZ, R58.H0_H0 ;  /* 0x2000003aff347230 */ /* 0x000fc40000004100 */
[----:B------:R-:W-:Y:S01]  /*dad0*/  FMUL R29, R36, R47 ;  /* 0x0000002f241d7220 */ /* 0x000fe20000400000 */
[----:B------:R-:W-:Y:S01]  /*dae0*/  HADD2.F32 R57, -RZ, R58.H1_H1 ;  /* 0x3000003aff397230 */ /* 0x000fe20000004100 */
[----:B------:R-:W-:Y:S01]  /*daf0*/  F2FP.F16.F32.PACK_AB R108, R26, R25 ;  /* 0x000000191a6c723e */ /* 0x000fe200000000ff */
[C---:B------:R-:W-:Y:S01]  /*db00*/  FFMA R28, R48.reuse, R55, R28 ;  /* 0x00000037301c7223 */ /* 0x040fe2000000001c */
[----:B------:R-:W-:Y:S01]  /*db10*/  FFMA R29, R48, R52, R29 ;  /* 0x00000034301d7223 */ /* 0x000fe2000000001d */
[-C--:B------:R-:W-:Y:S01]  /*db20*/  FMUL R30, R37, R47.reuse ;  /* 0x0000002f251e7220 */ /* 0x080fe20000400000 */
[--C-:B------:R-:W-:Y:S02]  /*db30*/  HADD2.F32 R54, -RZ, R59.reuse.H0_H0 ;  /* 0x2000003bff367230 */ /* 0x100fe40000004100 */
[----:B------:R-:W-:Y:S01]  /*db40*/  FMUL R31, R38, R47 ;  /* 0x0000002f261f7220 */ /* 0x000fe20000400000 */
[----:B------:R-:W-:Y:S01]  /*db50*/  HADD2.F32 R59, -RZ, R59.H1_H1 ;  /* 0x3000003bff3b7230 */ /* 0x000fe20000004100 */
[----:B------:R-:W-:Y:S01]  /*db60*/  F2FP.F16.F32.PACK_AB R109, R28, R27 ;  /* 0x0000001b1c6d723e */ /* 0x000fe200000000ff */
        /* <DEDUP_REMOVED lines=15> */
[C---:B------:R-:W-:Y:S01]  /*dc60*/  FFMA R6, R48.reuse, R63, R6 ;  /* 0x0000003f30067223 */ /* 0x040fe20000000006 */
[-C--:B------:R-:W-:Y:S01]  /*dc70*/  FMUL R7, R7, R47.reuse ;  /* 0x0000002f07077220 */ /* 0x080fe20000400000 */
[--C-:B------:R-:W-:Y:S01]  /*dc80*/  HADD2.F32 R65, -RZ, R70.reuse.H0_H0 ;  /* 0x20000046ff417230 */ /* 0x100fe20000004100 */
[----:B------:R2:W-:Y:S01]  /*dc90*/  STSM.16.MT88.4 [R86+0x7800], R108 ;  /* 0x0078006c56007844 */ /* 0x0005e20000004200 */
[----:B------:R-:W-:Y:S01]  /*dca0*/  F2FP.F16.F32.PACK_AB R112, R5, R4 ;  /* 0x000000040570723e */ /* 0x000fe200000000ff */
[----:B------:R-:W-:Y:S01]  /*dcb0*/  FFMA R7, R48, R58, R7 ;  /* 0x0000003a30077223 */ /* 0x000fe20000000007 */
[----:B------:R-:W-:Y:S01]  /*dcc0*/  FMUL R8, R8, R47 ;  /* 0x0000002f08087220 */ /* 0x000fe20000400000 */
[----:B------:R-:W-:-:S02]  /*dcd0*/  HADD2.F32 R60, -RZ, R70.H1_H1 ;  /* 0x30000046ff3c7230 */ /* 0x000fc40000004100 */
[----:B------:R-:W-:Y:S01]  /*dce0*/  FMUL R9, R9, R47 ;  /* 0x0000002f09097220 */ /* 0x000fe20000400000 */
[--C-:B------:R-:W-:Y:S01]  /*dcf0*/  HADD2.F32 R67, -RZ, R71.reuse.H0_H0 ;  /* 0x20000047ff437230 */ /* 0x100fe20000004100 */
[----:B------:R-:W-:Y:S01]  /*dd00*/  F2FP.F16.F32.PACK_AB R113, R7, R6 ;  /* 0x000000060771723e */ /* 0x000fe200000000ff */
[C---:B------:R-:W-:Y:S01]  /*dd10*/  FFMA R8, R48.reuse, R65, R8 ;  /* 0x0000004130087223 */ /* 0x040fe20000000008 */
[----:B------:R-:W-:Y:S01]  /*dd20*/  FFMA R9, R48, R60, R9 ;  /* 0x0000003c30097223 */ /* 0x000fe20000000009 */
[-C--:B------:R-:W-:Y:S01]  /*dd30*/  FMUL R10, R10, R47.reuse ;  /* 0x0000002f0a0a7220 */ /* 0x080fe20000400000 */
[----:B------:R-:W-:Y:S02]  /*dd40*/  HADD2.F32 R62, -RZ, R71.H1_H1 ;  /* 0x30000047ff3e7230 */ /* 0x000fe40000004100 */
[-C--:B------:R-:W-:Y:S01]  /*dd50*/  FMUL R11, R11, R47.reuse ;  /* 0x0000002f0b0b7220 */ /* 0x080fe20000400000 */
[--C-:B------:R-:W-:Y:S02]  /*dd60*/  HADD2.F32 R41, -RZ, R72.reuse.H0_H0 ;  /* 0x20000048ff297230 */ /* 0x100fe40000004100 */
[----:B------:R-:W-:Y:S01]  /*dd70*/  FMUL R12, R12, R47 ;  /* 0x0000002f0c0c7220 */ /* 0x000fe20000400000 */
[----:B------:R-:W-:-:S02]  /*dd80*/  HADD2.F32 R64, -RZ, R72.H1_H1 ;  /* 0x30000048ff407230 */ /* 0x000fc40000004100 */
[----:B------:R-:W-:Y:S01]  /*dd90*/  FMUL R13, R13, R47 ;  /* 0x0000002f0d0d7220 */ /* 0x000fe20000400000 */
[--C-:B------:R-:W-:Y:S02]  /*dda0*/  HADD2.F32 R43, -RZ, R73.reuse.H0_H0 ;  /* 0x20000049ff2b7230 */ /* 0x100fe40000004100 */
[----:B------:R-:W-:Y:S01]  /*ddb0*/  FFMA R10, R48, R67, R10 ;  /* 0x00000043300a7223 */ /* 0x000fe2000000000a */
[-C--:B------:R-:W-:Y:S01]  /*ddc0*/  FMUL R14, R14, R47.reuse ;  /* 0x0000002f0e0e7220 */ /* 0x080fe20000400000 */
[----:B------:R-:W-:Y:S02]  /*ddd0*/  HADD2.F32 R66, -RZ, R73.H1_H1 ;  /* 0x30000049ff427230 */ /* 0x000fe40000004100 */
[C---:B------:R-:W-:Y:S01]  /*dde0*/  FFMA R11, R48.reuse, R62, R11 ;  /* 0x0000003e300b7223 */ /* 0x040fe2000000000b */
[----:B------:R-:W-:Y:S01]  /*ddf0*/  FMUL R15, R15, R47 ;  /* 0x0000002f0f0f7220 */ /* 0x000fe20000400000 */
[--C-:B------:R-:W-:Y:S02]  /*de00*/  HADD2.F32 R69, -RZ, R74.reuse.H0_H0 ;  /* 0x2000004aff457230 */ /* 0x100fe40000004100 */
[----:B------:R-:W-:Y:S01]  /*de10*/  FFMA R12, R48, R41, R12 ;  /* 0x00000029300c7223 */ /* 0x000fe2000000000c */
[----:B------:R-:W-:Y:S01]  /*de20*/  FMUL R16, R16, R47 ;  /* 0x0000002f10107220 */ /* 0x000fe20000400000 */
[----:B------:R-:W-:-:S02]  /*de30*/  HADD2.F32 R68, -RZ, R74.H1_H1 ;  /* 0x3000004aff447230 */ /* 0x000fc40000004100 */
[C---:B------:R-:W-:Y:S01]  /*de40*/  FFMA R13, R48.reuse, R64, R13 ;  /* 0x00000040300d7223 */ /* 0x040fe2000000000d */
[----:B------:R-:W-:Y:S01]  /*de50*/  FMUL R17, R17, R47 ;  /* 0x0000002f11117220 */ /* 0x000fe20000400000 */
[--C-:B------:R-:W-:Y:S02]  /*de60*/  HADD2.F32 R71, -RZ, R75.reuse.H0_H0 ;  /* 0x2000004bff477230 */ /* 0x100fe40000004100 */
[----:B------:R-:W-:Y:S01]  /*de70*/  FFMA R14, R48, R43, R14 ;  /* 0x0000002b300e7223 */ /* 0x000fe2000000000e */
[-C--:B------:R-:W-:Y:S01]  /*de80*/  FMUL R18, R18, R47.reuse ;  /* 0x0000002f12127220 */ /* 0x080fe20000400000 */
[----:B------:R-:W-:Y:S02]  /*de90*/  HADD2.F32 R70, -RZ, R75.H1_H1 ;  /* 0x3000004bff467230 */ /* 0x000fe40000004100 */
[C---:B------:R-:W-:Y:S01]  /*dea0*/  FFMA R15, R48.reuse, R66, R15 ;  /* 0x00000042300f7223 */ /* 0x040fe2000000000f */
[----:B------:R-:W-:Y:S01]  /*deb0*/  FMUL R19, R19, R47 ;  /* 0x0000002f13137220 */ /* 0x000fe20000400000 */
[C---:B------:R-:W-:Y:S01]  /*dec0*/  FFMA R16, R48.reuse, R69, R16 ;  /* 0x0000004530107223 */ /* 0x040fe20000000010 */
[C---:B------:R-:W-:Y:S01]  /*ded0*/  FFMA R17, R48.reuse, R68, R17 ;  /* 0x0000004430117223 */ /* 0x040fe20000000011 */
[C---:B------:R-:W-:Y:S01]  /*dee0*/  FFMA R18, R48.reuse, R71, R18 ;  /* 0x0000004730127223 */ /* 0x040fe20000000012 */
[----:B------:R-:W-:Y:S01]  /*def0*/  FFMA R19, R48, R70, R19 ;  /* 0x0000004630137223 */ /* 0x000fe20000000013 */
[----:B------:R-:W-:Y:S01]  /*df00*/  F2FP.F16.F32.PACK_AB R114, R9, R8 ;  /* 0x000000080972723e */ /* 0x000fe200000000ff */
[----:B------:R-:W-:Y:S01]  /*df10*/  BSSY.RECONVERGENT B0, `(.L_x_180) ;  /* 0x000001d000007945 */ /* 0x000fe20003800200 */
[----:B------:R-:W-:-:S02]  /*df20*/  F2FP.F16.F32.PACK_AB R115, R11, R10 ;  /* 0x0000000a0b73723e */ /* 0x000fc400000000ff */
[----:B------:R-:W-:Y:S02]  /*df30*/  F2FP.F16.F32.PACK_AB R116, R13, R12 ;  /* 0x0000000c0d74723e */ /* 0x000fe400000000ff */
[----:B------:R-:W-:Y:S01]  /*df40*/  F2FP.F16.F32.PACK_AB R117, R15, R14 ;  /* 0x0000000e0f75723e */ /* 0x000fe200000000ff */
[----:B------:R2:W-:Y:S01]  /*df50*/  STSM.16.MT88.4 [R102+0x6000], R112 ;  /* 0x0060007066007844 */ /* 0x0005e20000004200 */
[----:B------:R-:W-:Y:S02]  /*df60*/  F2FP.F16.F32.PACK_AB R118, R17, R16 ;  /* 0x000000101176723e */ /* 0x000fe400000000ff */
[----:B------:R-:W-:Y:S02]  /*df70*/  F2FP.F16.F32.PACK_AB R119, R19, R18 ;  /* 0x000000121377723e */ /* 0x000fe400000000ff */
[----:B------:R-:W-:Y:S02]  /*df80*/  ISETP.NE.AND P2, PT, R101, RZ, PT ;  /* 0x000000ff6500720c */ /* 0x000fe40003f45270 */
[----:B------:R-:W-:Y:S01]  /*df90*/  @P0 IADD3 R97, PT, PT, R90, 0x1, RZ ;  /* 0x000000015a610810 */ /* 0x000fe20007ffe0ff */
[----:B------:R2:W-:Y:S03]  /*dfa0*/  STSM.16.MT88.4 [R102+0x6800], R116 ;  /* 0x0068007466007844 */ /* 0x0005e60000004200 */
[----:B------:R-:W-:Y:S01]  /*dfb0*/  @P0 ISETP.NE.AND P1, PT, R97, 0x4, PT ;  /* 0x000000046100080c */ /* 0x000fe20003f25270 */
[----:B------:R-:W-:Y:S01]  /*dfc0*/  @!PT LDS RZ, [RZ] ;  /* 0x00000000fffff984 */ /* 0x000fe20000000800 */
[----:B------:R-:W-:Y:S01]  /*dfd0*/  @!PT LDS RZ, [RZ] ;  /* 0x00000000fffff984 */ /* 0x000fe20000000800 */
[----:B------:R-:W-:Y:S01]  /*dfe0*/  @!PT LDS RZ, [RZ] ;  /* 0x00000000fffff984 */ /* 0x000fe20000000800 */
[----:B------:R-:W-:Y:S01]  /*dff0*/  @!PT LDS RZ, [RZ] ;  /* 0x00000000fffff984 */ /* 0x000fe20000000800 */
[----:B------:R5:W-:Y:S06]  /*e000*/  MEMBAR.ALL.CTA ;  /* 0x0000000000007992 */ /* 0x000bec0000008000 */
[----:B-----5:R-:W5:Y:S01]  /*e010*/  FENCE.VIEW.ASYNC.S ;  /* 0x00000000000073c6 */ /* 0x020f620000000000 */
[----:B------:R-:W-:Y:S01]  /*e020*/  @P0 SEL R101, RZ, 0x1, P1 ;  /* 0x00000001ff650807 */ /* 0x000fe20000800000 */
[----:B-----5:R-:W-:Y:S06]  /*e030*/  BAR.SYNC.DEFER_BLOCKING 0x1, 0x80 ;  /* 0x0042000000007b1d */ /* 0x020fec0000010000 */
        /* <DEDUP_REMOVED lines=8> */
[----:B------:R1:W-:Y:S02]  /*e0c0*/  UTMASTG.2D [UR4], [UR56] ;  /* 0x00000004380073b5 */ /* 0x0003e40008008000 */
[----:B-1----:R0:W-:Y:S02]  /*e0d0*/  UTMACMDFLUSH ;  /* 0x00000000000079b7 */ /* 0x0021e40000000000 */
.L_x_181:
[----:B------:R-:W-:Y:S05]  /*e0e0*/  BSYNC.RECONVERGENT B0 ;  /* 0x0000000000007941 */ /* 0x000fea0003800200 */
.L_x_180:
[----:B------:R-:W-:Y:S01]  /*e0f0*/  @P0 SEL R90, R97, RZ, P1 ;  /* 0x000000ff615a0207 */ /* 0x000fe20000800000 */
[----:B------:R-:W-:Y:S01]  /*e100*/  BSSY.RECONVERGENT B0, `(.L_x_182) ;  /* 0x0000004000007945 */ /* 0x000fe20003800200 */
[----:B------:R-:W-:Y:S03]  /*e110*/  @P0 LOP3.LUT R88, R88, R101, RZ, 0x3c, !PT ;  /* 0x0000006558580212 */ /* 0x000fe600078e3cff */
[----:B------:R-:W-:Y:S05]  /*e120*/  @!P2 BRA `(.L_x_183) ;  /* 0x000000000004a947 */ /* 0x000fea0003800000 */
[----:B------:R-:W-:Y:S04]  /*e130*/  DEPBAR.LE SB0, 0x1 ;  /* 0x000080400000791a */ /* 0x000fe80000000000 */
.L_x_183:
[----:B------:R-:W-:Y:S05]  /*e140*/  BSYNC.RECONVERGENT B0 ;  /* 0x0000000000007941 */ /* 0x000fea0003800200 */
.L_x_182:
[----:B------:R-:W-:Y:S01]  /*e150*/  UISETP.NE.AND UP1, UPT, UR54, -0x4, UPT ;  /* 0xfffffffc3600788c */ /* 0x000fe2000bf25270 */
[----:B------:R-:W-:Y:S01]  /*e160*/  BAR.SYNC.DEFER_BLOCKING 0x1, 0x80 ;  /* 0x0042000000007b1d */ /* 0x000fe20000010000 */
[----:B------:R-:W-:Y:S01]  /*e170*/  UISETP.NE.AND UP0, UPT, UR55, 0x8, UPT ;  /* 0x000000083700788c */ /* 0x000fe2000bf05270 */
[----:B------:R-:W-:Y:S01]  /*e180*/  PLOP3.LUT P2, PT, PT, PT, PT, 0x8, 0x80 ;  /* 0x000000000080781c */ /* 0x000fe20003f4e170 */
[----:B------:R-:W-:Y:S01]  /*e190*/  UIADD3 UR54, UPT, UPT, UR54, 0x4, URZ ;  /* 0x0000000436367890 */ /* 0x000fe2000fffe0ff */
[----:B------:R-:W-:Y:S01]  /*e1a0*/  IMAD.MOV.U32 R15, RZ, RZ, R85 ;  /* 0x000000ffff0f7224 */ /* 0x000fe200078e0055 */
[----:B------:R-:W-:Y:S01]  /*e1b0*/  USEL UR6, URZ, 0x1, UP0 ;  /* 0x00000001ff067887 */ /* 0x000fe20008000000 */
[----:B------:R-:W-:Y:S01]  /*e1c0*/  PLOP3.LUT P0, PT, PT, PT, UP1, 0x80, 0x8 ;  /* 0x000000000008781c */ /* 0x000fe20003f0f018 */
[----:B------:R-:W-:Y:S01]  /*e1d0*/  USEL UR5, UR55, URZ, UP0 ;  /* 0x000000ff37057287 */ /* 0x000fe20008000000 */
[----:B------:R-:W-:Y:S02]  /*e1e0*/  IMAD.MOV.U32 R14, RZ, RZ, R84 ;  /* 0x000000ffff0e7224 */ /* 0x000fe400078e0054 */
[----:B------:R-:W-:Y:S01]  /*e1f0*/  @UP1 ULEA UR4, UR53, UR43, 0x3 ;  /* 0x0000002b35041291 */ /* 0x000fe2000f8e18ff */
[----:B------:R-:W-:Y:S01]  /*e200*/  LOP3.LUT R87, R87, UR6, RZ, 0x3c, !PT ;  /* 0x0000000657577c12 */ /* 0x000fe2000f8e3cff */
[----:B------:R-:W-:Y:S02]  /*e210*/  IMAD.MOV.U32 R17, RZ, RZ, R83 ;  /* 0x000000ffff117224 */ /* 0x000fe400078e0053 */
[----:B------:R-:W-:Y:S04]  /*e220*/  @UP1 UIADD3 UR4, UPT, UPT, UR4, 0x70, URZ ;  /* 0x0000007004041890 */ /* 0x000fe8000fffe0ff */
[----:B------:R-:W-:Y:S09]  /*e230*/  @UP1 UPRMT UR4, UR52, 0x654, UR4 ;  /* 0x0000065434041896 */ /* 0x000ff20008000004 */
[----:B------:R-:W-:Y:S01]  /*e240*/  @P0 SYNCS.ARRIVE.TRANS64.RED.A1T0 RZ, [UR4], RZ ;  /* 0x000000ffffff09a7 */ /* 0x000fe20008100404 */
[----:B------:R-:W-:Y:S01]  /*e250*/  @UP1 UIADD3 UR4, UPT, UPT, UR53, 0x1, URZ ;  /* 0x0000000135041890 */ /* 0x000fe2000fffe0ff */
[----:B------:R-:W-:Y:S03]  /*e260*/  ISETP.NE.AND P0, PT, R82, RZ, PT ;  /* 0x000000ff5200720c */ /* 0x000fe60003f05270 */
[----:B------:R-:W-:Y:S04]  /*e270*/  @UP1 UISETP.NE.AND UP0, UPT, UR4, 0x4, UPT ;  /* 0x000000040400188c */ /* 0x000fe8000bf05270 */
[----:B------:R-:W-:Y:S06]  /*e280*/  @UP1 USEL UR53, UR4, URZ, UP0 ;  /* 0x000000ff04351287 */ /* 0x000fec0008000000 */
[----:B------:R-:W-:Y:S06]  /*e290*/  @P0 BRA `(.L_x_184) ;  /* 0xffffffb400f40947 */ /* 0x000fec000383ffff */
[----:B------:R-:W-:Y:S01]  /*e2a0*/  ULEA UR4, UR53, UR43, 0x3 ;  /* 0x0000002b35047291 */ /* 0x000fe2000f8e18ff */
[----:B------:R-:W-:-:S04]  /*e2b0*/  DEPBAR.LE SB0, 0x0 ;  /* 0x000080000000791a */ /* 0x000fc80000000000 */
[----:B------:R-:W-:-:S04]  /*e2c0*/  UIADD3 UR4, UPT, UPT, UR4, 0x70, URZ ;  /* 0x0000007004047890 */ /* 0x000fc8000fffe0ff */
[----:B------:R-:W-:-:S09]  /*e2d0*/  UPRMT UR4, UR52, 0x654, UR4 ;  /* 0x0000065434047896 */ /* 0x000fd20008000004 */
[----:B------:R-:W-:Y:S01]  /*e2e0*/  SYNCS.ARRIVE.TRANS64.RED.A1T0 RZ, [UR4], RZ ;  /* 0x000000ffffff79a7 */ /* 0x000fe20008100404 */
[----:B------:R-:W-:Y:S05]  /*e2f0*/  EXIT ;  /* 0x000000000000794d */ /* 0x000fea0003800000 */
.L_x_128:
[----:B------:R-:W-:-:S08]  /*e300*/  NOP ;  /* 0x0000000000007918 */ /* 0x000fd00000000000 */
[----:B-12--5:R-:W-:-:S00]  /*e310*/  USETMAXREG.DEALLOC.CTAPOOL 0x88 ;  /* 0x00000088000079c8 */ /* 0x026fc000080e0500 */
[----:B------:R-:W-:Y:S05]  /*e320*/  EXIT ;  /* 0x000000000000794d */ /* 0x000fea0003800000 */
.L_x_290:
[----:B------:R-:W-:-:S08]  /*e330*/  NOP ;  /* 0x0000000000007918 */ /* 0x000fd00000000000 */
[----:B-12--5:R-:W1:-:S00]  /*e340*/  USETMAXREG.DEALLOC.CTAPOOL 0x88 ;  /* 0x00000088000079c8 */ /* 0x026e4000080e0500 */
[----:B-1----:R-:W1:Y:S01]  /*e350*/  SHFL.IDX PT, R80, R80, RZ, 0x1f ;  /* 0x00001fff50507589 */ /* 0x002e6200000e0000 */
[----:B------:R-:W2:Y:S05]  /*e360*/  LDCU UR18, c[0x0][0xc1c] ;  /* 0x00018380ff1277ac */ /* 0x000eaa0008000800 */
[----:B------:R-:W3:Y:S01]  /*e370*/  LDC.64 R8, c[0x0][0x900] ;  /* 0x00024000ff087b82 */ /* 0x000ee20000000a00 */
[----:B------:R-:W-:Y:S01]  /*e380*/  BSSY.RECONVERGENT B0, `(.L_x_185) ;  /* 0x000003f000007945 */ /* 0x000fe20003800200 */
[----:B------:R-:W-:Y:S01]  /*e390*/  ELECT P0, URZ, PT ;  /* 0x0000000000ff782f */ /* 0x000fe20003800000 */
[----:B------:R-:W-:Y:S02]  /*e3a0*/  UMOV UR4, 0x400 ;  /* 0x0000040000047882 */ /* 0x000fe40000000000 */
[----:B------:R-:W-:-:S03]  /*e3b0*/  ULEA UR4, UR5, UR4, 0x18 ;  /* 0x0000000405047291 */ /* 0x000fc6000f8ec0ff */
[----:B------:R-:W4:Y:S08]  /*e3c0*/  LDC.64 R10, c[0x0][0x908] ;  /* 0x00024200ff0a7b82 */ /* 0x000f300000000a00 */
[----:B------:R-:W3:Y:S01]  /*e3d0*/  LDC.64 R4, c[0x0][0x910] ;  /* 0x00024400ff047b82 */ /* 0x000ee20000000a00 */
[----:B--2---:R-:W-:Y:S01]  /*e3e0*/  UIADD3 UR18, UPT, UPT, UR26, UR18, URZ ;  /* 0x000000121a127290 */ /* 0x004fe2000fffe0ff */
[----:B-1----:R-:W-:-:S06]  /*e3f0*/  R2UR UR7, R80 ;  /* 0x00000000500772ca */ /* 0x002fcc00000e0000 */
[----:B------:R-:W1:Y:S08]  /*e400*/  LDC.64 R6, c[0x0][0x918] ;  /* 0x00024600ff067b82 */ /* 0x000e700000000a00 */
[----:B------:R-:W2:Y:S01]  /*e410*/  LDC.64 R64, c[0x0][0x920] ;  /* 0x00024800ff407b82 */ /* 0x000ea20000000a00 */
[----:B------:R-:W-:Y:S02]  /*e420*/  USHF.R.U32.HI UR6, URZ, 0x3, UR7 ;  /* 0x00000003ff067899 */ /* 0x000fe40008011607 */
[----:B------:R-:W-:-:S02]  /*e430*/  ULEA UR20, UR7, UR4, 0x9 ;  /* 0x0000000407147291 */ /* 0x000fc4000f8e48ff */
[----:B------:R-:W-:-:S06]  /*e440*/  ULOP3.LUT UR6, UR6, 0x1, URZ, 0xc0, !UPT ;  /* 0x0000000106067892 */ /* 0x000fcc000f8ec0ff */
[----:B------:R-:W-:Y:S01]  /*e450*/  IMAD.U32 R0, RZ, RZ, UR6 ;  /* 0x00000006ff007e24 */ /* 0x000fe2000f8e00ff */
[----:B------:R-:W-:Y:S06]  /*e460*/  @!P0 BRA `(.L_x_186) ;  /* 0x0000000000c08947 */ /* 0x000fec0003800000 */
[----:B------:R-:W5:Y:S08]  /*e470*/  LDC.64 R20, c[0x0][0x400] ;  /* 0x00010000ff147b82 */ /* 0x000f700000000a00 */
[----:B------:R-:W5:Y:S08]  /*e480*/  LDC.64 R22, c[0x0][0x408] ;  /* 0x00010200ff167b82 */ /* 0x000f700000000a00 */
[----:B------:R-:W4:Y:S08]  /*e490*/  LDC.64 R16, c[0x0][0x410] ;  /* 0x00010400ff107b82 */ /* 0x000f300000000a00 */
[----:B------:R-:W4:Y:S08]  /*e4a0*/  LDC.64 R18, c[0x0][0x418] ;  /* 0x00010600ff127b82 */ /* 0x000f300000000a00 */
[----:B------:R-:W3:Y:S01]  /*e4b0*/  LDC.64 R12, c[0x0][0x420] ;  /* 0x00010800ff0c7b82 */ /* 0x000ee20000000a00 */
[----:B-----5:R5:W-:Y:S07]  /*e4c0*/  STS.128 [UR20+-0x980], R20 ;  /* 0xfff68014ff007988 */ /* 0x020bee0008000c14 */
[----:B------:R-:W3:Y:S01]  /*e4d0*/  LDC.64 R14, c[0x0][0x428] ;  /* 0x00010a00ff0e7b82 */ /* 0x000ee20000000a00 */
[----:B----4-:R4:W-:Y:S07]  /*e4e0*/  STS.128 [UR20+-0x970], R16 ;  /* 0xfff69010ff007988 */ /* 0x0109ee0008000c14 */
[----:B------:R-:W1:Y:S08]  /*e4f0*/  LDC.64 R60, c[0x0][0x430] ;  /* 0x00010c00ff3c7b82 */ /* 0x000e700000000a00 */
[----:B------:R-:W1:Y:S01]  /*e500*/  LDC.64 R62, c[0x0][0x438] ;  /* 0x00010e00ff3e7b82 */ /* 0x000e620000000a00 */
[----:B---3--:R3:W-:Y:S07]  /*e510*/  STS.128 [UR20+-0x960], R12 ;  /* 0xfff6a00cff007988 */ /* 0x0087ee0008000c14 */
[----:B------:R-:W2:Y:S08]  /*e520*/  LDC.64 R56, c[0x0][0x440] ;  /* 0x00011000ff387b82 */ /* 0x000eb00000000a00 */
[----:B------:R-:W2:Y:S08]  /*e530*/  LDC.64 R58, c[0x0][0x448] ;  /* 0x00011200ff3a7b82 */ /* 0x000eb00000000a00 */
[----:B------:R-:W5:Y:S01]  /*e540*/  LDC.64 R52, c[0x0][0x450] ;  /* 0x00011400ff347b82 */ /* 0x000f620000000a00 */
[----:B-1----:R1:W-:Y:S07]  /*e550*/  STS.128 [UR20+-0x950], R60 ;  /* 0xfff6b03cff007988 */ /* 0x0023ee0008000c14 */
[----:B------:R-:W5:Y:S08]  /*e560*/  LDC.64 R54, c[0x0][0x458] ;  /* 0x00011600ff367b82 */ /* 0x000f700000000a00 */
[----:B------:R-:W4:Y:S01]  /*e570*/  LDC.64 R48, c[0x0][0x460] ;  /* 0x00011800ff307b82 */ /* 0x000f220000000a00 */
[----:B--2---:R1:W-:Y:S07]  /*e580*/  STS.128 [UR20+-0x940], R56 ;  /* 0xfff6c038ff007988 */ /* 0x0043ee0008000c14 */
[----:B------:R-:W4:Y:S08]  /*e590*/  LDC.64 R50, c[0x0][0x468] ;  /* 0x00011a00ff327b82 */ /* 0x000f300000000a00 */
[----:B------:R-:W2:Y:S01]  /*e5a0*/  LDC.64 R44, c[0x0][0x470] ;  /* 0x00011c00ff2c7b82 */ /* 0x000ea20000000a00 */
[----:B-----5:R1:W-:Y:S07]  /*e5b0*/  STS.128 [UR20+-0x930], R52 ;  /* 0xfff6d034ff007988 */ /* 0x0203ee0008000c14 */
[----:B------:R-:W2:Y:S08]  /*e5c0*/  LDC.64 R46, c[0x0][0x478] ;  /* 0x00011e00ff2e7b82 */ /* 0x000eb00000000a00 */
[----:B------:R-:W5:Y:S01]  /*e5d0*/  LDC.64 R40, c[0x0][0x500] ;  /* 0x00014000ff287b82 */ /* 0x000f620000000a00 */
[----:B----4-:R1:W-:Y:S07]  /*e5e0*/  STS.128 [UR20+-0x920], R48 ;  /* 0xfff6e030ff007988 */ /* 0x0103ee0008000c14 */
        /* <DEDUP_REMOVED lines=19> */
[----:B---3--:R-:W3:Y:S01]  /*e720*/  LDC.64 R12, c[0x0][0x570] ;  /* 0x00015c00ff0c7b82 */ /* 0x008ee20000000a00 */
[----:B--2---:R1:W-:Y:S07]  /*e730*/  STS.128 [UR20+-0x8b0], R20 ;  /* 0xfff75014ff007988 */ /* 0x0043ee0008000c14 */
[----:B------:R-:W3:Y:S01]  /*e740*/  LDC.64 R14, c[0x0][0x578] ;  /* 0x00015e00ff0e7b82 */ /* 0x000ee20000000a00 */
[----:B-----5:R1:W-:Y:S04]  /*e750*/  STS.128 [UR20+-0x8a0], R16 ;  /* 0xfff76010ff007988 */ /* 0x0203e80008000c14 */
[----:B---3--:R1:W-:Y:S02]  /*e760*/  STS.128 [UR20+-0x890], R12 ;  /* 0xfff7700cff007988 */ /* 0x0083e40008000c14 */
.L_x_186:
[----:B------:R-:W-:Y:S05]  /*e770*/  BSYNC.RECONVERGENT B0 ;  /* 0x0000000000007941 */ /* 0x000fea0003800200 */
.L_x_185:
[----:B-1----:R-:W1:Y:S01]  /*e780*/  LDC.64 R16, c[0x0][0x960] ;  /* 0x00025800ff107b82 */ /* 0x002e620000000a00 */
[----:B------:R-:W-:Y:S01]  /*e790*/  ELECT P1, URZ, PT ;  /* 0x0000000000ff782f */ /* 0x000fe20003820000 */
[----:B------:R-:W-:-:S06]  /*e7a0*/  NOP ;  /* 0x0000000000007918 */ /* 0x000fcc0000000000 */
[----:B------:R-:W1:Y:S01]  /*e7b0*/  LDC.64 R18, c[0x0][0x968] ;  /* 0x00025a00ff127b82 */ /* 0x000e620000000a00 */
[----:B------:R-:W-:Y:S01]  /*e7c0*/  ELECT P0, URZ, PT ;  /* 0x0000000000ff782f */ /* 0x000fe20003800000 */
[----:B------:R-:W-:Y:S02]  /*e7d0*/  ULOP3.LUT UR7, UR7, 0x7, URZ, 0xc0, !UPT ;  /* 0x0000000707077892 */ /* 0x000fe4000f8ec0ff */
[----:B------:R-:W-:Y:S02]  /*e7e0*/  UIMAD UR9, UR26, 0xe, URZ ;  /* 0x0000000e1a0978a4 */ /* 0x000fe4000f8e02ff */
[----:B---34-:R-:W-:Y:S01]  /*e7f0*/  @P1 STS.128 [UR20+-0xa80], R8 ;  /* 0xfff58008ff001988 */ /* 0x018fe20008000c14 */
[----:B------:R-:W-:Y:S01]  /*e800*/  UIMAD UR19, UR18, 0xe, URZ ;  /* 0x0000000e121378a4 */ /* 0x000fe2000f8e02ff */
[----:B------:R-:W3:Y:S01]  /*e810*/  LDC.64 R12, c[0x0][0x970] ;  /* 0x00025c00ff0c7b82 */ /* 0x000ee20000000a00 */
[----:B------:R-:W-:Y:S01]  /*e820*/  UIADD3 UR23, UPT, UPT, UR20, -0x980, URZ ;  /* 0xfffff68014177890 */ /* 0x000fe2000fffe0ff */
[----:B------:R-:W-:Y:S01]  /*e830*/  @P1 STS.128 [UR20+-0xa70], R4 ;  /* 0xfff59004ff001988 */ /* 0x000fe20008000c14 */
[----:B------:R-:W-:-:S02]  /*e840*/  UIADD3 UR22, UPT, UPT, UR20, -0x900, URZ ;  /* 0xfffff70014167890 */ /* 0x000fc4000fffe0ff */
[----:B------:R-:W-:Y:S02]  /*e850*/  UIADD3 UR21, UPT, UPT, UR20, -0xa80, URZ ;  /* 0xfffff58014157890 */ /* 0x000fe4000fffe0ff */
[----:B------:R-:W-:Y:S01]  /*e860*/  UIMAD UR26, UR26, 0xf, URZ ;  /* 0x0000000f1a1a78a4 */ /* 0x000fe2000f8e02ff */
[----:B------:R-:W3:Y:S01]  /*e870*/  LDC.64 R14, c[0x0][0x978] ;  /* 0x00025e00ff0e7b82 */ /* 0x000ee20000000a00 */
[----:B------:R-:W4:Y:S01]  /*e880*/  LDCU.64 UR10, c[0x0][0xb18] ;  /* 0x00016300ff0a77ac */ /* 0x000f220008000a00 */
[----:B------:R-:W1:Y:S06]  /*e890*/  LDCU.64 UR12, c[0x0][0xb20] ;  /* 0x00016400ff0c77ac */ /* 0x000e6c0008000a00 */
[----:B------:R-:W2:Y:S01]  /*e8a0*/  LDC.64 R66, c[0x0][0x928] ;  /* 0x00024a00ff427b82 */ /* 0x000ea20000000a00 */
[----:B-1----:R1:W-:Y:S01]  /*e8b0*/  @P1 STS.128 [UR20+-0xa20], R16 ;  /* 0xfff5e010ff001988 */ /* 0x0023e20008000c14 */
[----:B------:R-:W1:Y:S01]  /*e8c0*/  LDCU.64 UR16, c[0x0][0x820] ;  /* 0x00010400ff1077ac */ /* 0x000e620008000a00 */
[----:B------:R-:W1:Y:S05]  /*e8d0*/  LDCU.64 UR14, c[0x0][0xb00] ;  /* 0x00016000ff0e77ac */ /* 0x000e6a0008000a00 */
[----:B------:R-:W5:Y:S01]  /*e8e0*/  LDC.64 R28, c[0x0][0x930] ;  /* 0x00024c00ff1c7b82 */ /* 0x000f620000000a00 */
[----:B------:R-:W-:Y:S01]  /*e8f0*/  UIMAD UR18, UR18, 0xf, URZ ;  /* 0x0000000f121278a4 */ /* 0x000fe2000f8e02ff */
[----:B------:R-:W-:-:S06]  /*e900*/  UMOV UR8, UR7 ;  /* 0x0000000700087c82 */ /* 0x000fcc0008000000 */
[----:B------:R-:W5:Y:S01]  /*e910*/  LDC.64 R30, c[0x0][0x938] ;  /* 0x00024e00ff1e7b82 */ /* 0x000f620000000a00 */
[----:B---3--:R3:W-:Y:S07]  /*e920*/  @P1 STS.128 [UR20+-0xa10], R12 ;  /* 0xfff5f00cff001988 */ /* 0x0087ee0008000c14 */
[----:B------:R-:W4:Y:S01]  /*e930*/  LDC.64 R24, c[0x0][0x940] ;  /* 0x00025000ff187b82 */ /* 0x000f220000000a00 */
[----:B--2---:R2:W-:Y:S01]  /*e940*/  @P1 STS.128 [UR20+-0xa60], R64 ;  /* 0xfff5a040ff001988 */ /* 0x0045e20008000c14 */
[----:B-1----:R-:W-:-:S06]  /*e950*/  LOP3.LUT R17, R0, 0x1, RZ, 0x3c, !PT ;  /* 0x0000000100117812 */ /* 0x002fcc00078e3cff */
[----:B------:R-:W4:Y:S08]  /*e960*/  LDC.64 R26, c[0x0][0x948] ;  /* 0x00025200ff1a7b82 */ /* 0x000f300000000a00 */
[----:B------:R-:W1:Y:S01]  /*e970*/  LDC.64 R20, c[0x0][0x950] ;  /* 0x00025400ff147b82 */ /* 0x000e620000000a00 */
[----:B-----5:R2:W-:Y:S07]  /*e980*/  @P1 STS.128 [UR20+-0xa50], R28 ;  /* 0xfff5b01cff001988 */ /* 0x0205ee0008000c14 */
[----:B------:R-:W1:Y:S08]  /*e990*/  LDC.64 R22, c[0x0][0x958] ;  /* 0x00025600ff167b82 */ /* 0x000e700000000a00 */
[----:B------:R-:W5:Y:S01]  /*e9a0*/  LDC.64 R52, c[0x0][0xa00] ;  /* 0x00028000ff347b82 */ /* 0x000f620000000a00 */
[----:B----4-:R2:W-:Y:S07]  /*e9b0*/  @P1 STS.128 [UR20+-0xa40], R24 ;  /* 0xfff5c018ff001988 */ /* 0x0105ee0008000c14 */
[----:B------:R-:W5:Y:S08]  /*e9c0*/  LDC.64 R54, c[0x0][0xa08] ;  /* 0x00028200ff367b82 */ /* 0x000f700000000a00 */
[----:B------:R-:W4:Y:S01]  /*e9d0*/  LDC.64 R48, c[0x0][0xa10] ;  /* 0x00028400ff307b82 */ /* 0x000f220000000a00 */
[----:B-1----:R2:W-:Y:S01]  /*e9e0*/  @P1 STS.128 [UR20+-0xa30], R20 ;  /* 0xfff5d014ff001988 */ /* 0x0025e20008000c14 */
[----:B------:R-:W-:-:S06]  /*e9f0*/  NOP ;  /* 0x0000000000007918 */ /* 0x000fcc0000000000 */
        /* <DEDUP_REMOVED lines=8> */
[----:B-1----:R2:W-:Y:S07]  /*ea80*/  @P0 STS.128 [UR20+-0x9e0], R44 ;  /* 0xfff6202cff000988 */ /* 0x0025ee0008000c14 */
        /* <DEDUP_REMOVED lines=12> */
[----:B---3--:R-:W3:Y:S08]  /*eb50*/  LDC.64 R12, c[0x0][0xb08] ;  /* 0x0002c200ff0c7b82 */ /* 0x008ef00000000a00 */
[----:B------:R-:W1:Y:S01]  /*eb60*/  LDC.64 R2, c[0x0][0xb10] ;  /* 0x0002c400ff027b82 */ /* 0x000e620000000a00 */
[----:B----4-:R2:W-:Y:S01]  /*eb70*/  @P0 STS.128 [UR20+-0x990], R4 ;  /* 0xfff67004ff000988 */ /* 0x0105e20008000c14 */
[----:B------:R-:W-:Y:S01]  /*eb80*/  UIADD3 UR20, UPT, UPT, UR20, -0xa00, URZ ;  /* 0xfffff60014147890 */ /* 0x000fe2000fffe0ff */
[----:B------:R-:W-:-:S06]  /*eb90*/  NOP ;  /* 0x0000000000007918 */ /* 0x000fcc0000000000 */
.L_x_200:
[----:B------:R-:W-:Y:S09]  /*eba0*/  UISETP.NE.AND UP0, UPT, UR37, 0x1, UPT ;  /* 0x000000012500788c */ /* 0x000ff2000bf05270 */
[----:B----4-:R-:W-:Y:S05]  /*ebb0*/  BRA.U UP0, `(.L_x_187) ;  /* 0x0000000100047547 */ /* 0x010fea000b800000 */
[----:B------:R-:W-:Y:S05]  /*ebc0*/  BPT.TRAP 0x1 ;  /* 0x000000040000795c */ /* 0x000fea0000300000 */
.L_x_187:
[----:B------:R-:W-:Y:S01]  /*ebd0*/  ULEA UR24, UR7, UR4, 0x3 ;  /* 0x0000000407187291 */ /* 0x000fe2000f8e18ff */
[----:B--2---:R-:W-:Y:S08]  /*ebe0*/  SHF.L.U32 R5, R17, 0x1f, RZ ;  /* 0x0000001f11057819 */ /* 0x004ff000000006ff */
[----:B------:R-:W2:Y:S02]  /*ebf0*/  SYNCS.PHASECHK.TRANS64.TRYWAIT P0, [UR24+0xa0], R5 ;  /* 0x0000a005ff0075a7 */ /* 0x000ea40008001118 */
[----:B--2---:R-:W-:Y:S05]  /*ec00*/  @!P0 BRA `(.L_x_188) ;  /* 0x0000002c00548947 */ /* 0x004fea0003800000 */
.L_x_264:
[----:B------:R-:W-:Y:S09]  /*ec10*/  UIMAD UR6, UR7, 0x14, UR36 ;  /* 0x00000014070678a4 */ /* 0x000ff2000f8e0224 */
[----:B------:R-:W4:Y:S04]  /*ec20*/  LDS R10, [UR6+0x10] ;  /* 0x00001006ff0a7984 */ /* 0x000f280008000800 */
        /* <DEDUP_REMOVED lines=10> */
[----:B----4-:R-:W-:Y:S01]  /*ecd0*/  PRMT R21, R10, 0x7632, R21 ;  /* 0x000076320a157816 */ /* 0x010fe20000000015 */
[----:B------:R-:W-:Y:S06]  /*ece0*/  BRA.U UP0, `(.L_x_189) ;  /* 0x0000000100047547 */ /* 0x000fec000b800000 */
[----:B------:R-:W-:Y:S05]  /*ecf0*/  BPT.TRAP 0x1 ;  /* 0x000000040000795c */ /* 0x000fea0000300000 */
.L_x_189:
[----:B------:R-:W-:Y:S02]  /*ed00*/  UIADD3 UR6, UPT, UPT, UR24, 0xe0, URZ ;  /* 0x000000e018067890 */ /* 0x000fe4000fffe0ff */
[----:B------:R-:W-:Y:S02]  /*ed10*/  UISETP.NE.AND UP0, UPT, UR37, 0x8, UPT ;  /* 0x000000082500788c */ /* 0x000fe4000bf05270 */
[----:B------:R-:W-:Y:S09]  /*ed20*/  UPRMT UR6, UR5, 0x654, UR6 ;  /* 0x0000065405067896 */ /* 0x000ff20008000006 */
[----:B-1----:R-:W-:Y:S01]  /*ed30*/  SYNCS.ARRIVE.TRANS64.RED.A1T0 RZ, [UR6], RZ ;  /* 0x000000ffffff79a7 */ /* 0x002fe20008100406 */
[----:B------:R-:W-:Y:S05]  /*ed40*/  BRA.U !UP0, `(.L_x_190) ;  /* 0x0000000108047547 */ /* 0x000fea000b800000 */
[----:B------:R-:W-:Y:S05]  /*ed50*/  BPT.TRAP 0x1 ;  /* 0x000000040000795c */ /* 0x000fea0000300000 */
.L_x_190:
[----:B------:R-:W-:Y:S01]  /*ed60*/  ULEA UR24, UR8, UR4, 0x3 ;  /* 0x0000000408187291 */ /* 0x000fe2000f8e18ff */
[----:B--2---:R-:W-:Y:S02]  /*ed70*/  SHF.L.U32 R5, R0, 0x1f, RZ ;  /* 0x0000001f00057819 */ /* 0x004fe400000006ff */
[----:B------:R-:W-:Y:S04]  /*ed80*/  PRMT R4, R10, 0x9910, RZ ;  /* 0x000099100a047816 */ /* 0x000fe800000000ff */
[----:B------:R-:W-:Y:S02]  /*ed90*/  ISETP.NE.AND P0, PT, R4, RZ, PT ;  /* 0x000000ff0400720c */ /* 0x000fe40003f05270 */
[----:B------:R-:W1:Y:S02]  /*eda0*/  SYNCS.PHASECHK.TRANS64.TRYWAIT P1, [UR24+0x1c0], R5 ;  /* 0x0001c005ff0075a7 */ /* 0x000e640008021118 */
[----:B------:R-:W-:Y:S01]  /*edb0*/  ISETP.EQ.OR P0, PT, R11, RZ, !P0 ;  /* 0x000000ff0b00720c */ /* 0x000fe20004702670 */
[----:B------:R-:W-:Y:S01]  /*edc0*/  @!UPT UIADD3 URZ, UPT, UPT, URZ, URZ, URZ ;  /* 0x000000fffffff290 */ /* 0x000fe2000fffe0ff */
[----:B-1----:R-:W-:Y:S11]  /*edd0*/  @!P1 BRA `(.L_x_191) ;  /* 0x0000002800f89947 */ /* 0x002ff60003800000 */
.L_x_266:
[----:B------:R-:W-:Y:S05]  /*ede0*/  @P0 BRA `(.L_x_192) ;  /* 0x0000000c00e40947 */ /* 0x000fea0003800000 */
[----:B------:R-:W-:Y:S01]  /*edf0*/  ELECT P0, URZ, PT ;  /* 0x0000000000ff782f */ /* 0x000fe20003800000 */
[----:B------:R-:W2:Y:S01]  /*ee00*/  LDC.64 R8, c[0x0][0x838] ;  /* 0x00020e00ff087b82 */ /* 0x000ea20000000a00 */
[----:B------:R-:W-:Y:S07]  /*ee10*/  BSSY.RECONVERGENT B0, `(.L_x_193) ;  /* 0x00000a1000007945 */ /* 0x000fee0003800200 */
[----:B-1----:R-:W1:Y:S08]  /*ee20*/  LDC.64 R4, c[0x0][0x830] ;  /* 0x00020c00ff047b82 */ /* 0x002e700000000a00 */
[----:B------:R-:W4:Y:S08]  /*ee30*/  @P0 LDC.64 R32, c[0x0][0x828] ;  /* 0x00020a00ff200b82 */ /* 0x000f300000000a00 */
[----:B------:R-:W5:Y:S08]  /*ee40*/  @P0 LDC.64 R28, c[0x0][0x390] ;  /* 0x0000e400ff1c0b82 */ /* 0x000f700000000a00 */
[----:B------:R-:W3:Y:S02]  /*ee50*/  @P0 LDC.64 R6, c[0x0][0x840] ;  /* 0x00021000ff060b82 */ /* 0x000ee40000000a00 */
[C---:B---3--:R-:W-:Y:S04]  /*ee60*/  @P0 IMAD.WIDE R6, R14.reuse, 0x8, R6 ;  /* 0x000000080e060825 */ /* 0x048fe800078e0206 */
[C---:B----4-:R-:W-:Y:S01]  /*ee70*/  @P0 IMAD.WIDE R32, R14.reuse, 0x8, R32 ;  /* 0x000000080e200825 */ /* 0x050fe200078e0220 */
[----:B------:R3:W4:Y:S03]  /*ee80*/  @P0 LDG.E.64 R26, desc[UR50][R6.64] ;  /* 0x00000032061a0981 */ /* 0x000726000c1e1b00 */
[C---:B--2---:R-:W-:Y:S02]  /*ee90*/  @P0 IMAD.WIDE R8, R14.reuse, 0x8, R8 ;  /* 0x000000080e080825 */ /* 0x044fe400078e0208 */
[----:B------:R-:W2:Y:S02]  /*eea0*/  @P0 LDG.E.64 R32, desc[UR50][R32.64] ;  /* 0x0000003220200981 */ /* 0x000ea4000c1e1b00 */
[C---:B-1----:R-:W-:Y:S02]  /*eeb0*/  @P0 IMAD.WIDE R4, R14.reuse, 0x8, R4 ;  /* 0x000000080e040825 */ /* 0x042fe400078e0204 */
[----:B------:R-:W3:Y:S02]  /*eec0*/  @P0 LDG.E.64 R8, desc[UR50][R8.64] ;  /* 0x0000003208080981 */ /* 0x000ee4000c1e1b00 */
[----:B-----5:R-:W-:Y:S02]  /*eed0*/  @P0 IMAD.WIDE R28, R14, 0xc, R28 ;  /* 0x0000000c0e1c0825 */ /* 0x020fe400078e021c */
[----:B------:R-:W5:Y:S04]  /*eee0*/  @P0 LDG.E.64 R24, desc[UR50][R4.64] ;  /* 0x0000003204180981 */ /* 0x000f68000c1e1b00 */
[----:B------:R1:W4:Y:S04]  /*eef0*/  @P0 LDG.E R20, desc[UR50][R28.64+0x4] ;  /* 0x000004321c140981 */ /* 0x000328000c1e1900 */
[----:B------:R-:W4:Y:S04]  /*ef00*/  @P0 LDG.E R5, desc[UR50][R28.64] ;  /* 0x000000321c050981 */ /* 0x000f28000c1e1900 */
[----:B------:R-:W4:Y:S04]  /*ef10*/  @P0 LDG.E R4, desc[UR50][R28.64+0x8] ;  /* 0x000008321c040981 */ /* 0x000f28000c1e1900 */
[----:B--2---:R-:W-:Y:S04]  /*ef20*/  @P0 STS.64 [UR23], R32 ;  /* 0x00000020ff000988 */ /* 0x004fe80008000a17 */
[----:B---3--:R-:W-:Y:S04]  /*ef30*/  @P0 STS.64 [UR22], R8 ;  /* 0x00000008ff000988 */ /* 0x008fe80008000a16 */
[----:B------:R-:W2:Y:S01]  /*ef40*/  @P0 LDS R7, [UR23+0x1c] ;  /* 0x00001c17ff070984 */ /* 0x000ea20008000800 */
[C---:B-----5:R-:W-:Y:S01]  /*ef50*/  @P0 SHF.L.U64.HI R23, R24.reuse, 0x1, R25 ;  /* 0x0000000118170819 */ /* 0x060fe20000010219 */
[----:B------:R-:W-:Y:S02]  /*ef60*/  @P0 IMAD.SHL.U32 R24, R24, 0x2, RZ ;  /* 0x0000000218180824 */ /* 0x000fe400078e00ff */
[----:B------:R-:W-:Y:S01]  /*ef70*/  @P0 STS [UR23+0x30], RZ ;  /* 0x000030ffff000988 */ /* 0x000fe20008000817 */
[----:B------:R-:W-:Y:S02]  /*ef80*/  @P0 LOP3.LUT R23, R23, 0x1fffffff, RZ, 0xc0, !PT ;  /* 0x1fffffff17170812 */ /* 0x000fe400078ec0ff */
[----:B------:R-:W-:Y:S02]  /*ef90*/  @P0 LOP3.LUT R24, R24, 0xfffffffe, RZ, 0xc0, !PT ;  /* 0xfffffffe18180812 */ /* 0x000fe400078ec0ff */
[--C-:B------:R-:W-:Y:S02]  /*efa0*/  @P0 SHF.R.U32.HI R6, RZ, 0x4, R23.reuse ;  /* 0x00000004ff060819 */ /* 0x100fe40000011617 */
[----:B------:R-:W-:Y:S05]  /*efb0*/  @P0 SHF.R.U64 R23, R24, 0x4, R23 ;  /* 0x0000000418170819 */ /* 0x000fea0000001217 */
[----:B------:R3:W-:Y:S01]  /*efc0*/  @P0 STS [UR23+0xc], R23 ;  /* 0x00000c17ff000988 */ /* 0x0007e20008000817 */
[----:B----4-:R-:W-:Y:S02]  /*efd0*/  @P0 VIADD R5, R5, 0xffffffff ;  /* 0xffffffff05050836 */ /* 0x010fe40000000000 */
[----:B------:R-:W-:Y:S01]  /*efe0*/  @P0 VIADD R4, R4, 0xffffffff ;  /* 0xffffffff04040836 */ /* 0x000fe20000000000 */
[----:B---3--:R-:W-:Y:S02]  /*eff0*/  PRMT R23, R10, 0x7732, RZ ;  /* 0x000077320a177816 */ /* 0x008fe400000000ff */
[----:B--2---:R-:W-:Y:S01]  /*f000*/  @P0 LOP3.LUT R25, R7, 0xf, R6, 0xb8, !PT ;  /* 0x0000000f07190812 */ /* 0x004fe200078eb806 */
[----:B------:R-:W-:Y:S04]  /*f010*/  IMAD.U32 R7, RZ, RZ, UR23 ;  /* 0x00000017ff077e24 */ /* 0x000fe8000f8e00ff */
[----:B------:R-:W-:Y:S01]  /*f020*/  @P0 STS [UR23+0x1c], R25 ;  /* 0x00001c19ff000988 */ /* 0x000fe20008000817 */
[----:B------:R-:W-:Y:S03]  /*f030*/  @P0 SHF.R.U64 R8, R7, 0x4, RZ ;  /* 0x0000000407080819 */ /* 0x000fe600000012ff */
[----:B------:R-:W2:Y:S04]  /*f040*/  @P0 LDS R6, [UR23+0x1c] ;  /* 0x00001c17ff060984 */ /* 0x000ea80008000800 */
[----:B------:R-:W-:Y:S04]  /*f050*/  @P0 STS [UR23+0x10], R8 ;  /* 0x00001008ff000988 */ /* 0x000fe80008000817 */
[----:B------:R-:W-:Y:S01]  /*f060*/  @P0 STS [UR23+0x14], R8 ;  /* 0x00001408ff000988 */ /* 0x000fe20008000817 */
[----:B--2---:R-:W-:Y:S05]  /*f070*/  @P0 LOP3.LUT R30, R6, 0xf0, RZ, 0xb8, !PT ;  /* 0x000000f0061e0812 */ /* 0x004fea00078eb8ff */
[----:B------:R-:W-:Y:S04]  /*f080*/  @P0 STS [UR23+0x1c], R30 ;  /* 0x00001c1eff000988 */ /* 0x000fe80008000817 */
[----:B------:R-:W2:Y:S02]  /*f090*/  @P0 LDS R6, [UR23+0x1c] ;  /* 0x00001c17ff060984 */ /* 0x000ea40008000800 */
[----:B--2---:R-:W-:Y:S02]  /*f0a0*/  @P0 LOP3.LUT R9, R6, 0xf00, RZ, 0xb8, !PT ;  /* 0x00000f0006090812 */ /* 0x004fe400078eb8ff */
[----:B------:R-:W-:Y:S03]  /*f0b0*/  CS2R R6, SRZ ;  /* 0x0000000000067805 */ /* 0x000fe6000001ff00 */
[----:B------:R-:W-:Y:S04]  /*f0c0*/  @P0 STS.64 [UR23+0x18], R8 ;  /* 0x00001808ff000988 */ /* 0x000fe80008000a17 */
[----:B------:R-:W2:Y:S04]  /*f0d0*/  @P0 LDS R22, [UR23+0x1c] ;  /* 0x00001c17ff160984 */ /* 0x000ea80008000800 */
[----:B------:R3:W-:Y:S02]  /*f0e0*/  @P0 STS.128 [UR23+0x20], R4 ;  /* 0x00002004ff000988 */ /* 0x0007e40008000c17 */
[----:B---3--:R-:W-:Y:S05]  /*f0f0*/  IMAD.U32 R6, RZ, RZ, UR22 ;  /* 0x00000016ff067e24 */ /* 0x008fea000f8e00ff */
[----:B------:R-:W-:Y:S01]  /*f100*/  @P0 SHF.R.U64 R8, R6, 0x4, RZ ;  /* 0x0000000406080819 */ /* 0x000fe200000012ff */
[----:B------:R-:W-:Y:S01]  /*f110*/  IMAD.MOV.U32 R6, RZ, RZ, RZ ;  /* 0x000000ffff067224 */ /* 0x000fe200078e00ff */
[----:B--2---:R-:W-:Y:S02]  /*f120*/  @P0 LOP3.LUT R24, R22, 0xf000, RZ, 0xb8, !PT ;  /* 0x0000f00016180812 */ /* 0x004fe400078eb8ff */
[C---:B------:R-:W-:Y:S01]  /*f130*/  @P0 SHF.L.U64.HI R22, R26.reuse, 0x1, R27 ;  /* 0x000000011a160819 */ /* 0x040fe2000001021b */
[----:B------:R-:W-:Y:S02]  /*f140*/  @P0 IMAD.SHL.U32 R26, R26, 0x2, RZ ;  /* 0x000000021a1a0824 */ /* 0x000fe400078e00ff */
[----:B------:R2:W-:Y:S01]  /*f150*/  @P0 STS [UR23+0x1c], R24 ;  /* 0x00001c18ff000988 */ /* 0x0005e20008000817 */
[----:B------:R-:W-:Y:S03]  /*f160*/  @P0 LOP3.LUT R22, R22, 0x1fffffff, RZ, 0xc0, !PT ;  /* 0x1fffffff16160812 */ /* 0x000fe600078ec0ff */
[----:B-1----:R-:W1:Y:S01]  /*f170*/  @P0 LDS R28, [UR22+0x1c] ;  /* 0x00001c16ff1c0984 */ /* 0x002e620008000800 */
[--C-:B------:R-:W-:Y:S03]  /*f180*/  @P0 SHF.R.U32.HI R25, RZ, 0x4, R22.reuse ;  /* 0x00000004ff190819 */ /* 0x100fe60000011616 */
[----:B------:R-:W-:Y:S04]  /*f190*/  @P0 STS [UR22+0x10], R8 ;  /* 0x00001008ff000988 */ /* 0x000fe80008000816 */
[----:B------:R-:W-:Y:S04]  /*f1a0*/  @P0 STS [UR22+0x14], R8 ;  /* 0x00001408ff000988 */ /* 0x000fe80008000816 */
[----:B------:R-:W-:Y:S01]  /*f1b0*/  @P0 STS [UR22+0x30], RZ ;  /* 0x000030ffff000988 */ /* 0x000fe20008000816 */
[----:B--2---:R-:W2:Y:S01]  /*f1c0*/  S2R R24, SR_LANEID ;  /* 0x0000000000187919 */ /* 0x004ea20000000000 */
[----:B-1----:R-:W-:Y:S05]  /*f1d0*/  @P0 LOP3.LUT R29, R28, 0xf, R25, 0xb8, !PT ;  /* 0x0000000f1c1d0812 */ /* 0x002fea00078eb819 */
[----:B------:R-:W-:Y:S04]  /*f1e0*/  @P0 STS [UR22+0x1c], R29 ;  /* 0x00001c1dff000988 */ /* 0x000fe80008000816 */
[----:B------:R-:W1:Y:S02]  /*f1f0*/  @P0 LDS R25, [UR22+0x1c] ;  /* 0x00001c16ff190984 */ /* 0x000e640008000800 */
[----:B-1----:R-:W-:Y:S05]  /*f200*/  @P0 LOP3.LUT R27, R25, 0xf0, RZ, 0xb8, !PT ;  /* 0x000000f0191b0812 */ /* 0x002fea00078eb8ff */
[----:B------:R-:W-:Y:S04]  /*f210*/  @P0 STS [UR22+0x1c], R27 ;  /* 0x00001c1bff000988 */ /* 0x000fe80008000816 */
[----:B------:R-:W1:Y:S02]  /*f220*/  @P0 LDS R5, [UR22+0x1c] ;  /* 0x00001c16ff050984 */ /* 0x000e640008000800 */
[----:B-1----:R-:W-:Y:S01]  /*f230*/  @P0 LOP3.LUT R9, R5, 0xf00, RZ, 0xb8, !PT ;  /* 0x00000f0005090812 */ /* 0x002fe200078eb8ff */
[----:B------:R-:W-:Y:S01]  /*f240*/  IMAD R5, R23, 0x8889, RZ ;  /* 0x0000888917057824 */ /* 0x000fe200078e02ff */
[----:B------:R-:W-:Y:S03]  /*f250*/  SHF.R.U32.HI R23, RZ, 0x1, R23 ;  /* 0x00000001ff177819 */ /* 0x000fe60000011617 */
[----:B------:R1:W-:Y:S01]  /*f260*/  @P0 STS.64 [UR22+0x18], R8 ;  /* 0x00001808ff000988 */ /* 0x0003e20008000a16 */
[----:B------:R-:W-:Y:S01]  /*f270*/  SHF.R.U32.HI R27, RZ, 0x13, R5 ;  /* 0x00000013ff1b7819 */ /* 0x000fe20000011605 */
[----:B------:R-:W-:Y:S02]  /*f280*/  @P0 VIADD R5, R20, 0xffffffff ;  /* 0xffffffff14050836 */ /* 0x000fe40000000000 */
[----:B------:R-:W3:Y:S01]  /*f290*/  @P0 LDS R25, [UR22+0x1c] ;  /* 0x00001c16ff190984 */ /* 0x000ee20008000800 */
[----:B------:R-:W-:Y:S01]  /*f2a0*/  PRMT R27, R27, 0x9910, RZ ;  /* 0x000099101b1b7816 */ /* 0x000fe200000000ff */
[----:B--2---:R-:W-:Y:S02]  /*f2b0*/  IMAD.SHL.U32 R20, R24, 0x4, RZ ;  /* 0x0000000418147824 */ /* 0x004fe400078e00ff */
[----:B------:R2:W-:Y:S02]  /*f2c0*/  @P0 STS.128 [UR22+0x20], R4 ;  /* 0x00002004ff000988 */ /* 0x0005e40008000c16 */
[----:B------:R-:W-:Y:S04]  /*f2d0*/  IMAD R27, R27, 0xf, RZ ;  /* 0x0000000f1b1b7824 */ /* 0x000fe800078e02ff */
[----:B------:R-:W-:Y:S01]  /*f2e0*/  IMAD.MOV R27, RZ, RZ, -R27 ;  /* 0x000000ffff1b7224 */ /* 0x000fe200078e0a1b */
[----:B-1----:R-:W-:Y:S04]  /*f2f0*/  @P0 LOP3.LUT R9, R26, 0xfffffffe, RZ, 0xc0, !PT ;  /* 0xfffffffe1a090812 */ /* 0x002fe800078ec0ff */
[----:B------:R-:W-:Y:S02]  /*f300*/  PRMT R26, R27, 0x7710, RZ ;  /* 0x000077101b1a7816 */ /* 0x000fe400000000ff */
[----:B------:R-:W-:Y:S03]  /*f310*/  @P0 SHF.R.U64 R22, R9, 0x4, R22 ;  /* 0x0000000409160819 */ /* 0x000fe60000001216 */
[----:B------:R-:W-:Y:S02]  /*f320*/  IMAD.IADD R26, R21, 0x1, R26 ;  /* 0x00000001151a7824 */ /* 0x000fe400078e021a */
[----:B------:R1:W-:Y:S03]  /*f330*/  @P0 STS [UR22+0xc], R22 ;  /* 0x00000c16ff000988 */ /* 0x0003e60008000816 */
[----:B------:R-:W-:Y:S02]  /*f340*/  R2UR UR6, R26 ;  /* 0x000000001a0672ca */ /* 0x000fe400000e0000 */
[----:B--2---:R-:W-:Y:S02]  /*f350*/  LOP3.LUT R4, R23, 0xffff, RZ, 0xc0, !PT ;  /* 0x0000ffff17047812 */ /* 0x004fe400078ec0ff */
[----:B---3--:R-:W-:Y:S03]  /*f360*/  @P0 LOP3.LUT R25, R25, 0xf000, RZ, 0xb8, !PT ;  /* 0x0000f00019190812 */ /* 0x008fe600078eb8ff */
[----:B------:R-:W-:Y:S02]  /*f370*/  IMAD R4, R4, 0x4925, RZ ;  /* 0x0000492504047824 */ /* 0x000fe400078e02ff */
[----:B------:R-:W-:Y:S04]  /*f380*/  @P0 STS [UR22+0x1c], R25 ;  /* 0x00001c19ff000988 */ /* 0x000fe80008000816 */
[----:B------:R-:W-:Y:S01]  /*f390*/  ULOP3.LUT UR6, UR6, 0xffff, URZ, 0xc0, !UPT ;  /* 0x0000ffff06067892 */ /* 0x000fe2000f8ec0ff */
[----:B------:R-:W-:Y:S03]  /*f3a0*/  NOP ;  /* 0x0000000000007918 */ /* 0x000fe60000000000 */
[----:B------:R-:W-:Y:S01]  /*f3b0*/  UIADD3 UR25, UP1, UPT, UR26, UR6, URZ ;  /* 0x000000061a197290 */ /* 0x000fe2000ff3e0ff */
[----:B------:R-:W2:Y:S01]  /*f3c0*/  LDS R6, [R20+UR23] ;  /* 0x0000001714067984 */ /* 0x000ea20008000800 */
[----:B------:R-:W-:Y:S01]  /*f3d0*/  UIADD3 UR6, UP0, UPT, UR18, UR6, URZ ;  /* 0x0000000612067290 */ /* 0x000fe2000ff1e0ff */
[----:B------:R-:W-:Y:S01]  /*f3e0*/  SHF.R.U32.HI R4, RZ, 0x11, R4 ;  /* 0x00000011ff047819 */ /* 0x000fe20000011604 */
[----:B------:R-:W-:Y:S01]  /*f3f0*/  UIADD3.X UR31, UPT, UPT, URZ, URZ, URZ, UP1, !UPT ;  /* 0x000000ffff1f7290 */ /* 0x000fe20008ffe4ff */
[----:B------:R-:W3:Y:S01]  /*f400*/  LDS R5, [R20+UR23+0x80] ;  /* 0x0000801714057984 */ /* 0x000ee20008000800 */
[----:B------:R-:W-:Y:S01]  /*f410*/  ULEA UR32, UP1, UR25, UR16, 0x7 ;  /* 0x0000001019207291 */ /* 0x000fe2000f8238ff */
[----:B------:R-:W-:Y:S01]  /*f420*/  PRMT R4, R4, 0x9910, RZ ;  /* 0x0000991004047816 */ /* 0x000fe200000000ff */
[----:B------:R-:W-:Y:S02]  /*f430*/  UIADD3.X UR29, UPT, UPT, URZ, URZ, URZ, UP0, !UPT ;  /* 0x000000ffff1d7290 */ /* 0x000fe400087fe4ff */
[----:B------:R-:W-:Y:S02]  /*f440*/  ULEA UR30, UP0, UR6, UR16, 0x7 ;  /* 0x00000010061e7291 */ /* 0x000fe4000f8038ff */
[----:B------:R-:W-:Y:S01]  /*f450*/  IMAD R4, R4, 0xe, RZ ;  /* 0x0000000e04047824 */ /* 0x000fe200078e02ff */
[----:B------:R-:W-:Y:S01]  /*f460*/  ULEA.HI.X UR31, UR25, UR17, UR31, 0x7, UP1 ;  /* 0x00000011191f7291 */ /* 0x000fe200088f3c1f */
[C---:B-1----:R-:W-:Y:S01]  /*f470*/  IADD3 R22, P1, PT, R20.reuse, UR32, RZ ;  /* 0x0000002014167c10 */ /* 0x042fe2000ff3e0ff */
[----:B------:R-:W-:Y:S01]  /*f480*/  ULEA.HI.X UR29, UR6, UR17, UR29, 0x7, UP0 ;  /* 0x00000011061d7291 */ /* 0x000fe200080f3c1d */
[----:B------:R-:W-:Y:S01]  /*f490*/  IADD3 R8, P0, PT, R20, UR30, RZ ;  /* 0x0000001e14087c10 */ /* 0x000fe2000ff1e0ff */
[----:B------:R-:W-:Y:S02]  /*f4a0*/  IMAD.MOV R4, RZ, RZ, -R4 ;  /* 0x000000ffff047224 */ /* 0x000fe400078e0a04 */
[----:B------:R-:W-:Y:S02]  /*f4b0*/  IMAD.X R23, RZ, RZ, UR31, P1 ;  /* 0x0000001fff177e24 */ /* 0x000fe400088e06ff */
[----:B------:R-:W-:Y:S01]  /*f4c0*/  IMAD.X R9, RZ, RZ, UR29, P0 ;  /* 0x0000001dff097e24 */ /* 0x000fe200080e06ff */
[----:B------:R-:W-:Y:S05]  /*f4d0*/  PRMT R4, R4, 0x7710, RZ ;  /* 0x0000771004047816 */ /* 0x000fea00000000ff */
[----:B------:R-:W-:Y:S05]  /*f4e0*/  IMAD.IADD R4, R21, 0x1, R4 ;  /* 0x0000000115047824 */ /* 0x000fea00078e0204 */
[----:B------:R-:W-:Y:S01]  /*f4f0*/  R2UR UR25, R4 ;  /* 0x00000000041972ca */ /* 0x000fe200000e0000 */
[----:B--2---:R1:W2:Y:S04]  /*f500*/  ATOMG.E.EXCH.STRONG.GPU PT, RZ, [R22], R6 ;  /* 0x0000000616ff73a8 */ /* 0x0042a800041ee100 */
[----:B---3--:R1:W2:Y:S02]  /*f510*/  ATOMG.E.EXCH.STRONG.GPU PT, RZ, [R8], R5 ;  /* 0x0000000508ff73a8 */ /* 0x0082a400041ee100 */
[----:B--2---:R-:W-:Y:S11]  /*f520*/  ELECT P0, URZ, PT ;  /* 0x0000000000ff782f */ /* 0x004ff60003800000 */
[----:B------:R-:W-:Y:S02]  /*f530*/  @!UPT UIADD3 URZ, UPT, UPT, URZ, URZ, URZ ;  /* 0x000000fffffff290 */ /* 0x000fe4000fffe0ff */
[----:B------:R-:W-:Y:S05]  /*f540*/  @!P0 BRA `(.L_x_194) ;  /* 0x0000000000b48947 */ /* 0x000fea0003800000 */
[----:B------:R-:W-:Y:S01]  /*f550*/  STS [UR21+0x30], RZ ;  /* 0x000030ffff007988 */ /* 0x000fe20008000815 */
[----:B------:R-:W-:Y:S01]  /*f560*/  ISETP.NE.U32.AND P0, PT, R2, RZ, PT ;  /* 0x000000ff0200720c */ /* 0x000fe20003f05070 */
[----:B-1----:R-:W-:Y:S01]  /*f570*/  IMAD.WIDE R8, R14, 0xc, R18 ;  /* 0x0000000c0e087825 */ /* 0x002fe200078e0212 */
[----:B------:R-:W-:Y:S02]  /*f580*/  ISETP.NE.U32.AND P1, PT, R12, RZ, PT ;  /* 0x000000ff0c00720c */ /* 0x000fe40003f25070 */
[----:B------:R-:W-:Y:S02]  /*f590*/  ISETP.NE.AND.EX P0, PT, R3, RZ, PT, P0 ;  /* 0x000000ff0300720c */ /* 0x000fe40003f05300 */
[----:B------:R-:W2:Y:S01]  /*f5a0*/  LDG.E R28, desc[UR50][R8.64] ;  /* 0x00000032081c7981 */ /* 0x000ea2000c1e1900 */
[----:B------:R-:W-:Y:S10]  /*f5b0*/  ISETP.NE.AND.EX P1, PT, R13, RZ, PT, P1 ;  /* 0x000000ff0d00720c */ /* 0x000ff40003f25310 */
[----:B------:R-:W1:Y:S08]  /*f5c0*/  @P0 LDC.64 R4, c[0x0][0xb10] ;  /* 0x0002c400ff040b82 */ /* 0x000e700000000a00 */
[----:B------:R-:W3:Y:S01]  /*f5d0*/  @P1 LDC.64 R6, c[0x0][0xb08] ;  /* 0x0002c200ff061b82 */ /* 0x000ee20000000a00 */
[----:B--2---:R-:W-:Y:S01]  /*f5e0*/  SHF.R.S32.HI R29, RZ, 0x1f, R28 ;  /* 0x0000001fff1d7819 */ /* 0x004fe2000001141c */
[C---:B-1----:R-:W-:Y:S04]  /*f5f0*/  @P0 IMAD.WIDE R4, R14.reuse, 0x8, R4 ;  /* 0x000000080e040825 */ /* 0x042fe800078e0204 */
[----:B---3--:R-:W-:Y:S01]  /*f600*/  @P1 IMAD.WIDE R6, R14, 0x8, R6 ;  /* 0x000000080e061825 */ /* 0x008fe200078e0206 */
[----:B------:R-:W2:Y:S04]  /*f610*/  @P0 LDG.E.64 R24, desc[UR50][R4.64] ;  /* 0x0000003204180981 */ /* 0x000ea8000c1e1b00 */
[----:B------:R1:W3:Y:S04]  /*f620*/  @P1 LDG.E.64 R26, desc[UR50][R6.64] ;  /* 0x00000032061a1981 */ /* 0x0002e8000c1e1b00 */
[----:B------:R4:W5:Y:S04]  /*f630*/  LDG.E R5, desc[UR50][R8.64+0x4] ;  /* 0x0000043208057981 */ /* 0x000968000c1e1900 */
[----:B-1----:R-:W1:Y:S01]  /*f640*/  LDS R7, [UR21+0x1c] ;  /* 0x00001c15ff077984 */ /* 0x002e620008000800 */
[----:B------:R-:W-:Y:S05]  /*f650*/  IMAD.U32 R6, RZ, RZ, UR21 ;  /* 0x00000015ff067e24 */ /* 0x000fea000f8e00ff */
[----:B----4-:R-:W-:Y:S05]  /*f660*/  SHF.R.U64 R8, R6, 0x4, RZ ;  /* 0x0000000406087819 */ /* 0x010fea00000012ff */
[----:B------:R-:W-:Y:S04]  /*f670*/  STS [UR21+0x10], R8 ;  /* 0x00001008ff007988 */ /* 0x000fe80008000815 */
[----:B------:R-:W-:Y:S01]  /*f680*/  STS [UR21+0x14], R8 ;  /* 0x00001408ff007988 */ /* 0x000fe20008000815 */
[----:B------:R-:W-:Y:S02]  /*f690*/  @!P0 IMAD.MOV.U32 R24, RZ, RZ, R28 ;  /* 0x000000ffff188224 */ /* 0x000fe400078e001c */
[----:B------:R-:W-:Y:S01]  /*f6a0*/  @!P0 IMAD.MOV.U32 R25, RZ, RZ, R29 ;  /* 0x000000ffff198224 */ /* 0x000fe200078e001d */
[----:B---3--:R-:W-:Y:S04]  /*f6b0*/  @P1 STS.64 [UR21], R26 ;  /* 0x0000001aff001988 */ /* 0x008fe80008000a15 */
[C---:B--2---:R-:W-:Y:S01]  /*f6c0*/  SHF.L.U64.HI R21, R24.reuse, 0x1, R25 ;  /* 0x0000000118157819 */ /* 0x044fe20000010219 */
[----:B------:R-:W-:Y:S03]  /*f6d0*/  IMAD.SHL.U32 R24, R24, 0x2, RZ ;  /* 0x0000000218187824 */ /* 0x000fe600078e00ff */
[----:B------:R-:W-:Y:S02]  /*f6e0*/  LOP3.LUT R21, R21, 0x1fffffff, RZ, 0xc0, !PT ;  /* 0x1fffffff15157812 */ /* 0x000fe400078ec0ff */
[----:B------:R-:W-:Y:S02]  /*f6f0*/  LOP3.LUT R24, R24, 0xfffffffe, RZ, 0xc0, !PT ;  /* 0xfffffffe18187812 */ /* 0x000fe400078ec0ff */
[--C-:B------:R-:W-:Y:S02]  /*f700*/  SHF.R.U32.HI R4, RZ, 0x4, R21.reuse ;  /* 0x00000004ff047819 */ /* 0x100fe40000011615 */
[----:B------:R-:W-:Y:S02]  /*f710*/  SHF.R.U64 R21, R24, 0x4, R21 ;  /* 0x0000000418157819 */ /* 0x000fe40000001215 */
[----:B-1----:R-:W-:Y:S02]  /*f720*/  LOP3.LUT R30, R7, 0xf, R4, 0xb8, !PT ;  /* 0x0000000f071e7812 */ /* 0x002fe400078eb804 */
[----:B------:R-:W-:Y:S01]  /*f730*/  CS2R R6, SRZ ;  /* 0x0000000000067805 */ /* 0x000fe2000001ff00 */
[----:B------:R-:W-:Y:S01]  /*f740*/  STS [UR21+0xc], R21 ;  /* 0x00000c15ff007988 */ /* 0x000fe20008000815 */
[----:B-----5:R-:W-:Y:S03]  /*f750*/  VIADD R5, R5, 0xffffffff ;  /* 0xffffffff05057836 */ /* 0x020fe60000000000 */
[----:B------:R-:W-:Y:S04]  /*f760*/  STS [UR21+0x1c], R30 ;  /* 0x00001c1eff007988 */ /* 0x000fe80008000815 */
[----:B------:R-:W1:Y:S02]  /*f770*/  LDS R4, [UR21+0x1c] ;  /* 0x00001c15ff047984 */ /* 0x000e640008000800 */
[----:B-1----:R-:W-:Y:S05]  /*f780*/  LOP3.LUT R23, R4, 0xf0, RZ, 0xb8, !PT ;  /* 0x000000f004177812 */ /* 0x002fea00078eb8ff */
        /* <DEDUP_REMOVED lines=9> */
.L_x_194:
[----:B------:R-:W-:Y:S05]  /*f820*/  BSYNC.RECONVERGENT B0 ;  /* 0x0000000000007941 */ /* 0x000fea0003800200 */
.L_x_193:
[----:B------:R-:W-:Y:S01]  /*f830*/  ULOP3.LUT UR25, UR25, 0xffff, URZ, 0xc0, !UPT ;  /* 0x0000ffff19197892 */ /* 0x000fe2000f8ec0ff */
[----:B------:R-:W-:Y:S03]  /*f840*/  NOP ;  /* 0x0000000000007918 */ /* 0x000fe60000000000 */
[----:B------:R-:W-:Y:S01]  /*f850*/  UIADD3 UR6, UP0, UPT, UR9, UR25, URZ ;  /* 0x0000001909067290 */ /* 0x000fe2000ff1e0ff */
[----:B--2---:R-:W2:Y:S01]  /*f860*/  LDS R4, [R20+UR21] ;  /* 0x0000001514047984 */ /* 0x004ea20008000800 */
[----:B------:R-:W-:Y:S02]  /*f870*/  BSSY.RECONVERGENT B0, `(.L_x_195) ;  /* 0x0000039000007945 */ /* 0x000fe40003800200 */
[----:B------:R-:W-:Y:S02]  /*f880*/  UIADD3.X UR27, UPT, UPT, URZ, URZ, URZ, UP0, !UPT ;  /* 0x000000ffff1b7290 */ /* 0x000fe400087fe4ff */
[----:B------:R-:W-:Y:S04]  /*f890*/  ULEA UR28, UP0, UR6, UR14, 0x7 ;  /* 0x0000000e061c7291 */ /* 0x000fe8000f8038ff */
[----:B------:R-:W-:Y:S02]  /*f8a0*/  ULEA.HI.X UR27, UR6, UR15, UR27, 0x7, UP0 ;  /* 0x0000000f061b7291 */ /* 0x000fe400080f3c1b */
[----:B------:R-:W-:Y:S01]  /*f8b0*/  UIADD3 UR25, UP0, UPT, UR19, UR25, URZ ;  /* 0x0000001913197290 */ /* 0x000fe2000ff1e0ff */
[----:B-1----:R-:W-:Y:S03]  /*f8c0*/  IADD3 R6, P0, PT, R20, UR28, RZ ;  /* 0x0000001c14067c10 */ /* 0x002fe6000ff1e0ff */
[----:B------:R-:W-:Y:S02]  /*f8d0*/  UIADD3.X UR6, UPT, UPT, URZ, URZ, URZ, UP0, !UPT ;  /* 0x000000ffff067290 */ /* 0x000fe400087fe4ff */
[----:B------:R-:W-:Y:S05]  /*f8e0*/  IMAD.X R7, RZ, RZ, UR27, P0 ;  /* 0x0000001bff077e24 */ /* 0x000fea00080e06ff */
[----:B--2---:R1:W2:Y:S02]  /*f8f0*/  ATOMG.E.EXCH.STRONG.GPU PT, RZ, [R6], R4 ;  /* 0x0000000406ff73a8 */ /* 0x0042a400041ee100 */
[----:B--2---:R-:W-:Y:S11]  /*f900*/  ELECT P0, URZ, PT ;  /* 0x0000000000ff782f */ /* 0x004ff60003800000 */
[----:B------:R-:W-:Y:S02]  /*f910*/  @!UPT UIADD3 URZ, UPT, UPT, URZ, URZ, URZ ;  /* 0x000000fffffff290 */ /* 0x000fe4000fffe0ff */
[----:B------:R-:W-:Y:S05]  /*f920*/  @!P0 BRA `(.L_x_196) ;  /* 0x0000000000b48947 */ /* 0x000fea0003800000 */
[----:B------:R-:W-:Y:S01]  /*f930*/  STS [UR20+0x30], RZ ;  /* 0x000030ffff007988 */ /* 0x000fe20008000814 */
[----:B------:R-:W-:Y:S01]  /*f940*/  ISETP.NE.U32.AND P0, PT, RZ, UR12, PT ;  /* 0x0000000cff007c0c */ /* 0x000fe2000bf05070 */
[C---:B------:R-:W-:Y:S03]  /*f950*/  IMAD.WIDE R8, R14.reuse, 0xc, R18 ;  /* 0x0000000c0e087825 */ /* 0x040fe600078e0212 */
[----:B------:R-:W-:Y:S02]  /*f960*/  ISETP.NE.AND.EX P1, PT, RZ, UR13, PT, P0 ;  /* 0x0000000dff007c0c */ /* 0x000fe4000bf25300 */
[----:B------:R-:W2:Y:S01]  /*f970*/  LDG.E R28, desc[UR50][R8.64] ;  /* 0x00000032081c7981 */ /* 0x000ea2000c1e1900 */
[C---:B-1----:R-:W-:Y:S03]  /*f980*/  LEA R6, P0, R14.reuse, RZ, 0x3 ;  /* 0x000000ff0e067211 */ /* 0x042fe600078018ff */
[----:B------:R1:W3:Y:S01]  /*f990*/  LDG.E R5, desc[UR50][R8.64+0x4] ;  /* 0x0000043208057981 */ /* 0x0002e2000c1e1900 */
[----:B------:R-:W-:Y:S06]  /*f9a0*/  LEA.HI.X.SX32 R7, R14, RZ, 0x3, P0 ;  /* 0x000000ff0e077211 */ /* 0x000fec00000f1eff */
[C---:B------:R-:W-:Y:S04]  /*f9b0*/  @P1 IADD3 R22, P0, PT, R6.reuse, UR12, RZ ;  /* 0x0000000c06161c10 */ /* 0x040fe8000ff1e0ff */
[C---:B------:R-:W-:Y:S02]  /*f9c0*/  @P1 IADD3.X R23, PT, PT, R7.reuse, UR13, RZ, P0, !PT ;  /* 0x0000000d07171c10 */ /* 0x040fe400087fe4ff */
[----:B------:R-:W-:Y:S01]  /*f9d0*/  IADD3 R26, P0, PT, R6, UR10, RZ ;  /* 0x0000000a061a7c10 */ /* 0x000fe2000ff1e0ff */
[----:B------:R-:W-:Y:S02]  /*f9e0*/  IMAD.U32 R6, RZ, RZ, UR20 ;  /* 0x00000014ff067e24 */ /* 0x000fe4000f8e00ff */
[----:B------:R-:W4:Y:S01]  /*f9f0*/  @P1 LDG.E.64 R24, desc[UR50][R22.64] ;  /* 0x0000003216181981 */ /* 0x000f22000c1e1b00 */
[----:B------:R-:W-:Y:S03]  /*fa00*/  IADD3.X R27, PT, PT, R7, UR11, RZ, P0, !PT ;  /* 0x0000000b071b7c10 */ /* 0x000fe600087fe4ff */
[----:B------:R-:W5:Y:S04]  /*fa10*/  LDS R7, [UR20+0x1c] ;  /* 0x00001c14ff077984 */ /* 0x000f680008000800 */
[----:B------:R-:W5:Y:S01]  /*fa20*/  LDG.E.64 R26, desc[UR50][R26.64] ;  /* 0x000000321a1a7981 */ /* 0x000f62000c1e1b00 */
[----:B-1----:R-:W-:Y:S05]  /*fa30*/  SHF.R.U64 R8, R6, 0x4, RZ ;  /* 0x0000000406087819 */ /* 0x002fea00000012ff */
[----:B------:R-:W-:Y:S04]  /*fa40*/  STS [UR20+0x10], R8 ;  /* 0x00001008ff007988 */ /* 0x000fe80008000814 */
[----:B------:R-:W-:Y:S04]  /*fa50*/  STS [UR20+0x14], R8 ;  /* 0x00001408ff007988 */ /* 0x000fe80008000814 */
[----:B-----5:R-:W-:Y:S01]  /*fa60*/  STS.64 [UR20], R26 ;  /* 0x0000001aff007988 */ /* 0x020fe20008000a14 */
[--C-:B--2---:R-:W-:Y:S01]  /*fa70*/  SHF.R.S32.HI R29, RZ, 0x1f, R28.reuse ;  /* 0x0000001fff1d7819 */ /* 0x104fe2000001141c */
[----:B------:R-:W-:Y:S02]  /*fa80*/  @!P1 IMAD.MOV.U32 R24, RZ, RZ, R28 ;  /* 0x000000ffff189224 */ /* 0x000fe400078e001c */
[----:B---3--:R-:W-:Y:S02]  /*fa90*/  VIADD R5, R5, 0xffffffff ;  /* 0xffffffff05057836 */ /* 0x008fe40000000000 */
[----:B------:R-:W-:Y:S05]  /*faa0*/  @!P1 IMAD.MOV.U32 R25, RZ, RZ, R29 ;  /* 0x000000ffff199224 */ /* 0x000fea00078e001d */
[C---:B----4-:R-:W-:Y:S01]  /*fab0*/  SHF.L.U64.HI R21, R24.reuse, 0x1, R25 ;  /* 0x0000000118157819 */ /* 0x050fe20000010219 */
[----:B------:R-:W-:Y:S03]  /*fac0*/  IMAD.SHL.U32 R24, R24, 0x2, RZ ;  /* 0x0000000218187824 */ /* 0x000fe600078e00ff */
[----:B------:R-:W-:Y:S02]  /*fad0*/  LOP3.LUT R21, R21, 0x1fffffff, RZ, 0xc0, !PT ;  /* 0x1fffffff15157812 */ /* 0x000fe400078ec0ff */
[----:B------:R-:W-:Y:S02]  /*fae0*/  LOP3.LUT R24, R24, 0xfffffffe, RZ, 0xc0, !PT ;  /* 0xfffffffe18187812 */ /* 0x000fe400078ec0ff */
[--C-:B------:R-:W-:Y:S02]  /*faf0*/  SHF.R.U32.HI R4, RZ, 0x4, R21.reuse ;  /* 0x00000004ff047819 */ /* 0x100fe40000011615 */
[----:B------:R-:W-:Y:S02]  /*fb00*/  SHF.R.U64 R21, R24, 0x4, R21 ;  /* 0x0000000418157819 */ /* 0x000fe40000001215 */
[----:B------:R-:W-:Y:S02]  /*fb10*/  LOP3.LUT R30, R7, 0xf, R4, 0xb8, !PT ;  /* 0x0000000f071e7812 */ /* 0x000fe400078eb804 */
[----:B------:R-:W-:Y:S01]  /*fb20*/  CS2R R6, SRZ ;  /* 0x0000000000067805 */ /* 0x000fe2000001ff00 */
[----:B------:R-:W-:Y:S04]  /*fb30*/  STS [UR20+0xc], R21 ;  /* 0x00000c15ff007988 */ /* 0x000fe80008000814 */
        /* <DEDUP_REMOVED lines=12> */
.L_x_196:
[----:B------:R-:W-:Y:S05]  /*fc00*/  BSYNC.RECONVERGENT B0 ;  /* 0x0000000000007941 */ /* 0x000fea0003800200 */
.L_x_195:
[----:B------:R-:W-:Y:S01]  /*fc10*/  NOP ;  /* 0x0000000000007918 */ /* 0x000fe20000000000 */
[----:B-12---:R-:W1:Y:S01]  /*fc20*/  LDS R4, [R20+UR20] ;  /* 0x0000001414047984 */ /* 0x006e620008000800 */
[----:B------:R-:W-:Y:S01]  /*fc30*/  ULEA UR34, UP0, UR25, UR14, 0x7 ;  /* 0x0000000e19227291 */ /* 0x000fe2000f8038ff */
[----:B------:R-:W-:Y:S01]  /*fc40*/  UMOV UR33, UR31 ;  /* 0x0000001f00217c82 */ /* 0x000fe20008000000 */
[----:B------:R-:W-:Y:S02]  /*fc50*/  UMOV UR31, UR29 ;  /* 0x0000001d001f7c82 */ /* 0x000fe40008000000 */
[----:B------:R-:W-:Y:S02]  /*fc60*/  ULEA.HI.X UR35, UR25, UR15, UR6, 0x7, UP0 ;  /* 0x0000000f19237291 */ /* 0x000fe400080f3c06 */
[----:B------:R-:W-:Y:S01]  /*fc70*/  IADD3 R6, P0, PT, R20, UR34, RZ ;  /* 0x0000002214067c10 */ /* 0x000fe2000ff1e0ff */
[----:B------:R-:W-:Y:S03]  /*fc80*/  UMOV UR29, UR27 ;  /* 0x0000001b001d7c82 */ /* 0x000fe60008000000 */
[----:B------:R-:W-:Y:S05]  /*fc90*/  IADD3.X R7, PT, PT, RZ, UR35, RZ, P0, !PT ;  /* 0x00000023ff077c10 */ /* 0x000fea00087fe4ff */
[----:B-1----:R2:W5:Y:S01]  /*fca0*/  ATOMG.E.EXCH.STRONG.GPU PT, RZ, [R6], R4 ;  /* 0x0000000406ff73a8 */ /* 0x00256200041ee100 */
[----:B------:R-:W-:Y:S04]  /*fcb0*/  DEPBAR {5,4,3,2,1,0} ;  /* 0x0000003f0000791a */ /* 0x000fe80000000000 */
[----:B------:R-:W1:Y:S02]  /*fcc0*/  CCTL.E.C.LDCU.IV.DEEP [UR32] ;  /* 0x0000000020007540 */ /* 0x000e640009c08000 */
[----:B-1----:R2:W-:Y:S01]  /*fcd0*/  UTMACCTL.IV [UR32] ;  /* 0x00000000200079b9 */ /* 0x0025e20008000000 */
        /* <DEDUP_REMOVED lines=9> */
[----:B------:R-:W-:Y:S01]  /*fd70*/  NOP ;  /* 0x0000000000007918 */ /* 0x000fe20000000000 */
.L_x_192:
[----:B-----5:R-:W-:Y:S01]  /*fd80*/  ELECT P0, URZ, PT ;  /* 0x0000000000ff782f */ /* 0x020fe20003800000 */
[----:B------:R-:W-:Y:S11]  /*fd90*/  BSSY.RECONVERGENT B0, `(.L_x_197) ;  /* 0x0000011000007945 */ /* 0x000ff60003800200 */
[----:B------:R-:W-:Y:S01]  /*fda0*/  @!UPT UIADD3 URZ, UPT, UPT, URZ, URZ, URZ ;  /* 0x000000fffffff290 */ /* 0x000fe2000fffe0ff */
[----:B------:R-:W-:Y:S05]  /*fdb0*/  @!P0 BRA `(.L_x_198) ;  /* 0x0000000000388947 */ /* 0x000fea0003800000 */
[----:B------:R0:W-:Y:S01]  /*fdc0*/  UTMACMDFLUSH ;  /* 0x00000000000079b7 */ /* 0x0001e20000000000 */
[----:B------:R-:W-:Y:S09]  /*fdd0*/  UIMAD UR6, UR8, 0x14, UR4 ;  /* 0x00000014080678a4 */ /* 0x000ff2000f8e0204 */
[----:B------:R4:W-:Y:S04]  /*fde0*/  STS [UR6+0x2a0], R16 ;  /* 0x0002a010ff007988 */ /* 0x0009e80008000806 */
        /* <DEDUP_REMOVED lines=9> */
[----:B-----5:R-:W1:Y:S01]  /*fe80*/  FENCE.VIEW.ASYNC.S ;  /* 0x00000000000073c6 */ /* 0x020e620000000000 */
[----:B------:R-:W-:Y:S04]  /*fe90*/  DEPBAR.LE SB0, 0x0 ;  /* 0x000080000000791a */ /* 0x000fe80000000000 */
.L_x_198:
[----:B--2---:R-:W-:Y:S05]  /*fea0*/  BSYNC.RECONVERGENT B0 ;  /* 0x0000000000007941 */ /* 0x004fea0003800200 */
.L_x_197:
[----:B------:R-:W-:Y:S09]  /*feb0*/  UISETP.NE.AND UP0, UPT, UR37, 0x8, UPT ;  /* 0x000000082500788c */ /* 0x000ff2000bf05270 */
[----:B------:R-:W-:Y:S05]  /*fec0*/  BRA.U !UP0, `(.L_x_199) ;  /* 0x0000000108047547 */ /* 0x000fea000b800000 */
[----:B------:R-:W-:Y:S05]  /*fed0*/  BPT.TRAP 0x1 ;  /* 0x000000040000795c */ /* 0x000fea0000300000 */
.L_x_199:
[----:B------:R-:W-:Y:S01]  /*fee0*/  UIADD3 UR6, UPT, UPT, UR8, -0x4, URZ ;  /* 0xfffffffc08067890 */ /* 0x000fe2000fffe0ff */
[----:B-1----:R-:W-:Y:S01]  /*fef0*/  SYNCS.ARRIVE.TRANS64.A1T0 RZ, [UR24+0x180], RZ ;  /* 0x000180ffffff79a7 */ /* 0x002fe20008100018 */
[----:B------:R-:W-:Y:S01]  /*ff00*/  UIADD3 UR24, UPT, UPT, UR7, -0x4, URZ ;  /* 0xfffffffc07187890 */ /* 0x000fe2000fffe0ff */
[----:B------:R-:W-:Y:S01]  /*ff10*/  ISETP.NE.AND P0, PT, R11, RZ, PT ;  /* 0x000000ff0b00720c */ /* 0x000fe20003f05270 */
[----:B------:R-:W-:Y:S02]  /*ff20*/  UISETP.GE.U32.AND UP1, UPT, UR6, -0x8, UPT ;  /* 0xfffffff80600788c */ /* 0x000fe4000bf26070 */
[----:B------:R-:W-:Y:S02]  /*ff30*/  UISETP.GE.U32.AND UP0, UPT, UR24, -0x8, UPT ;  /* 0xfffffff81800788c */ /* 0x000fe4000bf06070 */
[----:B------:R-:W-:Y:S02]  /*ff40*/  USEL UR24, URZ, 0x1, UP1 ;  /* 0x00000001ff187887 */ /* 0x000fe40008800000 */
[----:B------:R-:W-:Y:S02]  /*ff50*/  USEL UR6, URZ, 0x1, UP0 ;  /* 0x00000001ff067887 */ /* 0x000fe40008000000 */
[----:B------:R-:W-:Y:S02]  /*ff60*/  ULOP3.LUT UR27, UR8, 0x7, URZ, 0xc0, !UPT ;  /* 0x00000007081b7892 */ /* 0x000fe4000f8ec0ff */
[----:B------:R-:W-:Y:S01]  /*ff70*/  ULOP3.LUT UR25, UR7, 0x7, URZ, 0xc0, !UPT ;  /* 0x0000000707197892 */ /* 0x000fe2000f8ec0ff */
[----:B------:R-:W-:Y:S01]  /*ff80*/  LOP3.LUT R0, R0, UR24, RZ, 0x3c, !PT ;  /* 0x0000001800007c12 */ /* 0x000fe2000f8e3cff */
[----:B------:R-:W-:Y:S01]  /*ff90*/  ULOP3.LUT UR8, UR27, 0x4, URZ, 0x3c, !UPT ;  /* 0x000000041b087892 */ /* 0x000fe2000f8e3cff */
[----:B------:R-:W-:Y:S01]  /*ffa0*/  LOP3.LUT R17, R17, UR6, RZ, 0x3c, !PT ;  /* 0x0000000611117c12 */ /* 0x000fe2000f8e3cff */
[----:B------:R-:W-:Y:S01]  /*ffb0*/  ULOP3.LUT UR7, UR25, 0x4, URZ, 0x3c, !UPT ;  /* 0x0000000419077892 */ /* 0x000fe2000f8e3cff */
[----:B------:R-:W-:Y:S11]  /*ffc0*/  @!P0 EXIT ;  /* 0x000000000000894d */ /* 0x000ff60003800000 */
[----:B------:R-:W-:Y:S05]  /*ffd0*/  BRA `(.L_x_200) ;  /* 0xffffffe800f07947 */ /* 0x000fea000383ffff */
.L_x_282:
[----:B------:R-:W-:Y:S01]  /*ffe0*/  UMOV UR4, 0x40 ;  /* 0x0000004000047882 */ /* 0x000fe20000000000 */
[----:B------:R-:W-:Y:S01]  /*fff0*/  NOP ;  /* 0x0000000000007918 */ /* 0x000fe20000000000 */
[----:B------:R-:W-:Y:S01]  /*10000*/  ULEA UR4, UR5, UR4, 0x18 ;  /* 0x0000000405047291 */ /* 0x000fe2000f8ec0ff */
[----:B------:R-:W-:Y:S02]  /*10010*/  UMOV UR6, 0x400 ;  /* 0x0000040000067882 */ /* 0x000fe40000000000 */
[----:B------:R-:W-:-:S06]  /*10020*/  ULEA UR6, UR5, UR6, 0x18 ;  /* 0x0000000605067291 */ /* 0x000fcc000f8ec0ff */
[----:B------:R-:W3:Y:S02]  /*10030*/  LDS.U8 R0, [UR4+0x1c] ;  /* 0x00001c04ff007984 */ /* 0x000ee40008000000 */
[----:B---3--:R-:W-:-:S13]  /*10040*/  ISETP.NE.AND P0, PT, R0, RZ, PT ;  /* 0x000000ff0000720c */ /* 0x008fda0003f05270 */
[----:B------:R-:W-:Y:S05]  /*10050*/  @P0 BRA `(.L_x_201) ;  /* 0x0000000000580947 */ /* 0x000fea0003800000 */
[----:B------:R-:W-:-:S13]  /*10060*/  ELECT P0, URZ, PT ;  /* 0x0000000000ff782f */ /* 0x000fda0003800000 */
[----:B------:R-:W-:Y:S05]  /*10070*/  @!P0 BRA `(.L_x_202) ;  /* 0x0000000000608947 */ /* 0x000fea0003800000 */
[----:B------:R-:W-:Y:S01]  /*10080*/  UMOV UR5, 0x10 ;  /* 0x0000001000057882 */ /* 0x000fe20000000000 */
[----:B------:R-:W-:Y:S01]  /*10090*/  HFMA2 R0, -RZ, RZ, 0, 5.9604644775390625e-08 ;  /* 0x00000001ff007431 */ /* 0x000fe200000001ff */
[----:B--2---:R-:W-:-:S03]  /*100a0*/  MOV R2, 0xffff ;  /* 0x0000ffff00027802 */ /* 0x004fc60000000f00 */
[----:B------:R-:W-:Y:S04]  /*100b0*/  DEPBAR.LE SB2, 0x36 ;  /* 0x0000ad800000791a */ /* 0x000fe80000000000 */
[----:B------:R-:W2:Y:S02]  /*100c0*/  UTCATOMSWS.FIND_AND_SET.ALIGN UP0, UR5, UR5 ;  /* 0x00000005000575e3 */ /* 0x000ea40008000800 */
[----:B--2---:R-:W-:Y:S01]  /*100d0*/  MOV R3, UR5 ;  /* 0x0000000500037c02 */ /* 0x004fe20008000f00 */
[----:B------:R-:W-:Y:S06]  /*100e0*/  BRA.U UP0, `(.L_x_203) ;  /* 0x0000000100187547 */ /* 0x000fec000b800000 */
.L_x_204:
[----:B------:R-:W-:Y:S05]  /*100f0*/  NANOSLEEP 0x64 ;  /* 0x000000640000795d */ /* 0x000fea0003800000 */
[----:B------:R-:W-:-:S05]  /*10100*/  UMOV UR5, 0x10 ;  /* 0x0000001000057882 */ /* 0x000fca0000000000 */
[----:B------:R-:W-:Y:S04]  /*10110*/  DEPBAR.LE SB2, 0x36 ;  /* 0x0000ad800000791a */ /* 0x000fe80000000000 */
[----:B------:R-:W2:Y:S02]  /*10120*/  UTCATOMSWS.FIND_AND_SET.ALIGN UP0, UR5, UR5 ;  /* 0x00000005000575e3 */ /* 0x000ea40008000800 */
[----:B--2---:R-:W-:Y:S01]  /*10130*/  MOV R3, UR5 ;  /* 0x0000000500037c02 */ /* 0x004fe20008000f00 */
[----:B------:R-:W-:Y:S05]  /*10140*/  BRA.U !UP0, `(.L_x_204) ;  /* 0xfffffffd08e87547 */ /* 0x000fea000b83ffff */
.L_x_203:
[-C--:B------:R-:W-:Y:S02]  /*10150*/  SHF.L.U32 R2, R2, R3.reuse, RZ ;  /* 0x0000000302027219 */ /* 0x080fe400000006ff */
[----:B------:R-:W-:Y:S01]  /*10160*/  SHF.L.U32 R0, R0, R3, RZ ;  /* 0x0000000300007219 */ /* 0x000fe200000006ff */
[----:B------:R-:W-:Y:S02]  /*10170*/  IMAD.SHL.U32 R3, R3, 0x20, RZ ;  /* 0x0000002003037824 */ /* 0x000fe400078e00ff */
[----:B------:R3:W-:Y:S04]  /*10180*/  ATOMS.OR RZ, [UR4+0x14], R2 ;  /* 0x00001402ffff798c */ /* 0x0007e8000b000004 */
[----:B------:R3:W-:Y:S04]  /*10190*/  ATOMS.OR RZ, [UR4+0x18], R0 ;  /* 0x00001800ffff798c */ /* 0x0007e8000b000004 */
[----:B------:R3:W-:Y:S01]  /*101a0*/  STS [UR6+0x340], R3 ;  /* 0x00034003ff007988 */ /* 0x0007e20008000806 */
[----:B------:R-:W-:Y:S05]  /*101b0*/  BRA `(.L_x_202) ;  /* 0x0000000000107947 */ /* 0x000fea0003800000 */
.L_x_201:
[----:B------:R-:W-:Y:S02]  /*101c0*/  MOV R0, 0xffffffff ;  /* 0xffffffff00007802 */ /* 0x000fe40000000f00 */
[----:B--2---:R-:W-:-:S03]  /*101d0*/  MOV R2, 0x10200 ;  /* 0x0001020000027802 */ /* 0x004fc60000000f00 */
[----:B------:R2:W-:Y:S04]  /*101e0*/  STS [UR6+0x340], R0 ;  /* 0x00034000ff007988 */ /* 0x0005e80008000806 */
[----:B-12--5:R-:W-:Y:S05]  /*101f0*/  CALL.REL.NOINC `($__internal_1_$__cuda_sm10x_tcgen05_guardrail_trap_phase_invalid_during_alloc) ;  /* 0x0000001800bc7944 */ /* 0x026fea0003c00000 */
.L_x_202:
[----:B------:R-:W-:Y:S05]  /*10200*/  WARPSYNC.ALL ;  /* 0x0000000000007948 */ /* 0x000fea0003800000 */
[----:B------:R-:W4:Y:S01]  /*10210*/  S2UR UR5, SR_CgaCtaId ;  /* 0x00000000000579c3 */ /* 0x000f220000008800 */
[----:B------:R-:W-:Y:S01]  /*10220*/  UMOV UR4, 0x400 ;  /* 0x0000040000047882 */ /* 0x000fe20000000000 */
[----:B------:R-:W-:-:S06]  /*10230*/  NOP ;  /* 0x0000000000007918 */ /* 0x000fcc0000000000 */
[----:B------:R-:W-:Y:S06]  /*10240*/  BAR.ARV 0x6, 0xa0 ;  /* 0x0182800000007b1d */ /* 0x000fec0000002000 */
[----:B----4-:R-:W-:-:S04]  /*10250*/  ULEA UR4, UR5, UR4, 0x18 ;  /* 0x0000000405047291 */ /* 0x010fc8000f8ec0ff */
[----:B------:R-:W-:Y:S02]  /*10260*/  UIADD3 UR10, UPT, UPT, UR4, 0x9400, URZ ;  /* 0x00009400040a7890 */ /* 0x000fe4000fffe0ff */
[----:B------:R-:W-:Y:S02]  /*10270*/  UIADD3 UR11, UPT, UPT, UR4, 0x1d400, URZ ;  /* 0x0001d400040b7890 */ /* 0x000fe4000fffe0ff */
[----:B------:R-:W-:Y:S01]  /*10280*/  USHF.R.U32.HI UR10, URZ, 0x4, UR10 ;  /* 0x00000004ff0a7899 */ /* 0x000fe2000801160a */
[----:B---3--:R-:W3:Y:S01]  /*10290*/  LDS R0, [UR4+0x340] ;  /* 0x00034004ff007984 */ /* 0x008ee20008000800 */
[----:B------:R-:W-:Y:S02]  /*102a0*/  USHF.R.U32.HI UR11, URZ, 0x4, UR11 ;  /* 0x00000004ff0b7899 */ /* 0x000fe4000801160b */
[----:B------:R-:W-:Y:S02]  /*102b0*/  ULOP3.LUT UR10, UR10, 0x3fff, URZ, 0xc0, !UPT ;  /* 0x00003fff0a0a7892 */ /* 0x000fe4000f8ec0ff */
[----:B------:R-:W-:-:S02]  /*102c0*/  ULOP3.LUT UR11, UR11, 0x3fff, URZ, 0xc0, !UPT ;  /* 0x00003fff0b0b7892 */ /* 0x000fc4000f8ec0ff */
[----:B------:R-:W-:Y:S02]  /*102d0*/  ULOP3.LUT UR10, UR10, 0x10000, URZ, 0xfc, !UPT ;  /* 0x000100000a0a7892 */ /* 0x000fe4000f8efcff */
[----:B------:R-:W-:Y:S01]  /*102e0*/  ULOP3.LUT UR11, UR11, 0x10000, URZ, 0xfc, !UPT ;  /* 0x000100000b0b7892 */ /* 0x000fe2000f8efcff */
[----:B---3--:R-:W-:Y:S01]  /*102f0*/  R2UR UR16, R0 ;  /* 0x00000000001072ca */ /* 0x008fe200000e0000 */
[----:B-12--5:R-:W1:-:S00]  /*10300*/  USETMAXREG.DEALLOC.CTAPOOL 0x88 ;  /* 0x00000088000079c8 */ /* 0x026e4000080e0500 */
[----:B-1----:R-:W-:Y:S01]  /*10310*/  HFMA2 R3, -RZ, RZ, 0, 5.9604644775390625e-08 ;  /* 0x00000001ff037431 */ /* 0x002fe200000001ff */
[----:B------:R-:W-:Y:S01]  /*10320*/  MOV R2, RZ ;  /* 0x000000ff00027202 */ /* 0x000fe20000000f00 */
[----:B------:R-:W-:Y:S01]  /*10330*/  HFMA2 R0, -RZ, RZ, 0, 0 ;  /* 0x00000000ff007431 */ /* 0x000fe200000001ff */
[----:B------:R-:W-:Y:S01]  /*10340*/  UMOV UR15, URZ ;  /* 0x000000ff000f7c82 */ /* 0x000fe20008000000 */
[----:B------:R-:W-:Y:S01]  /*10350*/  UMOV UR14, URZ ;  /* 0x000000ff000e7c82 */ /* 0x000fe20008000000 */
[----:B------:R-:W-:-:S07]  /*10360*/  UMOV UR17, URZ ;  /* 0x000000ff00117c82 */ /* 0x000fce0008000000 */
.L_x_215:
[----:B-1----:R-:W1:Y:S02]  /*10370*/  LDC.64 R4, c[0x0][0x390] ;  /* 0x0000e400ff047b82 */ /* 0x002e640000000a00 */
[----:B-1-3--:R-:W-:-:S06]  /*10380*/  IMAD.WIDE R4, R17, 0xc, R4 ;  /* 0x0000000c11047825 */ /* 0x00afcc00078e0204 */
[----:B------:R-:W2:Y:S02]  /*10390*/  LDG.E R4, desc[UR50][R4.64+0x8] ;  /* 0x0000083204047981 */ /* 0x000ea4000c1e1900 */
[----:B--2---:R-:W-:-:S13]  /*103a0*/  R2UR UR7, R4 ;  /* 0x00000000040772ca */ /* 0x004fda00000e0000 */
[----:B------:R-:W-:-:S09]  /*103b0*/  UISETP.GE.AND UP0, UPT, UR7, 0x1, UPT ;  /* 0x000000010700788c */ /* 0x000fd2000bf06270 */
[----:B------:R-:W-:Y:S05]  /*103c0*/  BRA.U !UP0, `(.L_x_205) ;  /* 0x0000000508507547 */ /* 0x000fea000b800000 */
[----:B------:R-:W-:Y:S01]  /*103d0*/  UISETP.NE.AND UP0, UPT, UR37, URZ, UPT ;  /* 0x000000ff2500728c */ /* 0x000fe2000bf05270 */
[----:B------:R-:W-:Y:S01]  /*103e0*/  SHF.L.U32 R4, R0, 0x1f, RZ ;  /* 0x0000001f00047819 */ /* 0x000fe200000006ff */
[----:B------:R-:W-:Y:S02]  /*103f0*/  ULEA UR6, UR17, UR4, 0x3 ;  /* 0x0000000411067291 */ /* 0x000fe4000f8e18ff */
[----:B------:R-:W-:Y:S02]  /*10400*/  UISETP.EQ.OR UP0, UPT, UR20, 0x4, UP0 ;  /* 0x000000041400788c */ /* 0x000fe40008702670 */
[----:B------:R-:W-:-:S05]  /*10410*/  ULEA UR9, UR15, UR16, 0x7 ;  /* 0x000000100f097291 */ /* 0x000fca000f8e38ff */
[----:B------:R1:W2:Y:S01]  /*10420*/  SYNCS.PHASECHK.TRANS64.TRYWAIT P1, [UR6], R4 ;  /* 0x00000004ff0075a7 */ /* 0x0002a20008021106 */
[----:B------:R-:W-:Y:S01]  /*10430*/  UIADD3 UR6, UPT, UPT, UR7, 0x3f, URZ ;  /* 0x0000003f07067890 */ /* 0x000fe2000fffe0ff */
[----:B------:R-:W-:Y:S11]  /*10440*/  BRA.U !UP0, `(.L_x_206) ;  /* 0x0000000108047547 */ /* 0x000ff6000b800000 */
[----:B------:R-:W-:Y:S05]  /*10450*/  BPT.TRAP 0x1 ;  /* 0x000000040000795c */ /* 0x000fea0000300000 */
.L_x_206:
[----:B------:R-:W-:Y:S01]  /*10460*/  ULEA UR8, UR15, UR4, 0x3 ;  /* 0x000000040f087291 */ /* 0x000fe2000f8e18ff */
[----:B------:R-:W-:Y:S01]  /*10470*/  SHF.L.U32 R5, R3, 0x1f, RZ ;  /* 0x0000001f03057819 */ /* 0x000fe200000006ff */
[----:B------:R-:W-:-:S04]  /*10480*/  USHF.R.S32.HI UR7, URZ, 0x1f, UR6 ;  /* 0x0000001fff077899 */ /* 0x000fc80008011406 */
[----:B------:R-:W-:-:S03]  /*10490*/  ULEA.HI UR7, UR7, UR6, URZ, 0x6 ;  /* 0x0000000607077291 */ /* 0x000fc6000f8f30ff */
[----:B------:R-:W3:Y:S01]  /*104a0*/  SYNCS.PHASECHK.TRANS64.TRYWAIT P0, [UR8+0x140], R5 ;  /* 0x00014005ff0075a7 */ /* 0x000ee20008001108 */
[----:B------:R-:W-:Y:S01]  /*104b0*/  USHF.R.S32.HI UR12, URZ, 0x6, UR7 ;  /* 0x00000006ff0c7899 */ /* 0x000fe20008011407 */
[----:B---3--:R-:W-:Y:S11]  /*104c0*/  @!P0 BRA `(.L_x_207) ;  /* 0x0000001400548947 */ /* 0x008ff60003800000 */
.L_x_268:
[----:B------:R-:W-:Y:S01]  /*104d0*/  UISETP.LT.AND UP1, UPT, UR12, 0x1, UPT ;  /* 0x000000010c00788c */ /* 0x000fe2000bf21270 */
[----:B--2---:R-:W-:Y:S01]  /*104e0*/  PLOP3.LUT P0, PT, P1, PT, PT, 0x80, 0x8 ;  /* 0x000000000008781c */ /* 0x004fe20000f0f070 */
[----:B------:R-:W-:Y:S02]  /*104f0*/  UIADD3 UR13, UPT, UPT, UR12, 0x1, URZ ;  /* 0x000000010c0d7890 */ /* 0x000fe4000fffe0ff */
[----:B------:R-:W-:Y:S02]  /*10500*/  USEL UR6, UR12, 0x1, UP1 ;  /* 0x000000010c067887 */ /* 0x000fe40008800000 */
[----:B------:R-:W-:Y:S02]  /*10510*/  UPLOP3.LUT UP3, UPT, UPT, UPT, UPT, 0x40, 0x4 ;  /* 0x000000000004789c */ /* 0x000fe40003f6e870 */
[----:B------:R-:W-:Y:S01]  /*10520*/  UIADD3 UR12, UPT, UPT, -UR12, UR6, URZ ;  /* 0x000000060c0c7290 */ /* 0x000fe2000fffe1ff */
[----:B------:R-:W-:Y:S01]  /*10530*/  UMOV UR26, 0x0 ;  /* 0x00000000001a7882 */ /* 0x000fe20000000000 */
[----:B------:R-:W-:Y:S01]  /*10540*/  UMOV UR27, 0x8200490 ;  /* 0x08200490001b7882 */ /* 0x000fe20000000000 */
[----:B------:R-:W-:Y:S01]  /*10550*/  UMOV UR24, 0x0 ;  /* 0x0000000000187882 */ /* 0x000fe20000000000 */
[----:B------:R-:W-:Y:S01]  /*10560*/  UMOV UR25, 0x8200490 ;  /* 0x0820049000197882 */ /* 0x000fe20000000000 */
[----:B------:R-:W-:Y:S01]  /*10570*/  UMOV UR22, 0x0 ;  /* 0x0000000000167882 */ /* 0x000fe20000000000 */
[----:B------:R-:W-:Y:S01]  /*10580*/  UMOV UR23, 0x8200490 ;  /* 0x0820049000177882 */ /* 0x000fe20000000000 */
[----:B------:R-:W-:Y:S01]  /*10590*/  UMOV UR18, 0x0 ;  /* 0x0000000000127882 */ /* 0x000fe20000000000 */
[----:B------:R-:W-:-:S05]  /*105a0*/  UMOV UR19, 0x8200490 ;  /* 0x0820049000137882 */ /* 0x000fca0000000000 */
.L_x_210:
[----:B--2---:R-:W-:Y:S01]  /*105b0*/  ULEA UR7, UR17, UR4, 0x3 ;  /* 0x0000000411077291 */ /* 0x004fe2000f8e18ff */
[----:B---3--:R-:W-:Y:S11]  /*105c0*/  @P0 BRA `(.L_x_208) ;  /* 0x00000000000c0947 */ /* 0x008ff60003800000 */
[----:B-1----:R-:W-:Y:S04]  /*105d0*/  SHF.L.U32 R5, R0, 0x1f, RZ ;  /* 0x0000001f00057819 */ /* 0x002fe800000006ff */
[----:B------:R-:W1:Y:S02]  /*105e0*/  SYNCS.PHASECHK.TRANS64.TRYWAIT P0, [UR7], R5 ;  /* 0x00000005ff0075a7 */ /* 0x000e640008001107 */
[----:B-1----:R-:W-:Y:S05]  /*105f0*/  @!P0 BRA `(.L_x_209) ;  /* 0x0000001400208947 */ /* 0x002fea0003800000 */
.L_x_208:
[----:B------:R-:W-:Y:S01]  /*10600*/  UISETP.NE.AND UP1, UPT, UR13, 0x2, UPT ;  /* 0x000000020d00788c */ /* 0x000fe2000bf25270 */
[----:B------:R-:W-:Y:S01]  /*10610*/  PLOP3.LUT P0, PT, PT, PT, PT, 0x80, 0x8 ;  /* 0x000000000008781c */ /* 0x000fe20003f0f070 */
[----:B------:R-:W-:Y:S02]  /*10620*/  UIADD3 UR6, UPT, UPT, UR17, 0x1, URZ ;  /* 0x0000000111067890 */ /* 0x000fe4000fffe0ff */
[----:B------:R-:W-:Y:S02]  /*10630*/  ULEA UR30, UR17, UR11, 0xa ;  /* 0x0000000b111e7291 */ /* 0x000fe4000f8e50ff */
[----:B------:R-:W-:Y:S01]  /*10640*/  UISETP.NE.AND UP2, UPT, UR6, 0x5, UPT ;  /* 0x000000050600788c */ /* 0x000fe2000bf45270 */
[----:B------:R-:W-:Y:S01]  /*10650*/  PLOP3.LUT P1, PT, PT, PT, UP1, 0x80, 0x8 ;  /* 0x000000000008781c */ /* 0x000fe20003f2f018 */
[----:B------:R-:W-:Y:S02]  /*10660*/  UIADD3 UR44, UPT, UPT, UR30, 0x2, URZ ;  /* 0x000000021e2c7890 */ /* 0x000fe4000fffe0ff */
[----:B------:R-:W-:Y:S02]  /*10670*/  USEL UR28, URZ, 0x1, UP2 ;  /* 0x00000001ff1c7887 */ /* 0x000fe40009000000 */
[----:B------:R-:W-:Y:S02]  /*10680*/  USEL UR6, UR6, URZ, UP2 ;  /* 0x000000ff06067287 */ /* 0x000fe40009000000 */
[----:B------:R-:W-:Y:S02]  /*10690*/  UIADD3 UR40, UPT, UPT, UR30, 0x4, URZ ;  /* 0x000000041e287890 */ /* 0x000fe4000fffe0ff */
[----:B------:R-:W-:Y:S01]  /*106a0*/  @UP1 ULEA UR21, UR6, UR4, 0x3 ;  /* 0x0000000406151291 */ /* 0x000fe2000f8e18ff */
[----:B------:R-:W-:Y:S01]  /*106b0*/  LOP3.LUT R0, R0, UR28, RZ, 0x3c, !PT ;  /* 0x0000001c00007c12 */ /* 0x000fe2000f8e3cff */
[----:B------:R-:W-:Y:S02]  /*106c0*/  ULEA UR28, UR17, UR10, 0xa ;  /* 0x0000000a111c7291 */ /* 0x000fe4000f8e50ff */
[----:B------:R-:W-:Y:S01]  /*106d0*/  UIADD3 UR34, UPT, UPT, UR30, 0x6, URZ ;  /* 0x000000061e227890 */ /* 0x000fe2000fffe0ff */
[----:B-1----:R-:W-:Y:S01]  /*106e0*/  @P1 SHF.L.U32 R4, R0, 0x1f, RZ ;  /* 0x0000001f00041819 */ /* 0x002fe200000006ff */
[----:B------:R-:W-:Y:S02]  /*106f0*/  UIADD3 UR42, UPT, UPT, UR28, 0x2, URZ ;  /* 0x000000021c2a7890 */ /* 0x000fe4000fffe0ff */
[----:B------:R-:W-:Y:S01]  /*10700*/  UIADD3 UR38, UPT, UPT, UR28, 0x4, URZ ;  /* 0x000000041c267890 */ /* 0x000fe2000fffe0ff */
[----:B------:R2:W3:Y:S01]  /*10710*/  @P1 SYNCS.PHASECHK.TRANS64.TRYWAIT P0, [UR21], R4 ;  /* 0x00000004ff0015a7 */ /* 0x0004e20008001115 */
[----:B------:R-:W-:Y:S02]  /*10720*/  UIADD3 UR32, UPT, UPT, UR28, 0x6, URZ ;  /* 0x000000061c207890 */ /* 0x000fe4000fffe0ff */
[----:B------:R-:W-:Y:S02]  /*10730*/  UIADD3 UR7, UPT, UPT, UR7, 0x28, URZ ;  /* 0x0000002807077890 */ /* 0x000fe4000fffe0ff */
[----:B------:R-:W-:Y:S02]  /*10740*/  UIADD3 UR12, UPT, UPT, UR12, 0x1, URZ ;  /* 0x000000010c0c7890 */ /* 0x000fe4000fffe0ff */
[----:B------:R-:W-:Y:S02]  /*10750*/  UIADD3 UR13, UPT, UPT, UR13, -0x1, URZ ;  /* 0xffffffff0d0d7890 */ /* 0x000fe4000fffe0ff */
[----:B------:R-:W-:Y:S01]  /*10760*/  UISETP.NE.AND UP1, UPT, UR12, 0x1, UPT ;  /* 0x000000010c00788c */ /* 0x000fe2000bf25270 */
[----:B------:R-:W-:Y:S01]  /*10770*/  UMOV UR31, 0x40004040 ;  /* 0x40004040001f7882 */ /* 0x000fe20000000000 */
[----:B------:R-:W-:Y:S01]  /*10780*/  UMOV UR29, 0x40004040 ;  /* 0x40004040001d7882 */ /* 0x000fe20000000000 */
[----:B------:R-:W-:Y:S01]  /*10790*/  UMOV UR45, 0x40004040 ;  /* 0x40004040002d7882 */ /* 0x000fe20000000000 */
[----:B------:R2:W-:Y:S01]  /*107a0*/  UTCHMMA gdesc[UR28], gdesc[UR30], tmem[UR9], tmem[UR26], idesc[UR27], UP3 ;  /* 0x00ff1a1e1c0075ea */ /* 0x0005e20009800009 */
[----:B------:R-:W-:Y:S01]  /*107b0*/  UPLOP3.LUT UP3, UPT, UPT, UPT, UPT, 0x80, 0x8 ;  /* 0x000000000008789c */ /* 0x000fe20003f6f070 */
[----:B------:R-:W-:Y:S01]  /*107c0*/  UMOV UR43, 0x40004040 ;  /* 0x40004040002b7882 */ /* 0x000fe20000000000 */
[----:B------:R-:W-:Y:S01]  /*107d0*/  UMOV UR41, 0x40004040 ;  /* 0x4000404000297882 */ /* 0x000fe20000000000 */
[----:B------:R2:W-:Y:S01]  /*107e0*/  UTCHMMA gdesc[UR42], gdesc[UR44], tmem[UR9], tmem[UR24], idesc[UR25], UPT ;  /* 0x00ff182c2a0075ea */ /* 0x0005e2000b800009 */
[----:B------:R-:W-:Y:S01]  /*107f0*/  UMOV UR39, 0x40004040 ;  /* 0x4000404000277882 */ /* 0x000fe20000000000 */
[----:B------:R-:W-:Y:S01]  /*10800*/  UMOV UR35, 0x40004040 ;  /* 0x4000404000237882 */ /* 0x000fe20000000000 */
[----:B------:R-:W-:Y:S01]  /*10810*/  UMOV UR33, 0x40004040 ;  /* 0x4000404000217882 */ /* 0x000fe20000000000 */
[----:B------:R2:W-:Y:S01]  /*10820*/  UTCHMMA gdesc[UR38], gdesc[UR40], tmem[UR9], tmem[UR22], idesc[UR23], UPT ;  /* 0x00ff1628260075ea */ /* 0x0005e2000b800009 */
[----:B------:R2:W-:Y:S01]  /*10830*/  UTCHMMA gdesc[UR32], gdesc[UR34], tmem[UR9], tmem[UR18], idesc[UR19], UPT ;  /* 0x00ff1222200075ea */ /* 0x0005e2000b800009 */
[----:B------:R2:W-:Y:S01]  /*10840*/  UTCBAR [UR7], URZ ;  /* 0x000000ff070073e9 */ /* 0x0005e200080000ff */
[----:B------:R-:W-:Y:S01]  /*10850*/  UMOV UR17, UR6 ;  /* 0x0000000600117c82 */ /* 0x000fe20008000000 */
[----:B------:R-:W-:Y:S05]  /*10860*/  BRA.U UP1, `(.L_x_210) ;  /* 0xfffffffd01507547 */ /* 0x000fea000b83ffff */
[----:B------:R-:W-:Y:S05]  /*10870*/  BRA.U !UP0, `(.L_x_211) ;  /* 0x0000000108047547 */ /* 0x000fea000b800000 */
[----:B--2---:R-:W-:Y:S05]  /*10880*/  BPT.TRAP 0x1 ;  /* 0x000000040000795c */ /* 0x004fea0000300000 */
.L_x_211:
[----:B------:R-:W-:Y:S02]  /*10890*/  UIADD3 UR8, UPT, UPT, UR8, 0x120, URZ ;  /* 0x0000012008087890 */ /* 0x000fe4000fffe0ff */
[----:B------:R-:W-:Y:S01]  /*108a0*/  UIADD3 UR15, UPT, UPT, UR15, 0x1, URZ ;  /* 0x000000010f0f7890 */ /* 0x000fe2000fffe0ff */
[----:B------:R-:W-:-:S03]  /*108b0*/  UMOV UR17, UR6 ;  /* 0x0000000600117c82 */ /* 0x000fc60008000000 */
[----:B------:R-:W-:-:S03]  /*108c0*/  UISETP.NE.AND UP0, UPT, UR15, 0x4, UPT ;  /* 0x000000040f00788c */ /* 0x000fc6000bf05270 */
[----:B------:R1:W-:Y:S01]  /*108d0*/  UTCBAR [UR8], URZ ;  /* 0x000000ff080073e9 */ /* 0x0003e200080000ff */
[----:B--2---:R-:W-:Y:S02]  /*108e0*/  USEL UR7, URZ, 0x1, UP0 ;  /* 0x00000001ff077887 */ /* 0x004fe40008000000 */
[----:B------:R-:W-:-:S04]  /*108f0*/  USEL UR15, UR15, URZ, UP0 ;  /* 0x000000ff0f0f7287 */ /* 0x000fc80008000000 */
[----:B------:R-:W-:-:S08]  /*10900*/  LOP3.LUT R3, R3, UR7, RZ, 0x3c, !PT ;  /* 0x0000000703037c12 */ /* 0x000fd0000f8e3cff */
.L_x_205:
[----:B------:R-:W-:-:S09]  /*10910*/  UISETP.NE.AND UP0, UPT, UR37, 0x8, UPT ;  /* 0x000000082500788c */ /* 0x000fd2000bf05270 */
[----:B------:R-:W-:Y:S05]  /*10920*/  BRA.U UP0, `(.L_x_212) ;  /* 0x0000000100047547 */ /* 0x000fea000b800000 */
[----:B-1----:R-:W-:Y:S05]  /*10930*/  BPT.TRAP 0x1 ;  /* 0x000000040000795c */ /* 0x002fea0000300000 */
.L_x_212:
[----:B------:R-:W-:Y:S01]  /*10940*/  ULEA UR6, UR14, UR4, 0x3 ;  /* 0x000000040e067291 */ /* 0x000fe2000f8e18ff */
[----:B------:R-:W-:-:S08]  /*10950*/  SHF.L.U32 R5, R2, 0x1f, RZ ;  /* 0x0000001f02057819 */ /* 0x000fd000000006ff */
[----:B---3--:R-:W2:Y:S02]  /*10960*/  SYNCS.PHASECHK.TRANS64.TRYWAIT P0, [UR6+0x180], R5 ;  /* 0x00018005ff0075a7 */ /* 0x008ea40008001106 */
[----:B--2---:R-:W-:Y:S05]  /*10970*/  @!P0 BRA `(.L_x_213) ;  /* 0x0000001000588947 */ /* 0x004fea0003800000 */
.L_x_271:
[----:B------:R-:W-:-:S09]  /*10980*/  UIMAD UR7, UR14, 0x14, UR36 ;  /* 0x000000140e0778a4 */ /* 0x000fd2000f8e0224 */
[----:B------:R-:W3:Y:S04]  /*10990*/  LDS R17, [UR7+0x8] ;  /* 0x00000807ff117984 */ /* 0x000ee80008000800 */
[----:B--2---:R-:W2:Y:S01]  /*109a0*/  LDS R4, [UR7+0xc] ;  /* 0x00000c07ff047984 */ /* 0x004ea20008000800 */
[----:B------:R-:W-:Y:S01]  /*109b0*/  @!PT LDS RZ, [RZ] ;  /* 0x00000000fffff984 */ /* 0x000fe20000000800 */
[----:B------:R-:W-:Y:S01]  /*109c0*/  @!PT LDS RZ, [RZ] ;  /* 0x00000000fffff984 */ /* 0x000fe20000000800 */
[----:B------:R-:W-:Y:S01]  /*109d0*/  @!PT LDS RZ, [RZ] ;  /* 0x00000000fffff984 */ /* 0x000fe20000000800 */
[----:B------:R-:W-:Y:S01]  /*109e0*/  @!PT LDS RZ, [RZ] ;  /* 0x00000000fffff984 */ /* 0x000fe20000000800 */
[----:B------:R4:W-:Y:S06]  /*109f0*/  MEMBAR.ALL.CTA ;  /* 0x0000000000007992 */ /* 0x0009ec0000008000 */
[----:B----4-:R-:W4:Y:S01]  /*10a00*/  FENCE.VIEW.ASYNC.S ;  /* 0x00000000000073c6 */ /* 0x010f220000000000 */
[----:B------:R-:W-:Y:S05]  /*10a10*/  BRA.U UP0, `(.L_x_214) ;  /* 0x0000000100047547 */ /* 0x000fea000b800000 */
[----:B-1----:R-:W-:Y:S05]  /*10a20*/  BPT.TRAP 0x1 ;  /* 0x000000040000795c */ /* 0x002fea0000300000 */
.L_x_214:
[----:B------:R-:W-:Y:S01]  /*10a30*/  UIADD3 UR6, UPT, UPT, UR6, 0x1c0, URZ ;  /* 0x000001c006067890 */ /* 0x000fe2000fffe0ff */
[----:B--2---:R-:W-:Y:S01]  /*10a40*/  ISETP.NE.AND P0, PT, R4, RZ, PT ;  /* 0x000000ff0400720c */ /* 0x004fe20003f05270 */
[----:B------:R-:W-:Y:S02]  /*10a50*/  UIADD3 UR14, UPT, UPT, UR14, 0x1, URZ ;  /* 0x000000010e0e7890 */ /* 0x000fe4000fffe0ff */
[----:B------:R-:W-:Y:S02]  /*10a60*/  UPRMT UR6, UR5, 0x654, UR6 ;  /* 0x0000065405067896 */ /* 0x000fe40008000006 */
[----:B------:R-:W-:-:S04]  /*10a70*/  UISETP.NE.AND UP0, UPT, UR14, 0x8, UPT ;  /* 0x000000080e00788c */ /* 0x000fc8000bf05270 */
[----:B------:R-:W-:-:S03]  /*10a80*/  USEL UR14, UR14, URZ, UP0 ;  /* 0x000000ff0e0e7287 */ /* 0x000fc60008000000 */
[----:B----4-:R-:W-:Y:S01]  /*10a90*/  SYNCS.ARRIVE.TRANS64.RED.A1T0 RZ, [UR6], RZ ;  /* 0x000000ffffff79a7 */ /* 0x010fe20008100406 */
[----:B------:R-:W-:-:S06]  /*10aa0*/  USEL UR6, URZ, 0x1, UP0 ;  /* 0x00000001ff067887 */ /* 0x000fcc0008000000 */
[----:B------:R-:W-:Y:S01]  /*10ab0*/  LOP3.LUT R2, R2, UR6, RZ, 0x3c, !PT ;  /* 0x0000000602027c12 */ /* 0x000fe2000f8e3cff */
[----:B------:R-:W-:Y:S06]  /*10ac0*/  @P0 BRA `(.L_x_215) ;  /* 0xfffffff800280947 */ /* 0x000fec000383ffff */
[----:B------:R-:W2:Y:S01]  /*10ad0*/  S2UR UR5, SR_CgaCtaId ;  /* 0x00000000000579c3 */ /* 0x000ea20000008800 */
[----:B------:R-:W-:Y:S01]  /*10ae0*/  ELECT P0, URZ, PT ;  /* 0x0000000000ff782f */ /* 0x000fe20003800000 */
[----:B------:R-:W-:Y:S01]  /*10af0*/  HFMA2 R0, -RZ, RZ, 0, 5.9604644775390625e-08 ;  /* 0x00000001ff007431 */ /* 0x000fe200000001ff */
[----:B------:R-:W-:-:S05]  /*10b00*/  UMOV UR6, 0x40 ;  /* 0x0000004000067882 */ /* 0x000fca0000000000 */
[----:B------:R-:W-:Y:S01]  /*10b10*/  UVIRTCOUNT.DEALLOC.SMPOOL 0x80 ;  /* 0x000000800000784c */ /* 0x000fe20000000000 */
[----:B------:R-:W-:-:S04]  /*10b20*/  UISETP.NE.AND UP0, UPT, UR37, URZ, UPT ;  /* 0x000000ff2500728c */ /* 0x000fc8000bf05270 */
[----:B------:R-:W-:Y:S02]  /*10b30*/  UISETP.EQ.OR UP0, UPT, UR20, 0x4, UP0 ;  /* 0x000000041400788c */ /* 0x000fe40008702670 */
[----:B--2---:R-:W-:-:S09]  /*10b40*/  ULEA UR5, UR5, UR6, 0x18 ;  /* 0x0000000605057291 */ /* 0x004fd2000f8ec0ff */
[----:B------:R2:W-:Y:S01]  /*10b50*/  @P0 STS.U8 [UR5+0x1c], R0 ;  /* 0x00001c00ff000988 */ /* 0x0005e20008000005 */
[----:B------:R-:W-:Y:S05]  /*10b60*/  BRA.U !UP0, `(.L_x_216) ;  /* 0x0000000108047547 */ /* 0x000fea000b800000 */
[----:B-1----:R-:W-:Y:S05]  /*10b70*/  BPT.TRAP 0x1 ;  /* 0x000000040000795c */ /* 0x002fea0000300000 */
.L_x_216:
[----:B------:R-:W-:Y:S01]  /*10b80*/  ULEA UR6, UR15, UR4, 0x3 ;  /* 0x000000040f067291 */ /* 0x000fe2000f8e18ff */
[----:B------:R-:W-:Y:S01]  /*10b90*/  SHF.L.U32 R5, R3, 0x1f, RZ ;  /* 0x0000001f03057819 */ /* 0x000fe200000006ff */
[----:B------:R-:W-:-:S07]  /*10ba0*/  UIADD3 UR15, UPT, UPT, UR15, 0x1, URZ ;  /* 0x000000010f0f7890 */ /* 0x000fce000fffe0ff */
[----:B------:R-:W4:Y:S02]  /*10bb0*/  SYNCS.PHASECHK.TRANS64.TRYWAIT P0, [UR6+0x140], R5 ;  /* 0x00014005ff0075a7 */ /* 0x000f240008001106 */
[----:B----4-:R-:W-:Y:S05]  /*10bc0*/  @!P0 BRA `(.L_x_217) ;  /* 0x0000000c00dc8947 */ /* 0x010fea0003800000 */
.L_x_273:
[----:B------:R-:W-:Y:S05]  /*10bd0*/  BRA.U !UP0, `(.L_x_218) ;  /* 0x0000000108047547 */ /* 0x000fea000b800000 */
[----:B-1----:R-:W-:Y:S05]  /*10be0*/  BPT.TRAP 0x1 ;  /* 0x000000040000795c */ /* 0x002fea0000300000 */
.L_x_218:
[----:B------:R-:W-:-:S04]  /*10bf0*/  UISETP.NE.AND UP1, UPT, UR15, 0x4, UPT ;  /* 0x000000040f00788c */ /* 0x000fc8000bf25270 */
[----:B------:R-:W-:Y:S02]  /*10c00*/  USEL UR7, URZ, 0x1, UP1 ;  /* 0x00000001ff077887 */ /* 0x000fe40008800000 */
[----:B------:R-:W-:-:S04]  /*10c10*/  USEL UR15, UR15, URZ, UP1 ;  /* 0x000000ff0f0f7287 */ /* 0x000fc80008800000 */
[----:B------:R-:W-:Y:S01]  /*10c20*/  ULEA UR6, UR15, UR4, 0x3 ;  /* 0x000000040f067291 */ /* 0x000fe2000f8e18ff */
[----:B------:R-:W-:Y:S01]  /*10c30*/  LOP3.LUT R2, R3, UR7, RZ, 0x3c, !PT ;  /* 0x0000000703027c12 */ /* 0x000fe2000f8e3cff */
[----:B------:R-:W-:-:S03]  /*10c40*/  UIADD3 UR7, UPT, UPT, UR15, 0x1, URZ ;  /* 0x000000010f077890 */ /* 0x000fc6000fffe0ff */
[----:B------:R-:W-:-:S04]  /*10c50*/  SHF.L.U32 R3, R2, 0x1f, RZ ;  /* 0x0000001f02037819 */ /* 0x000fc800000006ff */
[----:B------:R-:W4:Y:S02]  /*10c60*/  SYNCS.PHASECHK.TRANS64.TRYWAIT P0, [UR6+0x140], R3 ;  /* 0x00014003ff0075a7 */ /* 0x000f240008001106 */
[----:B----4-:R-:W-:Y:S05]  /*10c70*/  @!P0 BRA `(.L_x_219) ;  /* 0x0000000c00c88947 */ /* 0x010fea0003800000 */
.L_x_275:
[----:B------:R-:W-:Y:S05]  /*10c80*/  BRA.U !UP0, `(.L_x_220) ;  /* 0x0000000108047547 */ /* 0x000fea000b800000 */
[----:B-1----:R-:W-:Y:S05]  /*10c90*/  BPT.TRAP 0x1 ;  /* 0x000000040000795c */ /* 0x002fea0000300000 */
.L_x_220:
[----:B------:R-:W-:-:S04]  /*10ca0*/  UISETP.NE.AND UP1, UPT, UR7, 0x4, UPT ;  /* 0x000000040700788c */ /* 0x000fc8000bf25270 */
[----:B-1----:R-:W-:Y:S02]  /*10cb0*/  USEL UR8, URZ, 0x1, UP1 ;  /* 0x00000001ff087887 */ /* 0x002fe40008800000 */
[----:B------:R-:W-:-:S04]  /*10cc0*/  USEL UR7, UR7, URZ, UP1 ;  /* 0x000000ff07077287 */ /* 0x000fc80008800000 */
[----:B------:R-:W-:Y:S01]  /*10cd0*/  ULEA UR6, UR7, UR4, 0x3 ;  /* 0x0000000407067291 */ /* 0x000fe2000f8e18ff */
[----:B------:R-:W-:Y:S01]  /*10ce0*/  LOP3.LUT R2, R2, UR8, RZ, 0x3c, !PT ;  /* 0x0000000802027c12 */ /* 0x000fe2000f8e3cff */
[----:B------:R-:W-:-:S03]  /*10cf0*/  UIADD3 UR7, UPT, UPT, UR7, 0x1, URZ ;  /* 0x0000000107077890 */ /* 0x000fc6000fffe0ff */
[----:B--2---:R-:W-:-:S04]  /*10d00*/  SHF.L.U32 R3, R2, 0x1f, RZ ;  /* 0x0000001f02037819 */ /* 0x004fc800000006ff */
[----:B------:R-:W1:Y:S02]  /*10d10*/  SYNCS.PHASECHK.TRANS64.TRYWAIT P0, [UR6+0x140], R3 ;  /* 0x00014003ff0075a7 */ /* 0x000e640008001106 */
[----:B-1----:R-:W-:Y:S05]  /*10d20*/  @!P0 BRA `(.L_x_221) ;  /* 0x0000000c00b48947 */ /* 0x002fea0003800000 */
.L_x_277:
[----:B------:R-:W-:Y:S05]  /*10d30*/  BRA.U !UP0, `(.L_x_222) ;  /* 0x0000000108047547 */ /* 0x000fea000b800000 */
[----:B------:R-:W-:Y:S05]  /*10d40*/  BPT.TRAP 0x1 ;  /* 0x000000040000795c */ /* 0x000fea0000300000 */
.L_x_222:
[----:B------:R-:W-:-:S04]  /*10d50*/  UISETP.NE.AND UP0, UPT, UR7, 0x4, UPT ;  /* 0x000000040700788c */ /* 0x000fc8000bf05270 */
[----:B------:R-:W-:Y:S02]  /*10d60*/  USEL UR6, URZ, 0x1, UP0 ;  /* 0x00000001ff067887 */ /* 0x000fe40008000000 */
[----:B------:R-:W-:-:S04]  /*10d70*/  USEL UR7, UR7, URZ, UP0 ;  /* 0x000000ff07077287 */ /* 0x000fc80008000000 */
[----:B------:R-:W-:Y:S01]  /*10d80*/  ULEA UR7, UR7, UR4, 0x3 ;  /* 0x0000000407077291 */ /* 0x000fe2000f8e18ff */
[----:B-1----:R-:W-:-:S04]  /*10d90*/  LOP3.LUT R3, R2, UR6, RZ, 0x3c, !PT ;  /* 0x0000000602037c12 */ /* 0x002fc8000f8e3cff */
[----:B------:R-:W-:-:S04]  /*10da0*/  SHF.L.U32 R3, R3, 0x1f, RZ ;  /* 0x0000001f03037819 */ /* 0x000fc800000006ff */
[----:B------:R-:W1:Y:S02]  /*10db0*/  SYNCS.PHASECHK.TRANS64.TRYWAIT P0, [UR7+0x140], R3 ;  /* 0x00014003ff0075a7 */ /* 0x000e640008001107 */
[----:B-1----:R-:W-:Y:S05]  /*10dc0*/  @!P0 BRA `(.L_x_223) ;  /* 0x0000000c00a48947 */ /* 0x002fea0003800000 */
.L_x_279:
[----:B------:R-:W-:Y:S01]  /*10dd0*/  NOP ;  /* 0x0000000000007918 */ /* 0x000fe20000000000 */
[----:B-1----:R-:W1:Y:S01]  /*10de0*/  LDS R0, [UR5+0x14] ;  /* 0x00001405ff007984 */ /* 0x002e620008000800 */
[----:B------:R-:W-:Y:S01]  /*10df0*/  ULOP3.LUT UR6, UR16, 0xffff, URZ, 0xc0, !UPT ;  /* 0x0000ffff10067892 */ /* 0x000fe2000f8ec0ff */
[----:B------:R-:W-:Y:S01]  /*10e00*/  UMOV UR8, 0xffff ;  /* 0x0000ffff00087882 */ /* 0x000fe20000000000 */
[----:B------:R-:W-:Y:S02]  /*10e10*/  UMOV UR4, 0x1 ;  /* 0x0000000100047882 */ /* 0x000fe40000000000 */
[----:B------:R-:W-:-:S04]  /*10e20*/  USHF.R.U32.HI UR6, URZ, 0x5, UR6 ;  /* 0x00000005ff067899 */ /* 0x000fc80008011606 */
[----:B------:R-:W-:Y:S02]  /*10e30*/  USHF.L.U32 UR8, UR8, UR6, URZ ;  /* 0x0000000608087299 */ /* 0x000fe400080006ff */
[----:B------:R-:W-:-:S04]  /*10e40*/  USHF.L.U32 UR4, UR4, UR6, URZ ;  /* 0x0000000604047299 */ /* 0x000fc800080006ff */
[----:B-1----:R-:W-:-:S04]  /*10e50*/  LOP3.LUT R0, R0, UR8, RZ, 0xc0, !PT ;  /* 0x0000000800007c12 */ /* 0x002fc8000f8ec0ff */
[----:B------:R-:W-:-:S13]  /*10e60*/  ISETP.NE.AND P0, PT, R0, UR8, PT ;  /* 0x0000000800007c0c */ /* 0x000fda000bf05270 */
[----:B------:R-:W-:Y:S05]  /*10e70*/  @P0 BRA `(.L_x_224) ;  /* 0x0000000000580947 */ /* 0x000fea0003800000 */
[----:B------:R-:W1:Y:S02]  /*10e80*/  LDS R0, [UR5+0x18] ;  /* 0x00001805ff007984 */ /* 0x000e640008000800 */
[----:B-1----:R-:W-:-:S04]  /*10e90*/  LOP3.LUT R0, R0, UR4, RZ, 0xc0, !PT ;  /* 0x0000000400007c12 */ /* 0x002fc8000f8ec0ff */
[----:B------:R-:W-:-:S13]  /*10ea0*/  ISETP.NE.AND P0, PT, R0, UR4, PT ;  /* 0x0000000400007c0c */ /* 0x000fda000bf05270 */
[----:B------:R-:W-:Y:S05]  /*10eb0*/  @P0 BRA `(.L_x_225) ;  /* 0x00000000003c0947 */ /* 0x000fea0003800000 */
[----:B------:R-:W1:Y:S01]  /*10ec0*/  S2R R2, SR_LANEID ;  /* 0x0000000000027919 */ /* 0x000e620000000000 */
[----:B------:R-:W-:Y:S01]  /*10ed0*/  ULOP3.LUT UR8, URZ, UR8, URZ, 0x33, !UPT ;  /* 0x00000008ff087292 */ /* 0x000fe2000f8e33ff */
[----:B------:R-:W-:Y:S01]  /*10ee0*/  LOP3.LUT R4, RZ, UR4, RZ, 0x33, !PT ;  /* 0x00000004ff047c12 */ /* 0x000fe2000f8e33ff */
[----:B------:R-:W-:Y:S02]  /*10ef0*/  VOTEU.ANY UR7, UPT, PT ;  /* 0x0000000000077886 */ /* 0x000fe400038e0100 */
[----:B------:R-:W-:Y:S01]  /*10f00*/  UFLO.U32 UR7, UR7 ;  /* 0x00000007000772bd */ /* 0x000fe200080e0000 */
[----:B------:R-:W2:Y:S01]  /*10f10*/  REDUX UR4, R4 ;  /* 0x00000000040473c4 */ /* 0x000ea20000000000 */
[----:B------:R-:W-:-:S06]  /*10f20*/  IMAD.U32 R0, RZ, RZ, UR8 ;  /* 0x00000008ff007e24 */ /* 0x000fcc000f8e00ff */
[----:B------:R4:W-:Y:S01]  /*10f30*/  UTCATOMSWS.AND URZ, UR8 ;  /* 0x0000000800ff79e3 */ /* 0x0009e20008000000 */
[----:B------:R-:W5:Y:S01]  /*10f40*/  REDUX UR6, R0 ;  /* 0x00000000000673c4 */ /* 0x000f620000000000 */
[----:B-1----:R-:W-:Y:S01]  /*10f50*/  ISETP.EQ.U32.AND P0, PT, R2, UR7, PT ;  /* 0x0000000702007c0c */ /* 0x002fe2000bf02070 */
[----:B--2---:R-:W-:Y:S01]  /*10f60*/  IMAD.U32 R2, RZ, RZ, UR4 ;  /* 0x00000004ff027e24 */ /* 0x004fe2000f8e00ff */
[----:B-----5:R-:W-:-:S11]  /*10f70*/  MOV R3, UR6 ;  /* 0x0000000600037c02 */ /* 0x020fd60008000f00 */
[----:B------:R4:W-:Y:S04]  /*10f80*/  @P0 ATOMS.AND RZ, [UR5+0x14], R3 ;  /* 0x00001403ffff098c */ /* 0x0009e8000a800005 */
[----:B------:R4:W-:Y:S01]  /*10f90*/  @P0 ATOMS.AND RZ, [UR5+0x18], R2 ;  /* 0x00001802ffff098c */ /* 0x0009e2000a800005 */
[----:B------:R-:W-:Y:S05]  /*10fa0*/  BRA `(.L_x_226) ;  /* 0x0000000000147947 */ /* 0x000fea0003800000 */
.L_x_225:
[----:B------:R-:W-:Y:S02]  /*10fb0*/  MOV R2, 0x10fd0 ;  /* 0x00010fd000027802 */ /* 0x000fe40000000f00 */
[----:B---3--:R-:W-:Y:S05]  /*10fc0*/  CALL.REL.NOINC `($__internal_0_$__cuda_sm10x_tcgen05_guardrail_trap_col_being_dealloced_not_returned_by_alloc) ;  /* 0x0000000c003c7944 */ /* 0x008fea0003c00000 */
[----:B------:R-:W-:Y:S05]  /*10fd0*/  BRA `(.L_x_226) ;  /* 0x0000000000087947 */ /* 0x000fea0003800000 */
.L_x_224:
[----:B------:R-:W-:Y:S02]  /*10fe0*/  MOV R2, 0x11000 ;  /* 0x0001100000027802 */ /* 0x000fe40000000f00 */
[----:B---3--:R-:W-:Y:S05]  /*10ff0*/  CALL.REL.NOINC `($__internal_2_$__cuda_sm10x_tcgen05_guardrail_trap_unallocated_columns_being_dealloced) ;  /* 0x0000000c00487944 */ /* 0x008fea0003c00000 */
.L_x_226:
[----:B------:R-:W-:Y:S01]  /*11000*/  NOP ;  /* 0x0000000000007918 */ /* 0x000fe20000000000 */
[----:B----4-:R-:W-:Y:S05]  /*11010*/  EXIT ;  /* 0x000000000000794d */ /* 0x010fea0003800000 */
.L_x_31:
[----:B------:R-:W-:-:S07]  /*11020*/  MOV R0, UR9 ;  /* 0x0000000900007c02 */ /* 0x000fce0008000f00 */
.L_x_227:
[----:B--2---:R2:W3:Y:S02]  /*11030*/  SYNCS.PHASECHK.TRANS64.TRYWAIT P0, [R0+URZ+0x28], R3 ;  /* 0x00002803000075a7 */ /* 0x0044e400080011ff */
[----:B---3--:R-:W-:Y:S05]  /*11040*/  @!P0 NANOSLEEP.SYNCS 0x989680 ;  /* 0x009896800000895d */ /* 0x008fea0003900000 */
[----:B------:R-:W3:Y:S02]  /*11050*/  @!P0 SYNCS.PHASECHK.TRANS64 P0, [R0+URZ+0x28], R3 ;  /* 0x00002803000085a7 */ /* 0x000ee400080010ff */
[----:B---3--:R-:W-:Y:S05]  /*11060*/  @!P0 BRA `(.L_x_227) ;  /* 0xfffffffc00f08947 */ /* 0x008fea000383ffff */
[----:B------:R-:W-:Y:S05]  /*11070*/  BRA `(.L_x_30) ;  /* 0xffffff2c00c87947 */ /* 0x000fea000383ffff */
.L_x_38:
[----:B--2---:R-:W-:-:S07]  /*11080*/  MOV R0, UR9 ;  /* 0x0000000900007c02 */ /* 0x004fce0008000f00 */
.L_x_228:
[----:B--2---:R2:W3:Y:S02]  /*11090*/  SYNCS.PHASECHK.TRANS64.TRYWAIT P0, [R0+URZ+0x28], R3 ;  /* 0x00002803000075a7 */ /* 0x0044e400080011ff */
[----:B---3--:R-:W-:Y:S05]  /*110a0*/  @!P0 NANOSLEEP.SYNCS 0x989680 ;  /* 0x009896800000895d */ /* 0x008fea0003900000 */
[----:B------:R-:W3:Y:S02]  /*110b0*/  @!P0 SYNCS.PHASECHK.TRANS64 P0, [R0+URZ+0x28], R3 ;  /* 0x00002803000085a7 */ /* 0x000ee400080010ff */
[----:B---3--:R-:W-:Y:S05]  /*110c0*/  @!P0 BRA `(.L_x_228) ;  /* 0xfffffffc00f08947 */ /* 0x008fea000383ffff */
[----:B------:R-:W-:Y:S05]  /*110d0*/  BRA `(.L_x_37) ;  /* 0xffffff3000687947 */ /* 0x000fea000383ffff */
.L_x_44:
[----:B--2---:R-:W-:-:S07]  /*110e0*/  MOV R0, UR4 ;  /* 0x0000000400007c02 */ /* 0x004fce0008000f00 */
.L_x_229:
[----:B-1----:R1:W2:Y:S02]  /*110f0*/  SYNCS.PHASECHK.TRANS64.TRYWAIT P0, [R0+URZ+0x180], R3 ;  /* 0x00018003000075a7 */ /* 0x0022a400080011ff */
[----:B--2---:R-:W-:Y:S05]  /*11100*/  @!P0 NANOSLEEP.SYNCS 0x989680 ;  /* 0x009896800000895d */ /* 0x004fea0003900000 */
[----:B------:R-:W2:Y:S02]  /*11110*/  @!P0 SYNCS.PHASECHK.TRANS64 P0, [R0+URZ+0x180], R3 ;  /* 0x00018003000085a7 */ /* 0x000ea400080010ff */
[----:B--2---:R-:W-:Y:S05]  /*11120*/  @!P0 BRA `(.L_x_229) ;  /* 0xfffffffc00f08947 */ /* 0x004fea000383ffff */
[----:B------:R-:W-:Y:S05]  /*11130*/  BRA `(.L_x_230) ;  /* 0xffffff3000ec7947 */ /* 0x000fea000383ffff */
.L_x_47:
[----:B------:R-:W-:-:S07]  /*11140*/  MOV R0, UR4 ;  /* 0x0000000400007c02 */ /* 0x000fce0008000f00 */
.L_x_231:
[----:B-1----:R1:W2:Y:S02]  /*11150*/  SYNCS.PHASECHK.TRANS64.TRYWAIT P0, [R0+URZ], R3 ;  /* 0x00000003000075a7 */ /* 0x0022a400080011ff */
[----:B--2---:R-:W-:Y:S05]  /*11160*/  @!P0 NANOSLEEP.SYNCS 0x989680 ;  /* 0x009896800000895d */ /* 0x004fea0003900000 */
[----:B------:R-:W2:Y:S02]  /*11170*/  @!P0 SYNCS.PHASECHK.TRANS64 P0, [R0+URZ], R3 ;  /* 0x00000003000085a7 */ /* 0x000ea400080010ff */
[----:B--2---:R-:W-:Y:S05]  /*11180*/  @!P0 BRA `(.L_x_231) ;  /* 0xfffffffc00f08947 */ /* 0x004fea000383ffff */
[----:B------:R-:W-:Y:S05]  /*11190*/  BRA `(.L_x_232) ;  /* 0xffffff34004c7947 */ /* 0x000fea000383ffff */
.L_x_48:
[----:B------:R-:W-:-:S07]  /*111a0*/  MOV R0, UR4 ;  /* 0x0000000400007c02 */ /* 0x000fce0008000f00 */
.L_x_233:
[----:B-1----:R1:W2:Y:S02]  /*111b0*/  SYNCS.PHASECHK.TRANS64.TRYWAIT P0, [R0+URZ], R3 ;  /* 0x00000003000075a7 */ /* 0x0022a400080011ff */
[----:B--2---:R-:W-:Y:S05]  /*111c0*/  @!P0 NANOSLEEP.SYNCS 0x989680 ;  /* 0x009896800000895d */ /* 0x004fea0003900000 */
[----:B------:R-:W2:Y:S02]  /*111d0*/  @!P0 SYNCS.PHASECHK.TRANS64 P0, [R0+URZ], R3 ;  /* 0x00000003000085a7 */ /* 0x000ea400080010ff */
[----:B--2---:R-:W-:Y:S05]  /*111e0*/  @!P0 BRA `(.L_x_233) ;  /* 0xfffffffc00f08947 */ /* 0x004fea000383ffff */
[----:B------:R-:W-:Y:S05]  /*111f0*/  BRA `(.L_x_234) ;  /* 0xffffff3400587947 */ /* 0x000fea000383ffff */
.L_x_49:
[----:B------:R-:W-:-:S07]  /*11200*/  MOV R0, UR4 ;  /* 0x0000000400007c02 */ /* 0x000fce0008000f00 */
.L_x_235:
[----:B-1----:R1:W2:Y:S02]  /*11210*/  SYNCS.PHASECHK.TRANS64.TRYWAIT P0, [R0+URZ], R3 ;  /* 0x00000003000075a7 */ /* 0x0022a400080011ff */
[----:B--2---:R-:W-:Y:S05]  /*11220*/  @!P0 NANOSLEEP.SYNCS 0x989680 ;  /* 0x009896800000895d */ /* 0x004fea0003900000 */
[----:B------:R-:W2:Y:S02]  /*11230*/  @!P0 SYNCS.PHASECHK.TRANS64 P0, [R0+URZ], R3 ;  /* 0x00000003000085a7 */ /* 0x000ea400080010ff */
[----:B--2---:R-:W-:Y:S05]  /*11240*/  @!P0 BRA `(.L_x_235) ;  /* 0xfffffffc00f08947 */ /* 0x004fea000383ffff */
[----:B------:R-:W-:Y:S05]  /*11250*/  BRA `(.L_x_236) ;  /* 0xffffff3400647947 */ /* 0x000fea000383ffff */
.L_x_50:
[----:B------:R-:W-:-:S07]  /*11260*/  MOV R0, UR4 ;  /* 0x0000000400007c02 */ /* 0x000fce0008000f00 */
.L_x_237:
[----:B-1----:R1:W2:Y:S02]  /*11270*/  SYNCS.PHASECHK.TRANS64.TRYWAIT P0, [R0+URZ], R3 ;  /* 0x00000003000075a7 */ /* 0x0022a400080011ff */
[----:B--2---:R-:W-:Y:S05]  /*11280*/  @!P0 NANOSLEEP.SYNCS 0x989680 ;  /* 0x009896800000895d */ /* 0x004fea0003900000 */
[----:B------:R-:W2:Y:S02]  /*11290*/  @!P0 SYNCS.PHASECHK.TRANS64 P0, [R0+URZ], R3 ;  /* 0x00000003000085a7 */ /* 0x000ea400080010ff */
[----:B--2---:R-:W-:Y:S05]  /*112a0*/  @!P0 BRA `(.L_x_237) ;  /* 0xfffffffc00f08947 */ /* 0x004fea000383ffff */
[----:B------:R-:W-:Y:S05]  /*112b0*/  BRA `(.L_x_238) ;  /* 0xffffff3400707947 */ /* 0x000fea000383ffff */
.L_x_65:
[----:B------:R-:W-:-:S07]  /*112c0*/  MOV R17, UR4 ;  /* 0x0000000400117c02 */ /* 0x000fce0008000f00 */
.L_x_239:
[----:B-1----:R1:W2:Y:S02]  /*112d0*/  SYNCS.PHASECHK.TRANS64.TRYWAIT P0, [R17+URZ+0xe0], R20 ;  /* 0x0000e014110075a7 */ /* 0x0022a400080011ff */
[----:B--2---:R-:W-:Y:S05]  /*112e0*/  @!P0 NANOSLEEP.SYNCS 0x989680 ;  /* 0x009896800000895d */ /* 0x004fea0003900000 */
[----:B------:R-:W2:Y:S02]  /*112f0*/  @!P0 SYNCS.PHASECHK.TRANS64 P0, [R17+URZ+0xe0], R20 ;  /* 0x0000e014110085a7 */ /* 0x000ea400080010ff */
[----:B--2---:R-:W-:Y:S05]  /*11300*/  @!P0 BRA `(.L_x_239) ;  /* 0xfffffffc00f08947 */ /* 0x004fea000383ffff */
[----:B------:R-:W-:Y:S05]  /*11310*/  BRA `(.L_x_240) ;  /* 0xffffff5000507947 */ /* 0x000fea000383ffff */
.L_x_81:
[----:B------:R-:W-:-:S07]  /*11320*/  MOV R23, UR4 ;  /* 0x0000000400177c02 */ /* 0x000fce0008000f00 */
.L_x_241:
[----:B--2---:R2:W3:Y:S02]  /*11330*/  SYNCS.PHASECHK.TRANS64.TRYWAIT P0, [R23+URZ+0xe0], R20 ;  /* 0x0000e014170075a7 */ /* 0x0044e400080011ff */
[----:B---3--:R-:W-:Y:S05]  /*11340*/  @!P0 NANOSLEEP.SYNCS 0x989680 ;  /* 0x009896800000895d */ /* 0x008fea0003900000 */
[----:B------:R-:W3:Y:S02]  /*11350*/  @!P0 SYNCS.PHASECHK.TRANS64 P0, [R23+URZ+0xe0], R20 ;  /* 0x0000e014170085a7 */ /* 0x000ee400080010ff */
[----:B---3--:R-:W-:Y:S05]  /*11360*/  @!P0 BRA `(.L_x_241) ;  /* 0xfffffffc00f08947 */ /* 0x008fea000383ffff */
[----:B------:R-:W-:Y:S05]  /*11370*/  BRA `(.L_x_242) ;  /* 0xffffff6c00247947 */ /* 0x000fea000383ffff */
.L_x_90:
[----:B--2---:R2:W4:Y:S02]  /*11380*/  SYNCS.PHASECHK.TRANS64.TRYWAIT P0, [R19+URZ+0x98], R6 ;  /* 0x00009806130075a7 */ /* 0x00452400080011ff */
[----:B----4-:R-:W-:Y:S05]  /*11390*/  @!P0 NANOSLEEP.SYNCS 0x989680 ;  /* 0x009896800000895d */ /* 0x010fea0003900000 */
[----:B------:R-:W4:Y:S02]  /*113a0*/  @!P0 SYNCS.PHASECHK.TRANS64 P0, [R19+URZ+0x98], R6 ;  /* 0x00009806130085a7 */ /* 0x000f2400080010ff */
[----:B----4-:R-:W-:Y:S05]  /*113b0*/  @!P0 BRA `(.L_x_90) ;  /* 0xfffffffc00f08947 */ /* 0x010fea000383ffff */
[----:B------:R-:W-:Y:S05]  /*113c0*/  BRA `(.L_x_87) ;  /* 0xffffff74003c7947 */ /* 0x000fea000383ffff */
.L_x_94:
[----:B------:R-:W-:Y:S07]  /*113d0*/  MOV R0, UR21 ;  /* 0x0000001500007c02 */ /* 0x000fee0008000f00 */
.L_x_243:
[----:B------:R1:W1:Y:S02]  /*113e0*/  SYNCS.PHASECHK.TRANS64.TRYWAIT P0, [R0+URZ+0x70], R5 ;  /* 0x00007005000075a7 */ /* 0x00026400080011ff */
[----:B-1----:R-:W-:Y:S05]  /*113f0*/  @!P0 NANOSLEEP.SYNCS 0x989680 ;  /* 0x009896800000895d */ /* 0x002fea0003900000 */
[----:B------:R-:W1:Y:S02]  /*11400*/  @!P0 SYNCS.PHASECHK.TRANS64 P0, [R0+URZ+0x70], R5 ;  /* 0x00007005000085a7 */ /* 0x000e6400080010ff */
[----:B-1----:R-:W-:Y:S05]  /*11410*/  @!P0 BRA `(.L_x_243) ;  /* 0xfffffffc00f08947 */ /* 0x002fea000383ffff */
[----:B------:R-:W-:Y:S05]  /*11420*/  BRA `(.L_x_244) ;  /* 0xffffff7400c87947 */ /* 0x000fea000383ffff */
.L_x_100:
[----:B------:R-:W-:Y:S07]  /*11430*/  MOV R0, UR21 ;  /* 0x0000001500007c02 */ /* 0x000fee0008000f00 */
.L_x_245:
[----:B-1----:R1:W4:Y:S02]  /*11440*/  SYNCS.PHASECHK.TRANS64.TRYWAIT P0, [R0+URZ+0x78], R5 ;  /* 0x00007805000075a7 */ /* 0x00232400080011ff */
[----:B----4-:R-:W-:Y:S05]  /*11450*/  @!P0 NANOSLEEP.SYNCS 0x989680 ;  /* 0x009896800000895d */ /* 0x010fea0003900000 */
[----:B------:R-:W4:Y:S02]  /*11460*/  @!P0 SYNCS.PHASECHK.TRANS64 P0, [R0+URZ+0x78], R5 ;  /* 0x00007805000085a7 */ /* 0x000f2400080010ff */
[----:B----4-:R-:W-:Y:S05]  /*11470*/  @!P0 BRA `(.L_x_245) ;  /* 0xfffffffc00f08947 */ /* 0x010fea000383ffff */
[----:B------:R-:W-:Y:S05]  /*11480*/  BRA `(.L_x_246) ;  /* 0xffffff7800207947 */ /* 0x000fea000383ffff */
.L_x_106:
[----:B-1--4-:R-:W-:Y:S07]  /*11490*/  MOV R0, UR21 ;  /* 0x0000001500007c02 */ /* 0x012fee0008000f00 */
.L_x_247:
[----:B-1----:R1:W4:Y:S02]  /*114a0*/  SYNCS.PHASECHK.TRANS64.TRYWAIT P0, [R0+URZ+0x80], R5 ;  /* 0x00008005000075a7 */ /* 0x00232400080011ff */
[----:B----4-:R-:W-:Y:S05]  /*114b0*/  @!P0 NANOSLEEP.SYNCS 0x989680 ;  /* 0x009896800000895d */ /* 0x010fea0003900000 */
[----:B------:R-:W4:Y:S02]  /*114c0*/  @!P0 SYNCS.PHASECHK.TRANS64 P0, [R0+URZ+0x80], R5 ;  /* 0x00008005000085a7 */ /* 0x000f2400080010ff */
[----:B----4-:R-:W-:Y:S05]  /*114d0*/  @!P0 BRA `(.L_x_247) ;  /* 0xfffffffc00f08947 */ /* 0x010fea000383ffff */
[----:B------:R-:W-:Y:S05]  /*114e0*/  BRA `(.L_x_248) ;  /* 0xffffff7800787947 */ /* 0x000fea000383ffff */
.L_x_112:
[----:B-1--4-:R-:W-:Y:S07]  /*114f0*/  MOV R0, UR21 ;  /* 0x0000001500007c02 */ /* 0x012fee0008000f00 */
.L_x_249:
[----:B-1----:R1:W4:Y:S02]  /*11500*/  SYNCS.PHASECHK.TRANS64.TRYWAIT P0, [R0+URZ+0x88], R5 ;  /* 0x00008805000075a7 */ /* 0x00232400080011ff */
[----:B----4-:R-:W-:Y:S05]  /*11510*/  @!P0 NANOSLEEP.SYNCS 0x989680 ;  /* 0x009896800000895d */ /* 0x010fea0003900000 */
[----:B------:R-:W4:Y:S02]  /*11520*/  @!P0 SYNCS.PHASECHK.TRANS64 P0, [R0+URZ+0x88], R5 ;  /* 0x00008805000085a7 */ /* 0x000f2400080010ff */
[----:B----4-:R-:W-:Y:S05]  /*11530*/  @!P0 BRA `(.L_x_249) ;  /* 0xfffffffc00f08947 */ /* 0x010fea000383ffff */
[----:B------:R-:W-:Y:S05]  /*11540*/  BRA `(.L_x_250) ;  /* 0xffffff7800d07947 */ /* 0x000fea000383ffff */
.L_x_118:
[----:B----4-:R-:W-:Y:S07]  /*11550*/  MOV R0, UR8 ;  /* 0x0000000800007c02 */ /* 0x010fee0008000f00 */
.L_x_251:
[----:B-1----:R1:W4:Y:S02]  /*11560*/  SYNCS.PHASECHK.TRANS64.TRYWAIT P0, [R0+URZ+0x180], R5 ;  /* 0x00018005000075a7 */ /* 0x00232400080011ff */
[----:B----4-:R-:W-:Y:S05]  /*11570*/  @!P0 NANOSLEEP.SYNCS 0x989680 ;  /* 0x009896800000895d */ /* 0x010fea0003900000 */
[----:B------:R-:W4:Y:S02]  /*11580*/  @!P0 SYNCS.PHASECHK.TRANS64 P0, [R0+URZ+0x180], R5 ;  /* 0x00018005000085a7 */ /* 0x000f2400080010ff */
[----:B----4-:R-:W-:Y:S05]  /*11590*/  @!P0 BRA `(.L_x_251) ;  /* 0xfffffffc00f08947 */ /* 0x010fea000383ffff */
[----:B------:R-:W-:Y:S05]  /*115a0*/  BRA `(.L_x_252) ;  /* 0xffffff7c00387947 */ /* 0x000fea000383ffff */
.L_x_122:
[----:B------:R-:W-:-:S07]  /*115b0*/  MOV R0, UR21 ;  /* 0x0000001500007c02 */ /* 0x000fce0008000f00 */
.L_x_253:
[----:B-1----:R1:W4:Y:S02]  /*115c0*/  SYNCS.PHASECHK.TRANS64.TRYWAIT P0, [R0+URZ+0x70], R3 ;  /* 0x00007003000075a7 */ /* 0x00232400080011ff */
[----:B----4-:R-:W-:Y:S05]  /*115d0*/  @!P0 NANOSLEEP.SYNCS 0x989680 ;  /* 0x009896800000895d */ /* 0x010fea0003900000 */
[----:B------:R-:W4:Y:S02]  /*115e0*/  @!P0 SYNCS.PHASECHK.TRANS64 P0, [R0+URZ+0x70], R3 ;  /* 0x00007003000085a7 */ /* 0x000f2400080010ff */
[----:B----4-:R-:W-:Y:S05]  /*115f0*/  @!P0 BRA `(.L_x_253) ;  /* 0xfffffffc00f08947 */ /* 0x010fea000383ffff */
[----:B------:R-:W-:Y:S05]  /*11600*/  BRA `(.L_x_254) ;  /* 0xffffff7c00987947 */ /* 0x000fea000383ffff */
.L_x_124:
[----:B-1----:R-:W-:-:S07]  /*11610*/  MOV R0, UR21 ;  /* 0x0000001500007c02 */ /* 0x002fce0008000f00 */
.L_x_255:
[----:B-1----:R1:W4:Y:S02]  /*11620*/  SYNCS.PHASECHK.TRANS64.TRYWAIT P0, [R0+URZ+0x78], R3 ;  /* 0x00007803000075a7 */ /* 0x00232400080011ff */
[----:B----4-:R-:W-:Y:S05]  /*11630*/  @!P0 NANOSLEEP.SYNCS 0x989680 ;  /* 0x009896800000895d */ /* 0x010fea0003900000 */
[----:B------:R-:W4:Y:S02]  /*11640*/  @!P0 SYNCS.PHASECHK.TRANS64 P0, [R0+URZ+0x78], R3 ;  /* 0x00007803000085a7 */ /* 0x000f2400080010ff */
[----:B----4-:R-:W-:Y:S05]  /*11650*/  @!P0 BRA `(.L_x_255) ;  /* 0xfffffffc00f08947 */ /* 0x010fea000383ffff */
[----:B------:R-:W-:Y:S05]  /*11660*/  BRA `(.L_x_256) ;  /* 0xffffff7c00907947 */ /* 0x000fea000383ffff */
.L_x_126:
[----:B-1----:R-:W-:-:S07]  /*11670*/  MOV R0, UR21 ;  /* 0x0000001500007c02 */ /* 0x002fce0008000f00 */
.L_x_257:
[----:B-1----:R1:W4:Y:S02]  /*11680*/  SYNCS.PHASECHK.TRANS64.TRYWAIT P0, [R0+URZ+0x80], R3 ;  /* 0x00008003000075a7 */ /* 0x00232400080011ff */
[----:B----4-:R-:W-:Y:S05]  /*11690*/  @!P0 NANOSLEEP.SYNCS 0x989680 ;  /* 0x009896800000895d */ /* 0x010fea0003900000 */
[----:B------:R-:W4:Y:S02]  /*116a0*/  @!P0 SYNCS.PHASECHK.TRANS64 P0, [R0+URZ+0x80], R3 ;  /* 0x00008003000085a7 */ /* 0x000f2400080010ff */
[----:B----4-:R-:W-:Y:S05]  /*116b0*/  @!P0 BRA `(.L_x_257) ;  /* 0xfffffffc00f08947 */ /* 0x010fea000383ffff */
[----:B------:R-:W-:Y:S05]  /*116c0*/  BRA `(.L_x_258) ;  /* 0xffffff7c00887947 */ /* 0x000fea000383ffff */
.L_x_135:
[----:B------:R-:W-:Y:S07]  /*116d0*/  MOV R0, UR6 ;  /* 0x0000000600007c02 */ /* 0x000fee0008000f00 */
.L_x_259:
[----:B---3--:R3:W4:Y:S02]  /*116e0*/  SYNCS.PHASECHK.TRANS64.TRYWAIT P0, [R0+URZ+0x180], R3 ;  /* 0x00018003000075a7 */ /* 0x00872400080011ff */
[----:B----4-:R-:W-:Y:S05]  /*116f0*/  @!P0 NANOSLEEP.SYNCS 0x989680 ;  /* 0x009896800000895d */ /* 0x010fea0003900000 */
[----:B------:R-:W4:Y:S02]  /*11700*/  @!P0 SYNCS.PHASECHK.TRANS64 P0, [R0+URZ+0x180], R3 ;  /* 0x00018003000085a7 */ /* 0x000f2400080010ff */
[----:B----4-:R-:W-:Y:S05]  /*11710*/  @!P0 BRA `(.L_x_259) ;  /* 0xfffffffc00f08947 */ /* 0x010fea000383ffff */
[----:B------:R-:W-:Y:S05]  /*11720*/  BRA `(.L_x_260) ;  /* 0xffffff88002c7947 */ /* 0x000fea000383ffff */
.L_x_144:
[----:B------:R-:W-:Y:S07]  /*11730*/  MOV R15, 0xffffffff ;  /* 0xffffffff000f7802 */ /* 0x000fee0000000f00 */
[----:B---345:R-:W-:Y:S05]  /*11740*/  WARPSYNC.COLLECTIVE R15, `(.L_x_261) ;  /* 0x000000000f0c7348 */ /* 0x038fea0003c00000 */
[----:B------:R-:W-:Y:S02]  /*11750*/  ELECT P6, UR79, PT ;  /* 0x00000000004f782f */ /* 0x000fe400038c0000 */
[----:B------:R-:W-:Y:S01]  /*11760*/  MOV R14, UR79 ;  /* 0x0000004f000e7c02 */ /* 0x000fe20008000f00 */
[----:B---345:R-:W-:Y:S10]  /*11770*/  ENDCOLLECTIVE ;  /* 0x000000000000791b */ /* 0x038ff40003800000 */
.L_x_261:
[----:B------:R-:W-:Y:S05]  /*11780*/  BRA `(.L_x_262) ;  /* 0xffffff8c00447947 */ /* 0x000fea000383ffff */
.L_x_149:
[----:B--2---:R-:W-:Y:S04]  /*11790*/  MOV R3, UR43 ;  /* 0x0000002b00037c02 */ /* 0x004fe80008000f00 */
[----:B------:R2:W1:Y:S03]  /*117a0*/  SYNCS.PHASECHK.TRANS64.TRYWAIT P0, [R3+URZ+0x50], R2 ;  /* 0x00005002030075a7 */ /* 0x00046600080011ff */
[----:B-1----:R-:W-:Y:S05]  /*117b0*/  @!P0 NANOSLEEP.SYNCS 0x989680 ;  /* 0x009896800000895d */ /* 0x002fea0003900000 */
[----:B------:R-:W1:Y:S02]  /*117c0*/  @!P0 SYNCS.PHASECHK.TRANS64 P0, [R3+URZ+0x50], R2 ;  /* 0x00005002030085a7 */ /* 0x000e6400080010ff */
[----:B-1----:R-:W-:Y:S05]  /*117d0*/  @!P0 BRA `(.L_x_149) ;  /* 0xfffffffc00ec8947 */ /* 0x002fea000383ffff */
[----:B------:R-:W-:Y:S05]  /*117e0*/  BRA `(.L_x_148) ;  /* 0xffffff8c00e47947 */ /* 0x000fea000383ffff */
.L_x_153:
[----:B------:R1:W1:Y:S02]  /*117f0*/  SYNCS.PHASECHK.TRANS64.TRYWAIT P1, [R97+URZ+0x120], R0 ;  /* 0x00012000610075a7 */ /* 0x00026400080211ff */
[----:B-1----:R-:W-:Y:S05]  /*11800*/  @!P1 NANOSLEEP.SYNCS 0x989680 ;  /* 0x009896800000995d */ /* 0x002fea0003900000 */
[----:B------:R-:W1:Y:S02]  /*11810*/  @!P1 SYNCS.PHASECHK.TRANS64 P1, [R97+URZ+0x120], R0 ;  /* 0x00012000610095a7 */ /* 0x000e6400080210ff */
[----:B-1----:R-:W-:Y:S05]  /*11820*/  @!P1 BRA `(.L_x_153) ;  /* 0xfffffffc00f09947 */ /* 0x002fea000383ffff */
[----:B------:R-:W-:Y:S05]  /*11830*/  BRA `(.L_x_152) ;  /* 0xffffff90007c7947 */ /* 0x000fea000383ffff */
.L_x_160:
[----:B--2---:R-:W-:Y:S04]  /*11840*/  MOV R3, UR43 ;  /* 0x0000002b00037c02 */ /* 0x004fe80008000f00 */
[----:B------:R2:W3:Y:S03]  /*11850*/  SYNCS.PHASECHK.TRANS64.TRYWAIT P1, [R3+URZ+0x58], R0 ;  /* 0x00005800030075a7 */ /* 0x0004e600080211ff */
[----:B---3--:R-:W-:Y:S05]  /*11860*/  @!P1 NANOSLEEP.SYNCS 0x989680 ;  /* 0x009896800000995d */ /* 0x008fea0003900000 */
[----:B------:R-:W3:Y:S02]  /*11870*/  @!P1 SYNCS.PHASECHK.TRANS64 P1, [R3+URZ+0x58], R0 ;  /* 0x00005800030095a7 */ /* 0x000ee400080210ff */
[----:B---3--:R-:W-:Y:S05]  /*11880*/  @!P1 BRA `(.L_x_160) ;  /* 0xfffffffc00ec9947 */ /* 0x008fea000383ffff */
[----:B------:R-:W-:Y:S05]  /*11890*/  BRA `(.L_x_159) ;  /* 0xffffff9c00947947 */ /* 0x000fea000383ffff */
.L_x_168:
[----:B--2---:R-:W-:Y:S04]  /*118a0*/  MOV R0, UR43 ;  /* 0x0000002b00007c02 */ /* 0x004fe80008000f00 */
[----:B------:R2:W1:Y:S03]  /*118b0*/  SYNCS.PHASECHK.TRANS64.TRYWAIT P1, [R0+URZ+0x60], R3 ;  /* 0x00006003000075a7 */ /* 0x00046600080211ff */
[----:B-1----:R-:W-:Y:S05]  /*118c0*/  @!P1 NANOSLEEP.SYNCS 0x989680 ;  /* 0x009896800000995d */ /* 0x002fea0003900000 */
[----:B------:R-:W1:Y:S02]  /*118d0*/  @!P1 SYNCS.PHASECHK.TRANS64 P1, [R0+URZ+0x60], R3 ;  /* 0x00006003000095a7 */ /* 0x000e6400080210ff */
[----:B-1----:R-:W-:Y:S05]  /*118e0*/  @!P1 BRA `(.L_x_168) ;  /* 0xfffffffc00ec9947 */ /* 0x002fea000383ffff */
[----:B------:R-:W-:Y:S05]  /*118f0*/  BRA `(.L_x_167) ;  /* 0xffffffa800fc7947 */ /* 0x000fea000383ffff */
.L_x_176:
[----:B--2---:R-:W-:Y:S04]  /*11900*/  MOV R0, UR43 ;  /* 0x0000002b00007c02 */ /* 0x004fe80008000f00 */
[----:B------:R2:W1:Y:S03]  /*11910*/  SYNCS.PHASECHK.TRANS64.TRYWAIT P1, [R0+URZ+0x68], R3 ;  /* 0x00006803000075a7 */ /* 0x00046600080211ff */
[----:B-1----:R-:W-:Y:S05]  /*11920*/  @!P1 NANOSLEEP.SYNCS 0x989680 ;  /* 0x009896800000995d */ /* 0x002fea0003900000 */
[----:B------:R-:W1:Y:S02]  /*11930*/  @!P1 SYNCS.PHASECHK.TRANS64 P1, [R0+URZ+0x68], R3 ;  /* 0x00006803000095a7 */ /* 0x000e6400080210ff */
[----:B-1----:R-:W-:Y:S05]  /*11940*/  @!P1 BRA `(.L_x_176) ;  /* 0xfffffffc00ec9947 */ /* 0x002fea000383ffff */
[----:B------:R-:W-:Y:S05]  /*11950*/  BRA `(.L_x_175) ;  /* 0xffffffb800747947 */ /* 0x000fea000383ffff */
.L_x_188:
[----:B------:R-:W-:Y:S07]  /*11960*/  MOV R4, UR24 ;  /* 0x0000001800047c02 */ /* 0x000fee0008000f00 */
.L_x_263:
[----:B--2---:R2:W4:Y:S02]  /*11970*/  SYNCS.PHASECHK.TRANS64.TRYWAIT P0, [R4+URZ+0xa0], R5 ;  /* 0x0000a005040075a7 */ /* 0x00452400080011ff */
[----:B----4-:R-:W-:Y:S05]  /*11980*/  @!P0 NANOSLEEP.SYNCS 0x989680 ;  /* 0x009896800000895d */ /* 0x010fea0003900000 */
[----:B------:R-:W4:Y:S02]  /*11990*/  @!P0 SYNCS.PHASECHK.TRANS64 P0, [R4+URZ+0xa0], R5 ;  /* 0x0000a005040085a7 */ /* 0x000f2400080010ff */
[----:B----4-:R-:W-:Y:S05]  /*119a0*/  @!P0 BRA `(.L_x_263) ;  /* 0xfffffffc00f08947 */ /* 0x010fea000383ffff */
[----:B------:R-:W-:Y:S05]  /*119b0*/  BRA `(.L_x_264) ;  /* 0xffffffd000947947 */ /* 0x000fea000383ffff */
.L_x_191:
[----:B------:R-:W-:Y:S07]  /*119c0*/  MOV R4, UR24 ;  /* 0x0000001800047c02 */ /* 0x000fee0008000f00 */
.L_x_265:
[----:B-1----:R1:W2:Y:S02]  /*119d0*/  SYNCS.PHASECHK.TRANS64.TRYWAIT P1, [R4+URZ+0x1c0], R5 ;  /* 0x0001c005040075a7 */ /* 0x0022a400080211ff */
[----:B--2---:R-:W-:Y:S05]  /*119e0*/  @!P1 NANOSLEEP.SYNCS 0x989680 ;  /* 0x009896800000995d */ /* 0x004fea0003900000 */
[----:B------:R-:W2:Y:S02]  /*119f0*/  @!P1 SYNCS.PHASECHK.TRANS64 P1, [R4+URZ+0x1c0], R5 ;  /* 0x0001c005040095a7 */ /* 0x000ea400080210ff */
[----:B--2---:R-:W-:Y:S05]  /*11a00*/  @!P1 BRA `(.L_x_265) ;  /* 0xfffffffc00f09947 */ /* 0x004fea000383ffff */
[----:B------:R-:W-:Y:S05]  /*11a10*/  BRA `(.L_x_266) ;  /* 0xffffffd000f07947 */ /* 0x000fea000383ffff */
.L_x_207:
[----:B-1----:R-:W-:-:S07]  /*11a20*/  MOV R4, UR8 ;  /* 0x0000000800047c02 */ /* 0x002fce0008000f00 */
.L_x_267:
[----:B-1----:R1:W3:Y:S02]  /*11a30*/  SYNCS.PHASECHK.TRANS64.TRYWAIT P0, [R4+URZ+0x140], R5 ;  /* 0x00014005040075a7 */ /* 0x0022e400080011ff */
[----:B---3--:R-:W-:Y:S05]  /*11a40*/  @!P0 NANOSLEEP.SYNCS 0x989680 ;  /* 0x009896800000895d */ /* 0x008fea0003900000 */
[----:B------:R-:W3:Y:S02]  /*11a50*/  @!P0 SYNCS.PHASECHK.TRANS64 P0, [R4+URZ+0x140], R5 ;  /* 0x00014005040085a7 */ /* 0x000ee400080010ff */
[----:B---3--:R-:W-:Y:S05]  /*11a60*/  @!P0 BRA `(.L_x_267) ;  /* 0xfffffffc00f08947 */ /* 0x008fea000383ffff */
[----:B------:R-:W-:Y:S05]  /*11a70*/  BRA `(.L_x_268) ;  /* 0xffffffe800947947 */ /* 0x000fea000383ffff */
.L_x_209:
[----:B------:R-:W-:Y:S07]  /*11a80*/  MOV R4, UR7 ;  /* 0x0000000700047c02 */ /* 0x000fee0008000f00 */
.L_x_269:
[----:B-1----:R1:W2:Y:S02]  /*11a90*/  SYNCS.PHASECHK.TRANS64.TRYWAIT P0, [R4+URZ], R5 ;  /* 0x00000005040075a7 */ /* 0x0022a400080011ff */
[----:B--2---:R-:W-:Y:S05]  /*11aa0*/  @!P0 NANOSLEEP.SYNCS 0x989680 ;  /* 0x009896800000895d */ /* 0x004fea0003900000 */
[----:B------:R-:W2:Y:S02]  /*11ab0*/  @!P0 SYNCS.PHASECHK.TRANS64 P0, [R4+URZ], R5 ;  /* 0x00000005040085a7 */ /* 0x000ea400080010ff */
[----:B--2---:R-:W-:Y:S05]  /*11ac0*/  @!P0 BRA `(.L_x_269) ;  /* 0xfffffffc00f08947 */ /* 0x004fea000383ffff */
[----:B------:R-:W-:Y:S05]  /*11ad0*/  BRA `(.L_x_208) ;  /* 0xffffffe800c87947 */ /* 0x000fea000383ffff */
.L_x_213:
[----:B------:R-:W-:-:S07]  /*11ae0*/  MOV R4, UR6 ;  /* 0x0000000600047c02 */ /* 0x000fce0008000f00 */
.L_x_270:
[----:B--2---:R2:W3:Y:S02]  /*11af0*/  SYNCS.PHASECHK.TRANS64.TRYWAIT P0, [R4+URZ+0x180], R5 ;  /* 0x00018005040075a7 */ /* 0x0044e400080011ff */
[----:B---3--:R-:W-:Y:S05]  /*11b00*/  @!P0 NANOSLEEP.SYNCS 0x989680 ;  /* 0x009896800000895d */ /* 0x008fea0003900000 */
[----:B------:R-:W3:Y:S02]  /*11b10*/  @!P0 SYNCS.PHASECHK.TRANS64 P0, [R4+URZ+0x180], R5 ;  /* 0x00018005040085a7 */ /* 0x000ee400080010ff */
[----:B---3--:R-:W-:Y:S05]  /*11b20*/  @!P0 BRA `(.L_x_270) ;  /* 0xfffffffc00f08947 */ /* 0x008fea000383ffff */
[----:B------:R-:W-:Y:S05]  /*11b30*/  BRA `(.L_x_271) ;  /* 0xffffffec00907947 */ /* 0x000fea000383ffff */
.L_x_217:
[----:B--2---:R-:W-:-:S07]  /*11b40*/  MOV R0, UR6 ;  /* 0x0000000600007c02 */ /* 0x004fce0008000f00 */
.L_x_272:
[----:B--2---:R2:W4:Y:S02]  /*11b50*/  SYNCS.PHASECHK.TRANS64.TRYWAIT P0, [R0+URZ+0x140], R5 ;  /* 0x00014005000075a7 */ /* 0x00452400080011ff */
[----:B----4-:R-:W-:Y:S05]  /*11b60*/  @!P0 NANOSLEEP.SYNCS 0x989680 ;  /* 0x009896800000895d */ /* 0x010fea0003900000 */
[----:B------:R-:W4:Y:S02]  /*11b70*/  @!P0 SYNCS.PHASECHK.TRANS64 P0, [R0+URZ+0x140], R5 ;  /* 0x00014005000085a7 */ /* 0x000f2400080010ff */
[----:B----4-:R-:W-:Y:S05]  /*11b80*/  @!P0 BRA `(.L_x_272) ;  /* 0xfffffffc00f08947 */ /* 0x010fea000383ffff */
[----:B------:R-:W-:Y:S05]  /*11b90*/  BRA `(.L_x_273) ;  /* 0xfffffff0000c7947 */ /* 0x000fea000383ffff */
.L_x_219:
[----:B--2---:R-:W-:-:S07]  /*11ba0*/  MOV R0, UR6 ;  /* 0x0000000600007c02 */ /* 0x004fce0008000f00 */
.L_x_274:
[----:B--2---:R2:W4:Y:S02]  /*11bb0*/  SYNCS.PHASECHK.TRANS64.TRYWAIT P0, [R0+URZ+0x140], R3 ;  /* 0x00014003000075a7 */ /* 0x00452400080011ff */
[----:B----4-:R-:W-:Y:S05]  /*11bc0*/  @!P0 NANOSLEEP.SYNCS 0x989680 ;  /* 0x009896800000895d */ /* 0x010fea0003900000 */
[----:B------:R-:W4:Y:S02]  /*11bd0*/  @!P0 SYNCS.PHASECHK.TRANS64 P0, [R0+URZ+0x140], R3 ;  /* 0x00014003000085a7 */ /* 0x000f2400080010ff */
[----:B----4-:R-:W-:Y:S05]  /*11be0*/  @!P0 BRA `(.L_x_274) ;  /* 0xfffffffc00f08947 */ /* 0x010fea000383ffff */
[----:B------:R-:W-:Y:S05]  /*11bf0*/  BRA `(.L_x_275) ;  /* 0xfffffff000207947 */ /* 0x000fea000383ffff */
.L_x_221:
[----:B------:R-:W-:-:S07]  /*11c00*/  MOV R0, UR6 ;  /* 0x0000000600007c02 */ /* 0x000fce0008000f00 */
.L_x_276:
[----:B-1----:R1:W2:Y:S02]  /*11c10*/  SYNCS.PHASECHK.TRANS64.TRYWAIT P0, [R0+URZ+0x140], R3 ;  /* 0x00014003000075a7 */ /* 0x0022a400080011ff */
[----:B--2---:R-:W-:Y:S05]  /*11c20*/  @!P0 NANOSLEEP.SYNCS 0x989680 ;  /* 0x009896800000895d */ /* 0x004fea0003900000 */
[----:B------:R-:W2:Y:S02]  /*11c30*/  @!P0 SYNCS.PHASECHK.TRANS64 P0, [R0+URZ+0x140], R3 ;  /* 0x00014003000085a7 */ /* 0x000ea400080010ff */
[----:B--2---:R-:W-:Y:S05]  /*11c40*/  @!P0 BRA `(.L_x_276) ;  /* 0xfffffffc00f08947 */ /* 0x004fea000383ffff */
[----:B------:R-:W-:Y:S05]  /*11c50*/  BRA `(.L_x_277) ;  /* 0xfffffff000347947 */ /* 0x000fea000383ffff */
.L_x_223:
[----:B------:R-:W-:-:S07]  /*11c60*/  MOV R0, UR7 ;  /* 0x0000000700007c02 */ /* 0x000fce0008000f00 */
.L_x_278:
[----:B-1----:R1:W2:Y:S02]  /*11c70*/  SYNCS.PHASECHK.TRANS64.TRYWAIT P0, [R0+URZ+0x140], R3 ;  /* 0x00014003000075a7 */ /* 0x0022a400080011ff */
[----:B--2---:R-:W-:Y:S05]  /*11c80*/  @!P0 NANOSLEEP.SYNCS 0x989680 ;  /* 0x009896800000895d */ /* 0x004fea0003900000 */
[----:B------:R-:W2:Y:S02]  /*11c90*/  @!P0 SYNCS.PHASECHK.TRANS64 P0, [R0+URZ+0x140], R3 ;  /* 0x00014003000085a7 */ /* 0x000ea400080010ff */
[----:B--2---:R-:W-:Y:S05]  /*11ca0*/  @!P0 BRA `(.L_x_278) ;  /* 0xfffffffc00f08947 */ /* 0x004fea000383ffff */
[----:B------:R-:W-:Y:S05]  /*11cb0*/  BRA `(.L_x_279) ;  /* 0xfffffff000447947 */ /* 0x000fea000383ffff */
        .weak           $__internal_0_$__cuda_sm10x_tcgen05_guardrail_trap_col_being_dealloced_not_returned_by_alloc
        .type           $__internal_0_$__cuda_sm10x_tcgen05_guardrail_trap_col_being_dealloced_not_returned_by_alloc,@function
        .size           $__internal_0_$__cuda_sm10x_tcgen05_guardrail_trap_col_being_dealloced_not_returned_by_alloc,($__internal_1_$__cuda_sm10x_tcgen05_guardrail_trap_phase_invalid_during_alloc - $__internal_0_$__cuda_sm10x_tcgen05_guardrail_trap_col_being_dealloced_not_returned_by_alloc)
$__internal_0_$__cuda_sm10x_tcgen05_guardrail_trap_col_being_dealloced_not_returned_by_alloc:
[----:B------:R-:W-:Y:S05]  /*11cc0*/  BPT.TRAP 0x1 ;  /* 0x000000040000795c */ /* 0x000fea0000300000 */
[----:B------:R-:W-:-:S04]  /*11cd0*/  HFMA2 R3, -RZ, RZ, 0, 0 ;  /* 0x00000000ff037431 */ /* 0x000fc800000001ff */
[----:B------:R-:W-:Y:S05]  /*11ce0*/  RET.REL.NODEC R2 `(_ZN7cutlass13device_kernelINS_4gemm6kernel13GemmUniversalINS1_17GroupProblemShapeIN4cute5tupleIJiiiEEEEENS1_10collective13CollectiveMmaINS1_40MainloopSm100ArrayTmaUmmaWarpSpecializedILi5ELi8ELi4ENS6_IJNS5_1CILi1EEESD_SD_EEEEENS6_IJNSC_ILi128EEESG_NSC_ILi64EEEEEENS_10bfloat16_tEPNS6_IJlSD_NSC_ILi0EEEEEESJ_SM_NS5_8TiledMMAINS5_8MMA_AtomIJNS5_20SM100_MMA_F16BF16_SSISJ_SJ_fLi128ELi128ELNS5_4UMMA5MajorE0ELSR_0ELNSQ_7ScaleInE0ELSS_0EEEEEENS5_6LayoutISE_NS6_IJSK_SK_SK_EEEEENS6_IJNS5_10UnderscoreESY_SY_EEEEENS5_13SM90_TMA_LOADENS5_14ComposedLayoutINS5_7SwizzleILi3ELi4ELi3EEENS5_18smem_ptr_flag_bitsILi16EEENSV_INS6_IJNSC_ILi8EEESH_EEENS6_IJSH_SD_EEEEEEEvNS5_8identityES11_S1B_vS1C_EENS_8epilogue10collective18CollectiveEpilogueINS1E_31Sm100PtrArrayTmaWarpSpecializedILi4ELi2ELi32ELb1ELb0EEEJSI_NS6_IJNSV_ISG_SD_EENSV_INSC_ILi32EEESD_EEEEENS_6half_tEPNS6_IJSD_lSK_EEES1N_S1P_NS1E_6fusion15FusionCallbacksIS1I_NS1Q_17LinearCombinationIS1N_fS1N_fLNS_15FloatRoundStyleE2EEESI_S1M_JEEENS5_5SM1004TMEM4LOAD26SM100_TMEM_LOAD_16dp256b4xES11_NS12_IS14_S16_NSV_INS6_IJSH_S17_EEENS6_IJSD_SH_EEEEEEENS5_17SM75_U16x8_LDSM_TENS5_14SM90_TMA_STOREES23_NS5_17SM90_U16x8_STSM_TENS5_39AutoVectorizingCopyWithAssumedAlignmentILi128EEEEEEvvEEEEvNT_6ParamsE) ;  /* 0xfffffee002c47950 */ /* 0x000fea0003c3ffff */
        .weak           $__internal_1_$__cuda_sm10x_tcgen05_guardrail_trap_phase_invalid_during_alloc
        .type           $__internal_1_$__cuda_sm10x_tcgen05_guardrail_trap_phase_invalid_during_alloc,@function
        .size           $__internal_1_$__cuda_sm10x_tcgen05_guardrail_trap_phase_invalid_during_alloc,($__internal_2_$__cuda_sm10x_tcgen05_guardrail_trap_unallocated_columns_being_dealloced - $__internal_1_$__cuda_sm10x_tcgen05_guardrail_trap_phase_invalid_during_alloc)
$__internal_1_$__cuda_sm10x_tcgen05_guardrail_trap_phase_invalid_during_alloc:
[----:B------:R-:W-:Y:S05]  /*11cf0*/  BPT.TRAP 0x1 ;  /* 0x000000040000795c */ /* 0x000fea0000300000 */
[----:B------:R-:W-:-:S04]  /*11d00*/  MOV R3, 0x0 ;  /* 0x0000000000037802 */ /* 0x000fc80000000f00 */
[----:B------:R-:W-:Y:S05]  /*11d10*/  RET.REL.NODEC R2 `(_ZN7cutlass13device_kernelINS_4gemm6kernel13GemmUniversalINS1_17GroupProblemShapeIN4cute5tupleIJiiiEEEEENS1_10collective13CollectiveMmaINS1_40MainloopSm100ArrayTmaUmmaWarpSpecializedILi5ELi8ELi4ENS6_IJNS5_1CILi1EEESD_SD_EEEEENS6_IJNSC_ILi128EEESG_NSC_ILi64EEEEEENS_10bfloat16_tEPNS6_IJlSD_NSC_ILi0EEEEEESJ_SM_NS5_8TiledMMAINS5_8MMA_AtomIJNS5_20SM100_MMA_F16BF16_SSISJ_SJ_fLi128ELi128ELNS5_4UMMA5MajorE0ELSR_0ELNSQ_7ScaleInE0ELSS_0EEEEEENS5_6LayoutISE_NS6_IJSK_SK_SK_EEEEENS6_IJNS5_10UnderscoreESY_SY_EEEEENS5_13SM90_TMA_LOADENS5_14ComposedLayoutINS5_7SwizzleILi3ELi4ELi3EEENS5_18smem_ptr_flag_bitsILi16EEENSV_INS6_IJNSC_ILi8EEESH_EEENS6_IJSH_SD_EEEEEEEvNS5_8identityES11_S1B_vS1C_EENS_8epilogue10collective18CollectiveEpilogueINS1E_31Sm100PtrArrayTmaWarpSpecializedILi4ELi2ELi32ELb1ELb0EEEJSI_NS6_IJNSV_ISG_SD_EENSV_INSC_ILi32EEESD_EEEEENS_6half_tEPNS6_IJSD_lSK_EEES1N_S1P_NS1E_6fusion15FusionCallbacksIS1I_NS1Q_17LinearCombinationIS1N_fS1N_fLNS_15FloatRoundStyleE2EEESI_S1M_JEEENS5_5SM1004TMEM4LOAD26SM100_TMEM_LOAD_16dp256b4xES11_NS12_IS14_S16_NSV_INS6_IJSH_S17_EEENS6_IJSD_SH_EEEEEEENS5_17SM75_U16x8_LDSM_TENS5_14SM90_TMA_STOREES23_NS5_17SM90_U16x8_STSM_TENS5_39AutoVectorizingCopyWithAssumedAlignmentILi128EEEEEEvvEEEEvNT_6ParamsE) ;  /* 0xfffffee002b87950 */ /* 0x000fea0003c3ffff */
        .weak           $__internal_2_$__cuda_sm10x_tcgen05_guardrail_trap_unallocated_columns_being_dealloced
        .type           $__internal_2_$__cuda_sm10x_tcgen05_guardrail_trap_unallocated_columns_being_dealloced,@function
        .size           $__internal_2_$__cuda_sm10x_tcgen05_guardrail_trap_unallocated_columns_being_dealloced,($__internal_3_$__cuda_sm20_div_u64 - $__internal_2_$__cuda_sm10x_tcgen05_guardrail_trap_unallocated_columns_being_dealloced)
$__internal_2_$__cuda_sm10x_tcgen05_guardrail_trap_unallocated_columns_being_dealloced:
[----:B------:R-:W-:Y:S05]  /*11d20*/  BPT.TRAP 0x1 ;  /* 0x000000040000795c */ /* 0x000fea0000300000 */
[----:B------:R-:W-:-:S04]  /*11d30*/  HFMA2 R3, -RZ, RZ, 0, 0 ;  /* 0x00000000ff037431 */ /* 0x000fc800000001ff */
[----:B------:R-:W-:Y:S05]  /*11d40*/  RET.REL.NODEC R2 `(_ZN7cutlass13device_kernelINS_4gemm6kernel13GemmUniversalINS1_17GroupProblemShapeIN4cute5tupleIJiiiEEEEENS1_10collective13CollectiveMmaINS1_40MainloopSm100ArrayTmaUmmaWarpSpecializedILi5ELi8ELi4ENS6_IJNS5_1CILi1EEESD_SD_EEEEENS6_IJNSC_ILi128EEESG_NSC_ILi64EEEEEENS_10bfloat16_tEPNS6_IJlSD_NSC_ILi0EEEEEESJ_SM_NS5_8TiledMMAINS5_8MMA_AtomIJNS5_20SM100_MMA_F16BF16_SSISJ_SJ_fLi128ELi128ELNS5_4UMMA5MajorE0ELSR_0ELNSQ_7ScaleInE0ELSS_0EEEEEENS5_6LayoutISE_NS6_IJSK_SK_SK_EEEEENS6_IJNS5_10UnderscoreESY_SY_EEEEENS5_13SM90_TMA_LOADENS5_14ComposedLayoutINS5_7SwizzleILi3ELi4ELi3EEENS5_18smem_ptr_flag_bitsILi16EEENSV_INS6_IJNSC_ILi8EEESH_EEENS6_IJSH_SD_EEEEEEEvNS5_8identityES11_S1B_vS1C_EENS_8epilogue10collective18CollectiveEpilogueINS1E_31Sm100PtrArrayTmaWarpSpecializedILi4ELi2ELi32ELb1ELb0EEEJSI_NS6_IJNSV_ISG_SD_EENSV_INSC_ILi32EEESD_EEEEENS_6half_tEPNS6_IJSD_lSK_EEES1N_S1P_NS1E_6fusion15FusionCallbacksIS1I_NS1Q_17LinearCombinationIS1N_fS1N_fLNS_15FloatRoundStyleE2EEESI_S1M_JEEENS5_5SM1004TMEM4LOAD26SM100_TMEM_LOAD_16dp256b4xES11_NS12_IS14_S16_NSV_INS6_IJSH_S17_EEENS6_IJSD_SH_EEEEEEENS5_17SM75_U16x8_LDSM_TENS5_14SM90_TMA_STOREES23_NS5_17SM90_U16x8_STSM_TENS5_39AutoVectorizingCopyWithAssumedAlignmentILi128EEEEEEvvEEEEvNT_6ParamsE) ;  /* 0xfffffee002ac7950 */ /* 0x000fea0003c3ffff */
        .weak           $__internal_3_$__cuda_sm20_div_u64
        .type           $__internal_3_$__cuda_sm20_div_u64,@function
        .size           $__internal_3_$__cuda_sm20_div_u64,(.L_x_63 - $__internal_3_$__cuda_sm20_div_u64)
$__internal_3_$__cuda_sm20_div_u64:
[----:B------:R-:W-:Y:S01]  /*11d50*/  MOV R30, R14 ;  /* 0x0000000e001e7202 */ /* 0x000fe20000000f00 */
[----:B------:R-:W-:-:S04]  /*11d60*/  IMAD.MOV.U32 R31, RZ, RZ, R3 ;  /* 0x000000ffff1f7224 */ /* 0x000fc800078e0003 */
[----:B------:R-:W1:Y:S08]  /*11d70*/  I2F.U64.RP R23, R30 ;  /* 0x0000001e00177312 */ /* 0x000e700000309000 */
[----:B-1----:R-:W1:Y:S02]  /*11d80*/  MUFU.RCP R24, R23 ;  /* 0x0000001700187308 */ /* 0x002e640000001000 */
[----:B-1----:R-:W-:-:S06]  /*11d90*/  IADD3 R24, PT, PT, R24, 0x1ffffffe, RZ ;  /* 0x1ffffffe18187810 */ /* 0x002fcc0007ffe0ff */
[----:B------:R-:W1:Y:S02]  /*11da0*/  F2I.U64.TRUNC R24, R24 ;  /* 0x0000001800187311 */ /* 0x000e64000020d800 */
[----:B-1----:R-:W-:Y:S01]  /*11db0*/  IMAD.WIDE.U32 R26, R24, R14, RZ ;  /* 0x0000000e181a7225 */ /* 0x002fe200078e00ff */
[----:B------:R-:W-:-:S03]  /*11dc0*/  MOV R29, R24 ;  /* 0x00000018001d7202 */ /* 0x000fc60000000f00 */
[----:B------:R-:W-:Y:S01]  /*11dd0*/  IMAD R21, R24, R3, R27 ;  /* 0x0000000318157224 */ /* 0x000fe200078e021b */
[----:B------:R-:W-:-:S03]  /*11de0*/  IADD3 R27, P0, PT, RZ, -R26, RZ ;  /* 0x8000001aff1b7210 */ /* 0x000fc60007f1e0ff */
[----:B------:R-:W-:Y:S02]  /*11df0*/  IMAD R21, R25, R14, R21 ;  /* 0x0000000e19157224 */ /* 0x000fe400078e0215 */
[----:B------:R-:W-:-:S04]  /*11e00*/  IMAD.HI.U32 R28, R24, R27, RZ ;  /* 0x0000001b181c7227 */ /* 0x000fc800078e00ff */
[----:B------:R-:W-:-:S04]  /*11e10*/  IMAD.X R21, RZ, RZ, ~R21, P0 ;  /* 0x000000ffff157224 */ /* 0x000fc800000e0e15 */
[----:B------:R-:W-:-:S04]  /*11e20*/  IMAD.WIDE.U32 R28, P3, R24, R21, R28 ;  /* 0x00000015181c7225 */ /* 0x000fc8000786001c */
[C---:B------:R-:W-:Y:S02]  /*11e30*/  IMAD R26, R25.reuse, R21, RZ ;  /* 0x00000015191a7224 */ /* 0x040fe400078e02ff */
[----:B------:R-:W-:-:S04]  /*11e40*/  IMAD.HI.U32 R27, P1, R25, R27, R28 ;  /* 0x0000001b191b7227 */ /* 0x000fc8000782001c */
[----:B------:R-:W-:Y:S01]  /*11e50*/  IMAD.HI.U32 R21, R25, R21, RZ ;  /* 0x0000001519157227 */ /* 0x000fe200078e00ff */
[----:B------:R-:W-:-:S03]  /*11e60*/  IADD3 R27, P0, PT, R26, R27, RZ ;  /* 0x0000001b1a1b7210 */ /* 0x000fc60007f1e0ff */
[----:B------:R-:W-:Y:S02]  /*11e70*/  IMAD.X R24, R21, 0x1, R25, P3 ;  /* 0x0000000115187824 */ /* 0x000fe400018e0619 */
[----:B------:R-:W-:-:S03]  /*11e80*/  IMAD.WIDE.U32 R28, R27, R14, RZ ;  /* 0x0000000e1b1c7225 */ /* 0x000fc600078e00ff */
[----:B------:R-:W-:Y:S01]  /*11e90*/  IADD3.X R24, PT, PT, RZ, RZ, R24, P0, P1 ;  /* 0x000000ffff187210 */ /* 0x000fe200007e2418 */
[----:B------:R-:W-:Y:S01]  /*11ea0*/  IMAD R21, R27, R3, R29 ;  /* 0x000000031b157224 */ /* 0x000fe200078e021d */
[----:B------:R-:W-:-:S03]  /*11eb0*/  IADD3 R23, P0, PT, RZ, -R28, RZ ;  /* 0x8000001cff177210 */ /* 0x000fc60007f1e0ff */
[----:B------:R-:W-:Y:S02]  /*11ec0*/  IMAD R21, R24, R14, R21 ;  /* 0x0000000e18157224 */ /* 0x000fe400078e0215 */
[----:B------:R-:W-:-:S03]  /*11ed0*/  IMAD.HI.U32 R26, R27, R23, RZ ;  /* 0x000000171b1a7227 */ /* 0x000fc600078e00ff */
[----:B------:R-:W-:-:S05]  /*11ee0*/  IADD3.X R21, PT, PT, RZ, ~R21, RZ, P0, !PT ;  /* 0x80000015ff157210 */ /* 0x000fca00007fe4ff */
[----:B------:R-:W-:-:S04]  /*11ef0*/  IMAD.WIDE.U32 R26, P3, R27, R21, R26 ;  /* 0x000000151b1a7225 */ /* 0x000fc8000786001a */
[C---:B------:R-:W-:Y:S02]  /*11f00*/  IMAD R25, R24.reuse, R21, RZ ;  /* 0x0000001518197224 */ /* 0x040fe400078e02ff */
[----:B------:R-:W-:-:S04]  /*11f10*/  IMAD.HI.U32 R26, P1, R24, R23, R26 ;  /* 0x00000017181a7227 */ /* 0x000fc8000782001a */
[----:B------:R-:W-:Y:S01]  /*11f20*/  IMAD.HI.U32 R21, R24, R21, RZ ;  /* 0x0000001518157227 */ /* 0x000fe200078e00ff */
[----:B------:R-:W-:-:S03]  /*11f30*/  IADD3 R25, P0, PT, R25, R26, RZ ;  /* 0x0000001a19197210 */ /* 0x000fc60007f1e0ff */
[----:B------:R-:W-:Y:S01]  /*11f40*/  IMAD.MOV.U32 R27, RZ, RZ, RZ ;  /* 0x000000ffff1b7224 */ /* 0x000fe200078e00ff */
[----:B------:R-:W-:Y:S01]  /*11f50*/  IADD3.X R21, PT, PT, R21, R24, RZ, P3, !PT ;  /* 0x0000001815157210 */ /* 0x000fe20001ffe4ff */
[----:B------:R-:W-:-:S03]  /*11f60*/  IMAD.HI.U32 R26, R25, R15, RZ ;  /* 0x0000000f191a7227 */ /* 0x000fc600078e00ff */
[----:B------:R-:W-:Y:S01]  /*11f70*/  IADD3.X R21, PT, PT, RZ, RZ, R21, P0, P1 ;  /* 0x000000ffff157210 */ /* 0x000fe200007e2415 */
[----:B------:R-:W-:-:S04]  /*11f80*/  IMAD.WIDE.U32 R24, R25, R22, R26 ;  /* 0x0000001619187225 */ /* 0x000fc800078e001a */
[C---:B------:R-:W-:Y:S02]  /*11f90*/  IMAD R26, R21.reuse, R22, RZ ;  /* 0x00000016151a7224 */ /* 0x040fe400078e02ff */
[----:B------:R-:W-:-:S04]  /*11fa0*/  IMAD.HI.U32 R23, P1, R21, R15, R24 ;  /* 0x0000000f15177227 */ /* 0x000fc80007820018 */
[----:B------:R-:W-:Y:S01]  /*11fb0*/  IMAD.HI.U32 R21, R21, R22, RZ ;  /* 0x0000001615157227 */ /* 0x000fe200078e00ff */
[----:B------:R-:W-:-:S04]  /*11fc0*/  IADD3 R26, P0, PT, R26, R23, RZ ;  /* 0x000000171a1a7210 */ /* 0x000fc80007f1e0ff */
[----:B------:R-:W-:Y:S01]  /*11fd0*/  IADD3.X R21, PT, PT, R21, RZ, RZ, P1, !PT ;  /* 0x000000ff15157210 */ /* 0x000fe20000ffe4ff */
[C---:B------:R-:W-:Y:S01]  /*11fe0*/  IMAD.WIDE.U32 R28, R26.reuse, R14, RZ ;  /* 0x0000000e1a1c7225 */ /* 0x040fe200078e00ff */
[C---:B------:R-:W-:Y:S02]  /*11ff0*/  IADD3 R25, PT, PT, R26.reuse, 0x1, RZ ;  /* 0x000000011a197810 */ /* 0x040fe40007ffe0ff */
[----:B------:R-:W-:Y:S01]  /*12000*/  IADD3.X R24, PT, PT, RZ, R21, RZ, P0, !PT ;  /* 0x00000015ff187210 */ /* 0x000fe200007fe4ff */
[----:B------:R-:W-:Y:S01]  /*12010*/  IMAD R23, R26, R3, R29 ;  /* 0x000000031a177224 */ /* 0x000fe200078e021d */
[----:B------:R-:W-:-:S03]  /*12020*/  IADD3 R21, P0, PT, -R28, R15, RZ ;  /* 0x0000000f1c157210 */ /* 0x000fc60007f1e1ff */
[-C--:B------:R-:W-:Y:S01]  /*12030*/  IMAD R23, R24, R14.reuse, R23 ;  /* 0x0000000e18177224 */ /* 0x080fe200078e0217 */
[----:B------:R-:W-:Y:S02]  /*12040*/  ISETP.GE.U32.AND P3, PT, R21, R14, PT ;  /* 0x0000000e1500720c */ /* 0x000fe40003f66070 */
[----:B------:R-:W-:Y:S01]  /*12050*/  IADD3 R24, P1, PT, -R14, R21, RZ ;  /* 0x000000150e187210 */ /* 0x000fe20007f3e1ff */
[----:B------:R-:W-:-:S05]  /*12060*/  IMAD.X R22, R22, 0x1, ~R23, P0 ;  /* 0x0000000116167824 */ /* 0x000fca00000e0e17 */
[----:B------:R-:W-:Y:S02]  /*12070*/  ISETP.GE.U32.AND.EX P0, PT, R22, R3, PT, P3 ;  /* 0x000000031600720c */ /* 0x000fe40003f06130 */
[----:B------:R-:W-:Y:S02]  /*12080*/  IADD3.X R23, PT, PT, ~R3, R22, RZ, P1, !PT ;  /* 0x0000001603177210 */ /* 0x000fe40000ffe5ff */
[----:B------:R-:W-:Y:S02]  /*12090*/  SEL R21, R24, R21, P0 ;  /* 0x0000001518157207 */ /* 0x000fe40000000000 */
[----:B------:R-:W-:Y:S02]  /*120a0*/  SEL R25, R25, R26, P0 ;  /* 0x0000001a19197207 */ /* 0x000fe40000000000 */
[----:B------:R-:W-:Y:S01]  /*120b0*/  SEL R22, R23, R22, P0 ;  /* 0x0000001617167207 */ /* 0x000fe20000000000 */
[----:B------:R-:W-:Y:S01]  /*120c0*/  HFMA2 R23, -RZ, RZ, 0, 0 ;  /* 0x00000000ff177431 */ /* 0x000fe200000001ff */
[----:B------:R-:W-:Y:S01]  /*120d0*/  ISETP.GE.U32.AND P1, PT, R21, R14, PT ;  /* 0x0000000e1500720c */ /* 0x000fe20003f26070 */
[----:B------:R-:W-:Y:S01]  /*120e0*/  VIADD R24, R25, 0x1 ;  /* 0x0000000119187836 */ /* 0x000fe20000000000 */
[----:B------:R-:W-:-:S02]  /*120f0*/  ISETP.NE.U32.AND P0, PT, R14, RZ, PT ;  /* 0x000000ff0e00720c */ /* 0x000fc40003f05070 */
[----:B------:R-:W-:Y:S02]  /*12100*/  ISETP.GE.U32.AND.EX P1, PT, R22, R3, PT, P1 ;  /* 0x000000031600720c */ /* 0x000fe40003f26110 */
[----:B------:R-:W-:Y:S02]  /*12110*/  MOV R22, R2 ;  /* 0x0000000200167202 */ /* 0x000fe40000000f00 */
[----:B------:R-:W-:Y:S02]  /*12120*/  ISETP.NE.AND.EX P0, PT, R3, RZ, PT, P0 ;  /* 0x000000ff0300720c */ /* 0x000fe40003f05300 */
[----:B------:R-:W-:-:S04]  /*12130*/  SEL R3, R24, R25, P1 ;  /* 0x0000001918037207 */ /* 0x000fc80000800000 */
[----:B------:R-:W-:Y:S01]  /*12140*/  SEL R3, R3, 0xffffffff, P0 ;  /* 0xffffffff03037807 */ /* 0x000fe20000000000 */
[----:B------:R-:W-:Y:S06]  /*12150*/  RET.REL.NODEC R22 `(_ZN7cutlass13device_kernelINS_4gemm6kernel13GemmUniversalINS1_17GroupProblemShapeIN4cute5tupleIJiiiEEEEENS1_10collective13CollectiveMmaINS1_40MainloopSm100ArrayTmaUmmaWarpSpecializedILi5ELi8ELi4ENS6_IJNS5_1CILi1EEESD_SD_EEEEENS6_IJNSC_ILi128EEESG_NSC_ILi64EEEEEENS_10bfloat16_tEPNS6_IJlSD_NSC_ILi0EEEEEESJ_SM_NS5_8TiledMMAINS5_8MMA_AtomIJNS5_20SM100_MMA_F16BF16_SSISJ_SJ_fLi128ELi128ELNS5_4UMMA5MajorE0ELSR_0ELNSQ_7ScaleInE0ELSS_0EEEEEENS5_6LayoutISE_NS6_IJSK_SK_SK_EEEEENS6_IJNS5_10UnderscoreESY_SY_EEEEENS5_13SM90_TMA_LOADENS5_14ComposedLayoutINS5_7SwizzleILi3ELi4ELi3EEENS5_18smem_ptr_flag_bitsILi16EEENSV_INS6_IJNSC_ILi8EEESH_EEENS6_IJSH_SD_EEEEEEEvNS5_8identityES11_S1B_vS1C_EENS_8epilogue10collective18CollectiveEpilogueINS1E_31Sm100PtrArrayTmaWarpSpecializedILi4ELi2ELi32ELb1ELb0EEEJSI_NS6_IJNSV_ISG_SD_EENSV_INSC_ILi32EEESD_EEEEENS_6half_tEPNS6_IJSD_lSK_EEES1N_S1P_NS1E_6fusion15FusionCallbacksIS1I_NS1Q_17LinearCombinationIS1N_fS1N_fLNS_15FloatRoundStyleE2EEESI_S1M_JEEENS5_5SM1004TMEM4LOAD26SM100_TMEM_LOAD_16dp256b4xES11_NS12_IS14_S16_NSV_INS6_IJSH_S17_EEENS6_IJSD_SH_EEEEEEENS5_17SM75_U16x8_LDSM_TENS5_14SM90_TMA_STOREES23_NS5_17SM90_U16x8_STSM_TENS5_39AutoVectorizingCopyWithAssumedAlignmentILi128EEEEEEvvEEEEvNT_6ParamsE) ;  /* 0xfffffedc16a87950 */ /* 0x000fec0003c3ffff */
.L_x_63:
        /* <DEDUP_REMOVED lines=29> */
[----:B------:R-:W-:Y:S02]  /*12330*/  HFMA2 R29, -RZ, RZ, 0, 0 ;  /* 0x00000000ff1d7431 */ /* 0x000fe400000001ff */
[----:B------:R-:W-:Y:S01]  /*12340*/  IMAD.HI.U32 R28, R25, R23, RZ ;  /* 0x00000017191c7227 */ /* 0x000fe200078e00ff */
[----:B------:R-:W-:-:S03]  /*12350*/  IADD3 R27, P0, PT, R27, R24, RZ ;  /* 0x000000181b1b7210 */ /* 0x000fc60007f1e0ff */
[----:B------:R-:W-:Y:S02]  /*12360*/  IMAD.X R24, R28, 0x1, R25, P2 ;  /* 0x000000011c187824 */ /* 0x000fe400010e0619 */
        /* <DEDUP_REMOVED lines=8> */
[----:B------:R-:W-:-:S04]  /*123f0*/  IMAD.WIDE.U32 R28, R23, R20, RZ ;  /* 0x00000014171c7225 */ /* 0x000fc800078e00ff */
[----:B------:R-:W-:Y:S01]  /*12400*/  IMAD.X R24, RZ, RZ, R24, P0 ;  /* 0x000000ffff187224 */ /* 0x000fe200000e0618 */
[----:B------:R-:W-:Y:S01]  /*12410*/  IADD3 R25, P0, PT, -R28, R22, RZ ;  /* 0x000000161c197210 */ /* 0x000fe20007f1e1ff */
[C---:B------:R-:W-:Y:S02]  /*12420*/  IMAD R27, R23.reuse, R3, R29 ;  /* 0x00000003171b7224 */ /* 0x040fe400078e021d */
[----:B------:R-:W-:Y:S01]  /*12430*/  VIADD R30, R23, 0x1 ;  /* 0x00000001171e7836 */ /* 0x000fe20000000000 */
[-C--:B------:R-:W-:Y:S01]  /*12440*/  ISETP.GE.U32.AND P2, PT, R25, R20.reuse, PT ;  /* 0x000000141900720c */ /* 0x080fe20003f46070 */
[----:B------:R-:W-:Y:S01]  /*12450*/  IMAD R24, R24, R20, R27 ;  /* 0x0000001418187224 */ /* 0x000fe200078e021b */
[----:B------:R-:W-:-:S04]  /*12460*/  IADD3 R28, P1, PT, -R20, R25, RZ ;  /* 0x00000019141c7210 */ /* 0x000fc80007f3e1ff */
[----:B------:R-:W-:-:S04]  /*12470*/  IADD3.X R24, PT, PT, ~R24, R21, RZ, P0, !PT ;  /* 0x0000001518187210 */ /* 0x000fc800007fe5ff */
[----:B------:R-:W-:Y:S02]  /*12480*/  ISETP.GE.U32.AND.EX P0, PT, R24, R3, PT, P2 ;  /* 0x000000031800720c */ /* 0x000fe40003f06120 */
[-C--:B------:R-:W-:Y:S02]  /*12490*/  IADD3.X R21, PT, PT, ~R3, R24.reuse, RZ, P1, !PT ;  /* 0x0000001803157210 */ /* 0x080fe40000ffe5ff */
[----:B------:R-:W-:Y:S02]  /*124a0*/  SEL R25, R28, R25, P0 ;  /* 0x000000191c197207 */ /* 0x000fe40000000000 */
[----:B------:R-:W-:Y:S02]  /*124b0*/  SEL R24, R21, R24, P0 ;  /* 0x0000001815187207 */ /* 0x000fe40000000000 */
[----:B------:R-:W-:Y:S02]  /*124c0*/  SEL R30, R30, R23, P0 ;  /* 0x000000171e1e7207 */ /* 0x000fe40000000000 */
[----:B------:R-:W-:-:S02]  /*124d0*/  ISETP.GE.U32.AND P1, PT, R25, R20, PT ;  /* 0x000000141900720c */ /* 0x000fc40003f26070 */
[----:B------:R-:W-:Y:S02]  /*124e0*/  ISETP.NE.U32.AND P0, PT, R20, RZ, PT ;  /* 0x000000ff1400720c */ /* 0x000fe40003f05070 */
[----:B------:R-:W-:Y:S02]  /*124f0*/  IADD3 R21, PT, PT, R30, 0x1, RZ ;  /* 0x000000011e157810 */ /* 0x000fe40007ffe0ff */
[----:B------:R-:W-:Y:S02]  /*12500*/  ISETP.GE.U32.AND.EX P1, PT, R24, R3, PT, P1 ;  /* 0x000000031800720c */ /* 0x000fe40003f26110 */
[----:B------:R-:W-:Y:S02]  /*12510*/  ISETP.NE.AND.EX P0, PT, R3, RZ, PT, P0 ;  /* 0x000000ff0300720c */ /* 0x000fe40003f05300 */
[----:B------:R-:W-:Y:S02]  /*12520*/  MOV R3, 0x0 ;  /* 0x0000000000037802 */ /* 0x000fe40000000f00 */
[----:B------:R-:W-:-:S04]  /*12530*/  SEL R21, R21, R30, P1 ;  /* 0x0000001e15157207 */ /* 0x000fc80000800000 */
[----:B------:R-:W-:Y:S01]  /*12540*/  SEL R21, R21, 0xffffffff, P0 ;  /* 0xffffffff15157807 */ /* 0x000fe20000000000 */
[----:B------:R-:W-:Y:S06]  /*12550*/  RET.REL.NODEC R2 `(_ZN7cutlass13device_kernelINS_4gemm6kernel13GemmUniversalINS1_17GroupProblemShapeIN4cute5tupleIJiiiEEEEENS1_10collective13CollectiveMmaINS1_40MainloopSm100ArrayTmaUmmaWarpSpecializedILi5ELi8ELi4ENS6_IJNS5_1CILi1EEESD_SD_EEEEENS6_IJNSC_ILi128EEESG_NSC_ILi64EEEEEENS_10bfloat16_tEPNS6_IJlSD_NSC_ILi0EEEEEESJ_SM_NS5_8TiledMMAINS5_8MMA_AtomIJNS5_20SM100_MMA_F16BF16_SSISJ_SJ_fLi128ELi128ELNS5_4UMMA5MajorE0ELSR_0ELNSQ_7ScaleInE0ELSS_0EEEEEENS5_6LayoutISE_NS6_IJSK_SK_SK_EEEEENS6_IJNS5_10UnderscoreESY_SY_EEEEENS5_13SM90_TMA_LOADENS5_14ComposedLayoutINS5_7SwizzleILi3ELi4ELi3EEENS5_18smem_ptr_flag_bitsILi16EEENSV_INS6_IJNSC_ILi8EEESH_EEENS6_IJSH_SD_EEEEEEEvNS5_8identityES11_S1B_vS1C_EENS_8epilogue10collective18CollectiveEpilogueINS1E_31Sm100PtrArrayTmaWarpSpecializedILi4ELi2ELi32ELb1ELb0EEEJSI_NS6_IJNSV_ISG_SD_EENSV_INSC_ILi32EEESD_EEEEENS_6half_tEPNS6_IJSD_lSK_EEES1N_S1P_NS1E_6fusion15FusionCallbacksIS1I_NS1Q_17LinearCombinationIS1N_fS1N_fLNS_15FloatRoundStyleE2EEESI_S1M_JEEENS5_5SM1004TMEM4LOAD26SM100_TMEM_LOAD_16dp256b4xES11_NS12_IS14_S16_NSV_INS6_IJSH_S17_EEENS6_IJSD_SH_EEEEEEENS5_17SM75_U16x8_LDSM_TENS5_14SM90_TMA_STOREES23_NS5_17SM90_U16x8_STSM_TENS5_39AutoVectorizingCopyWithAssumedAlignmentILi128EEEEEEvvEEEEvNT_6ParamsE) ;  /* 0xfffffed802a87950 */ /* 0x000fec0003c3ffff */
.L_x_280:
[----:B------:R-:W-:-:S00]  /*12560*/  BRA `(.L_x_280) ;  /* 0xfffffffc00fc7947 */ /* 0x000fc0000383ffff */
[----:B------:R-:W-:-:S00]  /*12570*/  NOP ;  /* 0x0000000000007918 */ /* 0x000fc00000000000 */
        /* <DEDUP_REMOVED lines=8> */
.L_x_292:


//--------------------- .nv.global.init           --------------------------
	.section	.nv.global.init,"aw",@progbits
.nv.global.init:
	.type		$str$26,@object
	.size		$str$26,($str$27 - $str$26)
$str$26:
        /*0000*/ 	.byte	0x28, 0x61, 0x64, 0x64, 0x72, 0x65, 0x73, 0x73, 0x20, 0x26, 0x20, 0x6d, 0x61, 0x73, 0x6b, 0x29
        /*0010*/ 	.byte	0x20, 0x3d, 0x3d, 0x20, 0x30, 0x00
	.type		$str$27,@object
	.size		$str$27,($str$25 - $str$27)
$str$27:
        /*0016*/ 	.byte	0x2f, 0x74, 0x6d, 0x70, 0x2f, 0x63, 0x75, 0x74, 0x6c, 0x61, 0x73, 0x73, 0x5f, 0x73, 0x77, 0x65
        /*0026*/ 	.byte	0x65, 0x70, 0x5f, 0x73, 0x72, 0x63, 0x2f, 0x69, 0x6e, 0x63, 0x6c, 0x75, 0x64, 0x65, 0x2f, 0x63
        /*0036*/ 	.byte	0x75, 0x74, 0x65, 0x2f, 0x70, 0x6f, 0x69, 0x6e, 0x74, 0x65, 0x72, 0x5f, 0x66, 0x6c, 0x61, 0x67
        /*0046*/ 	.byte	0x67, 0x65, 0x64, 0x2e, 0x68, 0x70, 0x70, 0x00
	.type		$str$25,@object
	.size		$str$25,($str$24 - $str$25)
$str$25:
        /*004e*/ 	.byte	0x2f, 0x74, 0x6d, 0x70, 0x2f, 0x63, 0x75, 0x74, 0x6c, 0x61, 0x73, 0x73, 0x5f, 0x73, 0x77, 0x65
        /*005e*/ 	.byte	0x65, 0x70, 0x5f, 0x73, 0x72, 0x63, 0x2f, 0x69, 0x6e, 0x63, 0x6c, 0x75, 0x64, 0x65, 0x2f, 0x63
        /*006e*/ 	.byte	0x75, 0x74, 0x65, 0x2f, 0x61, 0x74, 0x6f, 0x6d, 0x2f, 0x63, 0x6f, 0x70, 0x79, 0x5f, 0x74, 0x72
        /*007e*/ 	.byte	0x61, 0x69, 0x74, 0x73, 0x5f, 0x73, 0x6d, 0x31, 0x30, 0x30, 0x2e, 0x68, 0x70, 0x70, 0x00
	.type		$str$24,@object
	.size		$str$24,(__unnamed_1 - $str$24)
$str$24:
        /*008d*/ 	.byte	0x28, 0x28, 0x75, 0x69, 0x6e, 0x74, 0x33, 0x32, 0x5f, 0x74, 0x28, 0x74, 0x68, 0x72, 0x65, 0x61
        /*009d*/ 	.byte	0x64, 0x49, 0x64, 0x78, 0x2e, 0x78, 0x29, 0x20, 0x2f, 0x20, 0x33, 0x32, 0x29, 0x20, 0x25, 0x20
        /*00ad*/ 	.byte	0x34, 0x29, 0x20, 0x3d, 0x3d, 0x20, 0x28, 0x28, 0x28, 0x74, 0x6d, 0x65, 0x6d, 0x5f, 0x61, 0x64
        /*00bd*/ 	.byte	0x64, 0x72, 0x20, 0x3e, 0x3e, 0x20, 0x31, 0x36, 0x29, 0x20, 0x2f, 0x20, 0x33, 0x32, 0x29, 0x20
        /*00cd*/ 	.byte	0x25, 0x20, 0x34, 0x29, 0x00
	.type		__unnamed_1,@object
	.size		__unnamed_1,(__unnamed_2 - __unnamed_1)
__unnamed_1:
        /*00d2*/ 	.byte	0x61, 0x75, 0x74, 0x6f, 0x20, 0x63, 0x75, 0x74, 0x65, 0x3a, 0x3a, 0x61, 0x73, 0x5f, 0x70, 0x6f
        /* <DEDUP_REMOVED lines=24> */
        /*0262*/ 	.byte	0x39, 0x36, 0x3e, 0x3e, 0x3e, 0x3e, 0x5d, 0x00
	.type		__unnamed_2,@object
	.size		__unnamed_2,(.L_2 - __unnamed_2)
__unnamed_2:
        /* <DEDUP_REMOVED lines=42> */
        /*050a*/ 	.byte	0x3e, 0x5d, 0x00
.L_2:


//--------------------- .nv.shared._ZN7cutlass13device_kernelINS_4gemm6kernel13GemmUniversalINS1_17GroupProblemShapeIN4cute5tupleIJiiiEEEEENS1_10collective13CollectiveMmaINS1_40MainloopSm100ArrayTmaUmmaWarpSpecializedILi5ELi8ELi4ENS6_IJNS5_1CILi1EEESD_SD_EEEEENS6_IJNSC_ILi128EEESG_NSC_ILi64EEEEEENS_10bfloat16_tEPNS6_IJlSD_NSC_ILi0EEEEEESJ_SM_NS5_8TiledMMAINS5_8MMA_AtomIJNS5_20SM100_MMA_F16BF16_SSISJ_SJ_fLi128ELi128ELNS5_4UMMA5MajorE0ELSR_0ELNSQ_7ScaleInE0ELSS_0EEEEEENS5_6LayoutISE_NS6_IJSK_SK_SK_EEEEENS6_IJNS5_10UnderscoreESY_SY_EEEEENS5_13SM90_TMA_LOADENS5_14ComposedLayoutINS5_7SwizzleILi3ELi4ELi3EEENS5_18smem_ptr_flag_bitsILi16EEENSV_INS6_IJNSC_ILi8EEESH_EEENS6_IJSH_SD_EEEEEEEvNS5_8identityES11_S1B_vS1C_EENS_8epilogue10collective18CollectiveEpilogueINS1E_31Sm100PtrArrayTmaWarpSpecializedILi4ELi2ELi32ELb1ELb0EEEJSI_NS6_IJNSV_ISG_SD_EENSV_INSC_ILi32EEESD_EEEEENS_6half_tEPNS6_IJSD_lSK_EEES1N_S1P_NS1E_6fusion15FusionCallbacksIS1I_NS1Q_17LinearCombinationIS1N_fS1N_fLNS_15FloatRoundStyleE2EEESI_S1M_JEEENS5_5SM1004TMEM4LOAD26SM100_TMEM_LOAD_16dp256b4xES11_NS12_IS14_S16_NSV_INS6_IJSH_S17_EEENS6_IJSD_SH_EEEEEEENS5_17SM75_U16x8_LDSM_TENS5_14SM90_TMA_STOREES23_NS5_17SM90_U16x8_STSM_TENS5_39AutoVectorizingCopyWithAssumedAlignmentILi128EEEEEEvvEEEEvNT_6ParamsE --------------------------
	.section	.nv.shared._ZN7cutlass13device_kernelINS_4gemm6kernel13GemmUniversalINS1_17GroupProblemShapeIN4cute5tupleIJiiiEEEEENS1_10collective13CollectiveMmaINS1_40MainloopSm100ArrayTmaUmmaWarpSpecializedILi5ELi8ELi4ENS6_IJNS5_1CILi1EEESD_SD_EEEEENS6_IJNSC_ILi128EEESG_NSC_ILi64EEEEEENS_10bfloat16_tEPNS6_IJlSD_NSC_ILi0EEEEEESJ_SM_NS5_8TiledMMAINS5_8MMA_AtomIJNS5_20SM100_MMA_F16BF16_SSISJ_SJ_fLi128ELi128ELNS5_4UMMA5MajorE0ELSR_0ELNSQ_7ScaleInE0ELSS_0EEEEEENS5_6LayoutISE_NS6_IJSK_SK_SK_EEEEENS6_IJNS5_10UnderscoreESY_SY_EEEEENS5_13SM90_TMA_LOADENS5_14ComposedLayoutINS5_7SwizzleILi3ELi4ELi3EEENS5_18smem_ptr_flag_bitsILi16EEENSV_INS6_IJNSC_ILi8EEESH_EEENS6_IJSH_SD_EEEEEEEvNS5_8identityES11_S1B_vS1C_EENS_8epilogue10collective18CollectiveEpilogueINS1E_31Sm100PtrArrayTmaWarpSpecializedILi4ELi2ELi32ELb1ELb0EEEJSI_NS6_IJNSV_ISG_SD_EENSV_INSC_ILi32EEESD_EEEEENS_6half_tEPNS6_IJSD_lSK_EEES1N_S1P_NS1E_6fusion15FusionCallbacksIS1I_NS1Q_17LinearCombinationIS1N_fS1N_fLNS_15FloatRoundStyleE2EEESI_S1M_JEEENS5_5SM1004TMEM4LOAD26SM100_TMEM_LOAD_16dp256b4xES11_NS12_IS14_S16_NSV_INS6_IJSH_S17_EEENS6_IJSD_SH_EEEEEEENS5_17SM75_U16x8_LDSM_TENS5_14SM90_TMA_STOREES23_NS5_17SM90_U16x8_STSM_TENS5_39AutoVectorizingCopyWithAssumedAlignmentILi128EEEEEEvvEEEEvNT_6ParamsE,"aw",@nobits
	.sectionflags	@""
	.align	16
	.zero		1024


//--------------------- .nv.shared.reserved.0     --------------------------
	.section	.nv.shared.reserved.0,"aw",@nobits
	.weak		__nv_reservedSMEM_offset_0_alias
	.size		__nv_reservedSMEM_offset_0_alias, 0, 64
	.other		__nv_reservedSMEM_offset_0_alias,@"STO_CUDA_RESERVED_SHARED STV_DEFAULT"
__nv_reservedSMEM_offset_0_alias:
	.zero		0
.nv.shared.reserved.0:
	.zero		64
	.weak		__nv_reservedSMEM_tcgen05_partition
	.type		__nv_reservedSMEM_tcgen05_partition,@object
	.size		__nv_reservedSMEM_tcgen05_partition,(.L_0 - __nv_reservedSMEM_tcgen05_partition)
__nv_reservedSMEM_tcgen05_partition:
	.zero		32
.L_0:


//--------------------- .nv.global                --------------------------
	.section	.nv.global,"aw",@nobits
.nv.global:
	.type		_ZN39_INTERNAL_2eabf0e2_4_k_cu_9463db68_25474cute1_E,@object
	.size		_ZN39_INTERNAL_2eabf0e2_4_k_cu_9463db68_25474cute1_E,(_ZN39_INTERNAL_2eabf0e2_4_k_cu_9463db68_25474cuda3std3__45__cpo6cbeginE - _ZN39_INTERNAL_2eabf0e2_4_k_cu_9463db68_25474cute1_E)
_ZN39_INTERNAL_2eabf0e2_4_k_cu_9463db68_25474cute1_E:
	.zero		1
	.type		_ZN39_INTERNAL_2eabf0e2_4_k_cu_9463db68_25474cuda3std3__45__cpo6cbeginE,@object
	.size		_ZN39_INTERNAL_2eabf0e2_4_k_cu_9463db68_25474cuda3std3__45__cpo6cbeginE,(_ZN39_INTERNAL_2eabf0e2_4_k_cu_9463db68_25474cuda3std3__48in_placeE - _ZN39_INTERNAL_2eabf0e2_4_k_cu_9463db68_25474cuda3std3__45__cpo6cbeginE)
_ZN39_INTERNAL_2eabf0e2_4_k_cu_9463db68_25474cuda3std3__45__cpo6cbeginE:
	.zero		1
	.type		_ZN39_INTERNAL_2eabf0e2_4_k_cu_9463db68_25474cuda3std3__48in_placeE,@object
	.size		_ZN39_INTERNAL_2eabf0e2_4_k_cu_9463db68_25474cuda3std3__48in_placeE,(_ZN39_INTERNAL_2eabf0e2_4_k_cu_9463db68_25474cuda3std6ranges3__45__cpo9iter_moveE - _ZN39_INTERNAL_2eabf0e2_4_k_cu_9463db68_25474cuda3std3__48in_placeE)
_ZN39_INTERNAL_2eabf0e2_4_k_cu_9463db68_25474cuda3std3__48in_placeE:
	.zero		1
	.type		_ZN39_INTERNAL_2eabf0e2_4_k_cu_9463db68_25474cuda3std6ranges3__45__cpo9iter_moveE,@object
	.size		_ZN39_INTERNAL_2eabf0e2_4_k_cu_9463db68_25474cuda3std6ranges3__45__cpo9iter_moveE,(_ZN39_INTERNAL_2eabf0e2_4_k_cu_9463db68_25474cuda3std3__45__cpo5beginE - _ZN39_INTERNAL_2eabf0e2_4_k_cu_9463db68_25474cuda3std6ranges3__45__cpo9iter_moveE)
_ZN39_INTERNAL_2eabf0e2_4_k_cu_9463db68_25474cuda3std6ranges3__45__cpo9iter_moveE:
	.zero		1
	.type		_ZN39_INTERNAL_2eabf0e2_4_k_cu_9463db68_25474cuda3std3__45__cpo5beginE,@object
	.size		_ZN39_INTERNAL_2eabf0e2_4_k_cu_9463db68_25474cuda3std3__45__cpo5beginE,(_ZN39_INTERNAL_2eabf0e2_4_k_cu_9463db68_25474cuda3std3__441_GLOBAL__N__2eabf0e2_4_k_cu_9463db68_25476ignoreE - _ZN39_INTERNAL_2eabf0e2_4_k_cu_9463db68_25474cuda3std3__45__cpo5beginE)
_ZN39_INTERNAL_2eabf0e2_4_k_cu_9463db68_25474cuda3std3__45__cpo5beginE:
	.zero		1
	.type		_ZN39_INTERNAL_2eabf0e2_4_k_cu_9463db68_25474cuda3std3__441_GLOBAL__N__2eabf0e2_4_k_cu_9463db68_25476ignoreE,@object
	.size		_ZN39_INTERNAL_2eabf0e2_4_k_cu_9463db68_25474cuda3std3__441_GLOBAL__N__2eabf0e2_4_k_cu_9463db68_25476ignoreE,(_ZN39_INTERNAL_2eabf0e2_4_k_cu_9463db68_25474cute7productE - _ZN39_INTERNAL_2eabf0e2_4_k_cu_9463db68_25474cuda3std3__441_GLOBAL__N__2eabf0e2_4_k_cu_9463db68_25476ignoreE)
_ZN39_INTERNAL_2eabf0e2_4_k_cu_9463db68_25474cuda3std3__441_GLOBAL__N__2eabf0e2_4_k_cu_9463db68_25476ignoreE:
	.zero		1
	.type		_ZN39_INTERNAL_2eabf0e2_4_k_cu_9463db68_25474cute7productE,@object
	.size		_ZN39_INTERNAL_2eabf0e2_4_k_cu_9463db68_25474cute7productE,(_ZN39_INTERNAL_2eabf0e2_4_k_cu_9463db68_25474cuda3std3__45__cpo3endE - _ZN39_INTERNAL_2eabf0e2_4_k_cu_9463db68_25474cute7productE)
_ZN39_INTERNAL_2eabf0e2_4_k_cu_9463db68_25474cute7productE:
	.zero		1
	.type		_ZN39_INTERNAL_2eabf0e2_4_k_cu_9463db68_25474cuda3std3__45__cpo3endE,@object
	.size		_ZN39_INTERNAL_2eabf0e2_4_k_cu_9463db68_25474cuda3std3__45__cpo3endE,(_ZN39_INTERNAL_2eabf0e2_4_k_cu_9463db68_25474cuda3std3__419piecewise_constructE - _ZN39_INTERNAL_2eabf0e2_4_k_cu_9463db68_25474cuda3std3__45__cpo3endE)
_ZN39_INTERNAL_2eabf0e2_4_k_cu_9463db68_25474cuda3std3__45__cpo3endE:
	.zero		1
	.type		_ZN39_INTERNAL_2eabf0e2_4_k_cu_9463db68_25474cuda3std3__419piecewise_constructE,@object
	.size		_ZN39_INTERNAL_2eabf0e2_4_k_cu_9463db68_25474cuda3std3__419piecewise_constructE,(_ZN39_INTERNAL_2eabf0e2_4_k_cu_9463db68_25474cuda3std3__45__cpo4cendE - _ZN39_INTERNAL_2eabf0e2_4_k_cu_9463db68_25474cuda3std3__419piecewise_constructE)
_ZN39_INTERNAL_2eabf0e2_4_k_cu_9463db68_25474cuda3std3__419piecewise_constructE:
	.zero		1
	.type		_ZN39_INTERNAL_2eabf0e2_4_k_cu_9463db68_25474cuda3std3__45__cpo4cendE,@object
	.size		_ZN39_INTERNAL_2eabf0e2_4_k_cu_9463db68_25474cuda3std3__45__cpo4cendE,(_ZN39_INTERNAL_2eabf0e2_4_k_cu_9463db68_25474cuda3std6ranges3__45__cpo4swapE - _ZN39_INTERNAL_2eabf0e2_4_k_cu_9463db68_25474cuda3std3__45__cpo4cendE)
_ZN39_INTERNAL_2eabf0e2_4_k_cu_9463db68_25474cuda3std3__45__cpo4cendE:
	.zero		1
	.type		_ZN39_INTERNAL_2eabf0e2_4_k_cu_9463db68_25474cuda3std6ranges3__45__cpo4swapE,@object
	.size		_ZN39_INTERNAL_2eabf0e2_4_k_cu_9463db68_25474cuda3std6ranges3__45__cpo4swapE,(.L_10 - _ZN39_INTERNAL_2eabf0e2_4_k_cu_9463db68_25474cuda3std6ranges3__45__cpo4swapE)
_ZN39_INTERNAL_2eabf0e2_4_k_cu_9463db68_25474cuda3std6ranges3__45__cpo4swapE:
	.zero		1
.L_10:


//--------------------- .nv.constant0._ZN7cutlass13device_kernelINS_4gemm6kernel13GemmUniversalINS1_17GroupProblemShapeIN4cute5tupleIJiiiEEEEENS1_10collective13CollectiveMmaINS1_40MainloopSm100ArrayTmaUmmaWarpSpecializedILi5ELi8ELi4ENS6_IJNS5_1CILi1EEESD_SD_EEEEENS6_IJNSC_ILi128EEESG_NSC_ILi64EEEEEENS_10bfloat16_tEPNS6_IJlSD_NSC_ILi0EEEEEESJ_SM_NS5_8TiledMMAINS5_8MMA_AtomIJNS5_20SM100_MMA_F16BF16_SSISJ_SJ_fLi128ELi128ELNS5_4UMMA5MajorE0ELSR_0ELNSQ_7ScaleInE0ELSS_0EEEEEENS5_6LayoutISE_NS6_IJSK_SK_SK_EEEEENS6_IJNS5_10UnderscoreESY_SY_EEEEENS5_13SM90_TMA_LOADENS5_14ComposedLayoutINS5_7SwizzleILi3ELi4ELi3EEENS5_18smem_ptr_flag_bitsILi16EEENSV_INS6_IJNSC_ILi8EEESH_EEENS6_IJSH_SD_EEEEEEEvNS5_8identityES11_S1B_vS1C_EENS_8epilogue10collective18CollectiveEpilogueINS1E_31Sm100PtrArrayTmaWarpSpecializedILi4ELi2ELi32ELb1ELb0EEEJSI_NS6_IJNSV_ISG_SD_EENSV_INSC_ILi32EEESD_EEEEENS_6half_tEPNS6_IJSD_lSK_EEES1N_S1P_NS1E_6fusion15FusionCallbacksIS1I_NS1Q_17LinearCombinationIS1N_fS1N_fLNS_15FloatRoundStyleE2EEESI_S1M_JEEENS5_5SM1004TMEM4LOAD26SM100_TMEM_LOAD_16dp256b4xES11_NS12_IS14_S16_NSV_INS6_IJSH_S17_EEENS6_IJSD_SH_EEEEEEENS5_17SM75_U16x8_LDSM_TENS5_14SM90_TMA_STOREES23_NS5_17SM90_U16x8_STSM_TENS5_39AutoVectorizingCopyWithAssumedAlignmentILi128EEEEEEvvEEEEvNT_6ParamsE --------------------------
	.section	.nv.constant0._ZN7cutlass13device_kernelINS_4gemm6kernel13GemmUniversalINS1_17GroupProblemShapeIN4cute5tupleIJiiiEEEEENS1_10collective13CollectiveMmaINS1_40MainloopSm100ArrayTmaUmmaWarpSpecializedILi5ELi8ELi4ENS6_IJNS5_1CILi1EEESD_SD_EEEEENS6_IJNSC_ILi128EEESG_NSC_ILi64EEEEEENS_10bfloat16_tEPNS6_IJlSD_NSC_ILi0EEEEEESJ_SM_NS5_8TiledMMAINS5_8MMA_AtomIJNS5_20SM100_MMA_F16BF16_SSISJ_SJ_fLi128ELi128ELNS5_4UMMA5MajorE0ELSR_0ELNSQ_7ScaleInE0ELSS_0EEEEEENS5_6LayoutISE_NS6_IJSK_SK_SK_EEEEENS6_IJNS5_10UnderscoreESY_SY_EEEEENS5_13SM90_TMA_LOADENS5_14ComposedLayoutINS5_7SwizzleILi3ELi4ELi3EEENS5_18smem_ptr_flag_bitsILi16EEENSV_INS6_IJNSC_ILi8EEESH_EEENS6_IJSH_SD_EEEEEEEvNS5_8identityES11_S1B_vS1C_EENS_8epilogue10collective18CollectiveEpilogueINS1E_31Sm100PtrArrayTmaWarpSpecializedILi4ELi2ELi32ELb1ELb0EEEJSI_NS6_IJNSV_ISG_SD_EENSV_INSC_ILi32EEESD_EEEEENS_6half_tEPNS6_IJSD_lSK_EEES1N_S1P_NS1E_6fusion15FusionCallbacksIS1I_NS1Q_17LinearCombinationIS1N_fS1N_fLNS_15FloatRoundStyleE2EEESI_S1M_JEEENS5_5SM1004TMEM4LOAD26SM100_TMEM_LOAD_16dp256b4xES11_NS12_IS14_S16_NSV_INS6_IJSH_S17_EEENS6_IJSD_SH_EEEEEEENS5_17SM75_U16x8_LDSM_TENS5_14SM90_TMA_STOREES23_NS5_17SM90_U16x8_STSM_TENS5_39AutoVectorizingCopyWithAssumedAlignmentILi128EEEEEEvvEEEEvNT_6ParamsE,"a",@progbits
	.sectionflags	@""
	.align	4
.nv.constant0._ZN7cutlass13device_kernelINS_4gemm6kernel13GemmUniversalINS1_17GroupProblemShapeIN4cute5tupleIJiiiEEEEENS1_10collective13CollectiveMmaINS1_40MainloopSm100ArrayTmaUmmaWarpSpecializedILi5ELi8ELi4ENS6_IJNS5_1CILi1EEESD_SD_EEEEENS6_IJNSC_ILi128EEESG_NSC_ILi64EEEEEENS_10bfloat16_tEPNS6_IJlSD_NSC_ILi0EEEEEESJ_SM_NS5_8TiledMMAINS5_8MMA_AtomIJNS5_20SM100_MMA_F16BF16_SSISJ_SJ_fLi128ELi128ELNS5_4UMMA5MajorE0ELSR_0ELNSQ_7ScaleInE0ELSS_0EEEEEENS5_6LayoutISE_NS6_IJSK_SK_SK_EEEEENS6_IJNS5_10UnderscoreESY_SY_EEEEENS5_13SM90_TMA_LOADENS5_14ComposedLayoutINS5_7SwizzleILi3ELi4ELi3EEENS5_18smem_ptr_flag_bitsILi16EEENSV_INS6_IJNSC_ILi8EEESH_EEENS6_IJSH_SD_EEEEEEEvNS5_8identityES11_S1B_vS1C_EENS_8epilogue10collective18CollectiveEpilogueINS1E_31Sm100PtrArrayTmaWarpSpecializedILi4ELi2ELi32ELb1ELb0EEEJSI_NS6_IJNSV_ISG_SD_EENSV_INSC_ILi32EEESD_EEEEENS_6half_tEPNS6_IJSD_lSK_EEES1N_S1P_NS1E_6fusion15FusionCallbacksIS1I_NS1Q_17LinearCombinationIS1N_fS1N_fLNS_15FloatRoundStyleE2EEESI_S1M_JEEENS5_5SM1004TMEM4LOAD26SM100_TMEM_LOAD_16dp256b4xES11_NS12_IS14_S16_NSV_INS6_IJSH_S17_EEENS6_IJSD_SH_EEEEEEENS5_17SM75_U16x8_LDSM_TENS5_14SM90_TMA_STOREES23_NS5_17SM90_U16x8_STSM_TENS5_39AutoVectorizingCopyWithAssumedAlignmentILi128EEEEEEvvEEEEvNT_6ParamsE:
	.zero		3200


//--------------------- SYMBOLS --------------------------

	.type		.nv.reservedSmem.offset0,@object
	.size		.nv.reservedSmem.offset0,0x4
	.type		.nv.reservedSmem.cap,@object
	.size		.nv.reservedSmem.cap,0x4
	.type		__assertfail,@function
